def matmul_kernel(
    a_ptr,
    b_ptr,
    c_ptr,
    M,
    N,
    K,
    stride_am,
    stride_ak,
    stride_bk,
    stride_bn,
    stride_cm,
    stride_cn,
    BLOCK_M: tl.constexpr,
    BLOCK_N: tl.constexpr,
    BLOCK_K: tl.constexpr,
    GROUP_M: tl.constexpr,
):
    pid = tl.program_id(axis=0)
    num_pid_m = tl.cdiv(M, BLOCK_M)
    num_pid_n = tl.cdiv(N, BLOCK_N)
    num_pid_in_group = GROUP_M * num_pid_n
    group_id = pid // num_pid_in_group
    first_pid_m = group_id * GROUP_M
    group_size_m = min(num_pid_m - first_pid_m, GROUP_M)
    pid_m = first_pid_m + ((pid % num_pid_in_group) % group_size_m)
    pid_n = (pid % num_pid_in_group) // group_size_m

    offs_am = (pid_m * BLOCK_M + tl.arange(0, BLOCK_M)) % M
    offs_bn = (pid_n * BLOCK_N + tl.arange(0, BLOCK_N)) % N
    offs_k = tl.arange(0, BLOCK_K)
    a_ptrs = a_ptr + offs_am[:, None] * stride_am + offs_k[None, :] * stride_ak
    b_ptrs = b_ptr + offs_k[:, None] * stride_bk + offs_bn[None, :] * stride_bn

    acc = tl.zeros((BLOCK_M, BLOCK_N), dtype=tl.float32)
    for kk in range(0, tl.cdiv(K, BLOCK_K)):
        a = tl.load(a_ptrs, mask=offs_k[None, :] < K - kk * BLOCK_K, other=0.0)
        b = tl.load(b_ptrs, mask=offs_k[:, None] < K - kk * BLOCK_K, other=0.0)
        acc = tl.dot(a, b, acc)
        a_ptrs += BLOCK_K * stride_ak
        b_ptrs += BLOCK_K * stride_bk

    c = acc.to(c_ptr.dtype.element_ty)
    offs_cm = pid_m * BLOCK_M + tl.arange(0, BLOCK_M)
    offs_cn = pid_n * BLOCK_N + tl.arange(0, BLOCK_N)
    c_ptrs = c_ptr + offs_cm[:, None] * stride_cm + offs_cn[None, :] * stride_cn
    mask = (offs_cm[:, None] < M) & (offs_cn[None, :] < N)
    tl.store(c_ptrs, c, mask=mask)

# config = {"BLOCK_K": 32, "BLOCK_M": 512, "BLOCK_N": 512, "GROUP_M": 8, "arch": "sm_100", "dtype": "fp32", "num_ctas": 1, "num_stages": 3, "num_warps": 16}
# arch = sm_100


// ===== COMPILED SASS (sm_100a) =====

	.target	sm_100a

	.elftype	@"ET_EXEC"


//--------------------- .note.nv.tkinfo           --------------------------
	.section	.note.nv.tkinfo,"",@"SHT_NOTE"
	.sectionflags	@"SHF_NOTE_NV_TKINFO"
	.tkinfo
        /*0018*/ 	.word	0x00000081
        /*0030*/ 	.string	""
        /*0030*/ 	.string	"ptxas-blackwell"
        /*0030*/ 	.string	"Cuda compilation tools, release 12.9, V12.9.86"
        /*0030*/ 	.string	"Build cuda_12.9.r12.9/compiler.36037853_0"
        /*0030*/ 	.string	"-v  -suppress-debug-info  -lineinfo  -arch sm_100a "



//--------------------- .note.nv.cuver            --------------------------
	.section	.note.nv.cuver,"",@"SHT_NOTE"
	.sectionflags	@"SHF_NOTE_NV_CUVER"
        /*0018*/ 	.short	0x0001
        /*001a*/ 	.short	0x0064
        /*001c*/ 	.short	0x0001
        /*001e*/ 	.short	0x0000
        /*0020*/ 	.short	0x0001
        /*0022*/ 	.short	0x0000


//--------------------- .nv.info                  --------------------------
	.section	.nv.info,"",@"SHT_CUDA_INFO"
	.align	4


	//----- nvinfo : EIATTR_REGCOUNT
	.align		4
        /*0000*/ 	.byte	0x04, 0x2f
        /*0002*/ 	.short	(.L_1 - .L_0)
	.align		4
.L_0:
        /*0004*/ 	.word	index@(matmul_kernel)
        /*0008*/ 	.word	0x00000020


	//----- nvinfo : EIATTR_FRAME_SIZE
	.align		4
.L_1:
        /*000c*/ 	.byte	0x04, 0x11
        /*000e*/ 	.short	(.L_3 - .L_2)
	.align		4
.L_2:
        /*0010*/ 	.word	index@(matmul_kernel)
        /*0014*/ 	.word	0x00004078


	//----- nvinfo : EIATTR_MIN_STACK_SIZE
	.align		4
.L_3:
        /*0018*/ 	.byte	0x04, 0x12
        /*001a*/ 	.short	(.L_5 - .L_4)
	.align		4
.L_4:
        /*001c*/ 	.word	index@(matmul_kernel)
        /*0020*/ 	.word	0x00004078
.L_5:


//--------------------- .nv.info.matmul_kernel    --------------------------
	.section	.nv.info.matmul_kernel,"",@"SHT_CUDA_INFO"
	.sectionflags	@""
	.align	4


	//----- nvinfo : EIATTR_CUDA_API_VERSION
	.align		4
        /*0000*/ 	.byte	0x04, 0x37
        /*0002*/ 	.short	(.L_7 - .L_6)
.L_6:
        /*0004*/ 	.word	0x00000081


	//----- nvinfo : EIATTR_KPARAM_INFO
	.align		4
.L_7:
        /*0008*/ 	.byte	0x04, 0x17
        /*000a*/ 	.short	(.L_9 - .L_8)
.L_8:
        /*000c*/ 	.word	0x00000000
        /*0010*/ 	.short	0x000d
        /*0012*/ 	.short	0x0048
        /*0014*/ 	.byte	0x00, 0xf4, 0x21, 0x00


	//----- nvinfo : EIATTR_KPARAM_INFO
	.align		4
.L_9:
        /*0018*/ 	.byte	0x04, 0x17
        /*001a*/ 	.short	(.L_11 - .L_10)
.L_10:
        /*001c*/ 	.word	0x00000000
        /*0020*/ 	.short	0x000c
        /*0022*/ 	.short	0x0040
        /*0024*/ 	.byte	0x00, 0xf4, 0x21, 0x00


	//----- nvinfo : EIATTR_KPARAM_INFO
	.align		4
.L_11:
        /*0028*/ 	.byte	0x04, 0x17
        /*002a*/ 	.short	(.L_13 - .L_12)
.L_12:
        /*002c*/ 	.word	0x00000000
        /*0030*/ 	.short	0x000b
        /*0032*/ 	.short	0x0038
        /*0034*/ 	.byte	0x00, 0xf0, 0x11, 0x00


	//----- nvinfo : EIATTR_KPARAM_INFO
	.align		4
.L_13:
        /*0038*/ 	.byte	0x04, 0x17
        /*003a*/ 	.short	(.L_15 - .L_14)
.L_14:
        /*003c*/ 	.word	0x00000000
        /*0040*/ 	.short	0x000a
        /*0042*/ 	.short	0x0034
        /*0044*/ 	.byte	0x00, 0xf0, 0x11, 0x00


	//----- nvinfo : EIATTR_KPARAM_INFO
	.align		4
.L_15:
        /*0048*/ 	.byte	0x04, 0x17
        /*004a*/ 	.short	(.L_17 - .L_16)
.L_16:
        /*004c*/ 	.word	0x00000000
        /*0050*/ 	.short	0x0009
        /*0052*/ 	.short	0x0030
        /*0054*/ 	.byte	0x00, 0xf0, 0x11, 0x00


	//----- nvinfo : EIATTR_KPARAM_INFO
	.align		4
.L_17:
        /*0058*/ 	.byte	0x04, 0x17
        /*005a*/ 	.short	(.L_19 - .L_18)
.L_18:
        /*005c*/ 	.word	0x00000000
        /*0060*/ 	.short	0x0008
        /*0062*/ 	.short	0x002c
        /*0064*/ 	.byte	0x00, 0xf0, 0x11, 0x00


	//----- nvinfo : EIATTR_KPARAM_INFO
	.align		4
.L_19:
        /*0068*/ 	.byte	0x04, 0x17
        /*006a*/ 	.short	(.L_21 - .L_20)
.L_20:
        /*006c*/ 	.word	0x00000000
        /*0070*/ 	.short	0x0007
        /*0072*/ 	.short	0x0028
        /*0074*/ 	.byte	0x00, 0xf0, 0x11, 0x00


	//----- nvinfo : EIATTR_KPARAM_INFO
	.align		4
.L_21:
        /*0078*/ 	.byte	0x04, 0x17
        /*007a*/ 	.short	(.L_23 - .L_22)
.L_22:
        /*007c*/ 	.word	0x00000000
        /*0080*/ 	.short	0x0006
        /*0082*/ 	.short	0x0024
        /*0084*/ 	.byte	0x00, 0xf0, 0x11, 0x00


	//----- nvinfo : EIATTR_KPARAM_INFO
	.align		4
.L_23:
        /*0088*/ 	.byte	0x04, 0x17
        /*008a*/ 	.short	(.L_25 - .L_24)
.L_24:
        /*008c*/ 	.word	0x00000000
        /*0090*/ 	.short	0x0005
        /*0092*/ 	.short	0x0020
        /*0094*/ 	.byte	0x00, 0xf0, 0x11, 0x00


	//----- nvinfo : EIATTR_KPARAM_INFO
	.align		4
.L_25:
        /*0098*/ 	.byte	0x04, 0x17
        /*009a*/ 	.short	(.L_27 - .L_26)
.L_26:
        /*009c*/ 	.word	0x00000000
        /*00a0*/ 	.short	0x0004
        /*00a2*/ 	.short	0x001c
        /*00a4*/ 	.byte	0x00, 0xf0, 0x11, 0x00


	//----- nvinfo : EIATTR_KPARAM_INFO
	.align		4
.L_27:
        /*00a8*/ 	.byte	0x04, 0x17
        /*00aa*/ 	.short	(.L_29 - .L_28)
.L_28:
        /*00ac*/ 	.word	0x00000000
        /*00b0*/ 	.short	0x0003
        /*00b2*/ 	.short	0x0018
        /*00b4*/ 	.byte	0x00, 0xf0, 0x11, 0x00


	//----- nvinfo : EIATTR_KPARAM_INFO
	.align		4
.L_29:
        /*00b8*/ 	.byte	0x04, 0x17
        /*00ba*/ 	.short	(.L_31 - .L_30)
.L_30:
        /*00bc*/ 	.word	0x00000000
        /*00c0*/ 	.short	0x0002
        /*00c2*/ 	.short	0x0010
        /*00c4*/ 	.byte	0x00, 0xf4, 0x21, 0x00


	//----- nvinfo : EIATTR_KPARAM_INFO
	.align		4
.L_31:
        /*00c8*/ 	.byte	0x04, 0x17
        /*00ca*/ 	.short	(.L_33 - .L_32)
.L_32:
        /*00cc*/ 	.word	0x00000000
        /*00d0*/ 	.short	0x0001
        /*00d2*/ 	.short	0x0008
        /*00d4*/ 	.byte	0x00, 0xf4, 0x21, 0x00


	//----- nvinfo : EIATTR_KPARAM_INFO
	.align		4
.L_33:
        /*00d8*/ 	.byte	0x04, 0x17
        /*00da*/ 	.short	(.L_35 - .L_34)
.L_34:
        /*00dc*/ 	.word	0x00000000
        /*00e0*/ 	.short	0x0000
        /*00e2*/ 	.short	0x0000
        /*00e4*/ 	.byte	0x00, 0xf4, 0x21, 0x00


	//----- nvinfo : EIATTR_SPARSE_MMA_MASK
	.align		4
.L_35:
        /*00e8*/ 	.byte	0x03, 0x50
        /*00ea*/ 	.short	0x0000


	//----- nvinfo : EIATTR_MAXREG_COUNT
	.align		4
        /*00ec*/ 	.byte	0x03, 0x1b
        /*00ee*/ 	.short	0x0080


	//----- nvinfo : EIATTR_NUM_BARRIERS
	.align		4
        /*00f0*/ 	.byte	0x02, 0x4c
        /*00f2*/ 	.byte	0x01
	.zero		1


	//----- nvinfo : EIATTR_ANNOTATIONS
	.align		4
        /*00f4*/ 	.byte	0x04, 0x55
        /*00f6*/ 	.short	(.L_37 - .L_36)


	//   ....[0]....
.L_36:
        /*00f8*/ 	.word	0x00000001
        /*00fc*/ 	.byte	0x70, 0x00, 0x00, 0x00, 0x01, 0x00, 0x00, 0x00, 0xd0, 0x05, 0x00, 0x00, 0x01, 0x00, 0x00, 0x00
        /* <DEDUP_REMOVED lines=1787> */
        /*70bc*/ 	.byte	0x80, 0x6a, 0x01, 0x00, 0x01, 0x00, 0x00, 0x00, 0x90, 0x6a, 0x01, 0x00


	//----- nvinfo : EIATTR_VRC_CTA_INIT_COUNT
	.align		4
.L_37:
        /*70c8*/ 	.byte	0x02, 0x4a
	.zero		1
	.zero		1


	//----- nvinfo : EIATTR_EXIT_INSTR_OFFSETS
	.align		4
        /*70cc*/ 	.byte	0x04, 0x1c
        /*70ce*/ 	.short	(.L_39 - .L_38)


	//   ....[0]....
.L_38:
        /*70d0*/ 	.word	0x00056ba0


	//   ....[1]....
        /*70d4*/ 	.word	0x00056bd0


	//----- nvinfo : EIATTR_REQNTID
	.align		4
.L_39:
        /*70d8*/ 	.byte	0x04, 0x10
        /*70da*/ 	.short	(.L_41 - .L_40)
.L_40:
        /*70dc*/ 	.word	0x00000200
        /*70e0*/ 	.word	0x00000001
        /*70e4*/ 	.word	0x00000001


	//----- nvinfo : EIATTR_CBANK_PARAM_SIZE
	.align		4
.L_41:
        /*70e8*/ 	.byte	0x03, 0x19
        /*70ea*/ 	.short	0x0050


	//----- nvinfo : EIATTR_PARAM_CBANK
	.align		4
        /*70ec*/ 	.byte	0x04, 0x0a
        /*70ee*/ 	.short	(.L_43 - .L_42)
	.align		4
.L_42:
        /*70f0*/ 	.word	index@(.nv.constant0.matmul_kernel)
        /*70f4*/ 	.short	0x0380
        /*70f6*/ 	.short	0x0050


	//----- nvinfo : EIATTR_SW_WAR
	.align		4
.L_43:
        /*70f8*/ 	.byte	0x04, 0x36
        /*70fa*/ 	.short	(.L_45 - .L_44)
.L_44:
        /*70fc*/ 	.word	0x00000008
.L_45:


//--------------------- .nv.compat                --------------------------
	.section	.nv.compat,"",@"SHT_CUDA_COMPAT_INFO"
	.align	4
        /*0000*/ 	.byte	0x02, 0x02, 0x01, 0x00, 0x02, 0x05, 0x05, 0x00, 0x02, 0x03, 0x00, 0x00, 0x02, 0x06, 0x01, 0x00


//--------------------- .nv.callgraph             --------------------------
	.section	.nv.callgraph,"",@"SHT_CUDA_CALLGRAPH"
	.align	4
	.sectionentsize	8
	.align		4
        /*0000*/ 	.word	0x00000000
	.align		4
        /*0004*/ 	.word	0xffffffff
	.align		4
        /*0008*/ 	.word	0x00000000
	.align		4
        /*000c*/ 	.word	0xfffffffe
	.align		4
        /*0010*/ 	.word	0x00000000
	.align		4
        /*0014*/ 	.word	0xfffffffd
	.align		4
        /*0018*/ 	.word	0x00000000
	.align		4
        /*001c*/ 	.word	0xfffffffc


//--------------------- .text.matmul_kernel       --------------------------
	.section	.text.matmul_kernel,"ax",@progbits
	.align	128
        .global         matmul_kernel
        .type           matmul_kernel,@function
        .size           matmul_kernel,(.L_x_4 - matmul_kernel)
        .other          matmul_kernel,@"STO_CUDA_ENTRY STV_DEFAULT"
matmul_kernel:
.text.matmul_kernel:
[----:B------:R-:W1:Y:S08]  /*0000*/  LDC R1, c[0x0][0x37c] ;  /* 0x0000df00ff017b82 */ /* 0x000e700000000800 */
[----:B------:R-:W2:Y:S01]  /*0010*/  LDC.64 R2, c[0x0][0x398] ;  /* 0x0000e600ff027b82 */ /* 0x000ea20000000a00 */
[----:B-1----:R-:W-:Y:S01]  /*0020*/  VIADD R1, R1, 0xffffbf88 ;  /* 0xffffbf8801017836 */ /* 0x002fe20000000000 */
[----:B------:R-:W1:Y:S01]  /*0030*/  S2R R4, SR_CTAID.X ;  /* 0x0000000000047919 */ /* 0x000e620000002500 */
[----:B------:R-:W3:Y:S01]  /*0040*/  LDCU.128 UR8, c[0x0][0x380] ;  /* 0x00007000ff0877ac */ /* 0x000ee20008000c00 */
[----:B------:R-:W4:Y:S01]  /*0050*/  S2R R21, SR_TID.X ;  /* 0x0000000000157919 */ /* 0x000f220000002100 */
[----:B--2---:R-:W-:Y:S01]  /*0060*/  IMAD.MOV.U32 R12, RZ, RZ, R3 ;  /* 0x000000ffff0c7224 */ /* 0x004fe200078e0003 */
[----:B------:R2:W-:Y:S01]  /*0070*/  STL.64 [R1+0x1780], R2 ;  /* 0x0017800201007387 */ /* 0x0005e20000100a00 */
[----:B------:R-:W-:-:S02]  /*0080*/  IMAD.MOV.U32 R13, RZ, RZ, R2 ;  /* 0x000000ffff0d7224 */ /* 0x000fc400078e0002 */
[----:B------:R-:W-:Y:S01]  /*0090*/  VIADD R0, R12, 0x1ff ;  /* 0x000001ff0c007836 */ /* 0x000fe20000000000 */
[----:B------:R-:W-:Y:S02]  /*00a0*/  IABS R29, R12 ;  /* 0x0000000c001d7213 */ /* 0x000fe40000000000 */
[----:B-1----:R-:W-:Y:S02]  /*00b0*/  IABS R8, R4 ;  /* 0x0000000400087213 */ /* 0x002fe40000000000 */
[----:B--2---:R-:W-:-:S04]  /*00c0*/  SHF.R.S32.HI R3, RZ, 0x1f, R0 ;  /* 0x0000001fff037819 */ /* 0x004fc80000011400 */
[----:B------:R-:W-:-:S04]  /*00d0*/  LEA.HI R3, R3, R0, RZ, 0x9 ;  /* 0x0000000003037211 */ /* 0x000fc800078f48ff */
[----:B------:R-:W-:-:S05]  /*00e0*/  SHF.R.S32.HI R3, RZ, 0x9, R3 ;  /* 0x00000009ff037819 */ /* 0x000fca0000011403 */
[----:B------:R-:W-:-:S05]  /*00f0*/  IMAD.SHL.U32 R3, R3, 0x8, RZ ;  /* 0x0000000803037824 */ /* 0x000fca00078e00ff */
[-C--:B------:R-:W-:Y:S02]  /*0100*/  IABS R5, R3.reuse ;  /* 0x0000000300057213 */ /* 0x080fe40000000000 */
[----:B------:R-:W-:Y:S02]  /*0110*/  IABS R10, R3 ;  /* 0x00000003000a7213 */ /* 0x000fe40000000000 */
[----:B------:R-:W1:Y:S08]  /*0120*/  I2F.RP R0, R5 ;  /* 0x0000000500007306 */ /* 0x000e700000209400 */
[----:B-1----:R-:W1:Y:S02]  /*0130*/  MUFU.RCP R0, R0 ;  /* 0x0000000000007308 */ /* 0x002e640000001000 */
[----:B-1----:R-:W-:-:S02]  /*0140*/  VIADD R6, R0, 0xffffffe ;  /* 0x0ffffffe00067836 */ /* 0x002fc40000000000 */
[----:B------:R-:W-:-:S04]  /*0150*/  IMAD.MOV R0, RZ, RZ, -R10 ;  /* 0x000000ffff007224 */ /* 0x000fc800078e0a0a */
[----:B------:R1:W2:Y:S02]  /*0160*/  F2I.FTZ.U32.TRUNC.NTZ R7, R6 ;  /* 0x0000000600077305 */ /* 0x0002a4000021f000 */
[----:B-1----:R-:W-:Y:S02]  /*0170*/  IMAD.MOV.U32 R6, RZ, RZ, RZ ;  /* 0x000000ffff067224 */ /* 0x002fe400078e00ff */
[----:B--2---:R-:W-:-:S04]  /*0180*/  IMAD.MOV R2, RZ, RZ, -R7 ;  /* 0x000000ffff027224 */ /* 0x004fc800078e0a07 */
[----:B------:R-:W-:Y:S02]  /*0190*/  IMAD R9, R2, R5, RZ ;  /* 0x0000000502097224 */ /* 0x000fe400078e02ff */
[----:B------:R-:W-:Y:S02]  /*01a0*/  IMAD.MOV.U32 R2, RZ, RZ, R8 ;  /* 0x000000ffff027224 */ /* 0x000fe400078e0008 */
[----:B------:R-:W-:-:S06]  /*01b0*/  IMAD.HI.U32 R7, R7, R9, R6 ;  /* 0x0000000907077227 */ /* 0x000fcc00078e0006 */
[----:B------:R-:W-:-:S04]  /*01c0*/  IMAD.HI.U32 R7, R7, R2, RZ ;  /* 0x0000000207077227 */ /* 0x000fc800078e00ff */
[----:B------:R-:W-:-:S05]  /*01d0*/  IMAD R0, R7, R0, R2 ;  /* 0x0000000007007224 */ /* 0x000fca00078e0202 */
[----:B------:R-:W-:-:S13]  /*01e0*/  ISETP.GT.U32.AND P1, PT, R5, R0, PT ;  /* 0x000000000500720c */ /* 0x000fda0003f24070 */
[----:B------:R-:W-:Y:S02]  /*01f0*/  @!P1 IMAD.IADD R0, R0, 0x1, -R5 ;  /* 0x0000000100009824 */ /* 0x000fe400078e0a05 */
[----:B------:R-:W-:Y:S01]  /*0200*/  @!P1 VIADD R7, R7, 0x1 ;  /* 0x0000000107079836 */ /* 0x000fe20000000000 */
[----:B------:R-:W-:Y:S02]  /*0210*/  ISETP.NE.AND P1, PT, R3, RZ, PT ;  /* 0x000000ff0300720c */ /* 0x000fe40003f25270 */
[----:B------:R-:W-:Y:S02]  /*0220*/  ISETP.GE.U32.AND P0, PT, R0, R5, PT ;  /* 0x000000050000720c */ /* 0x000fe40003f06070 */
[----:B------:R-:W-:-:S04]  /*0230*/  LOP3.LUT R0, R4, R3, RZ, 0x3c, !PT ;  /* 0x0000000304007212 */ /* 0x000fc800078e3cff */
[----:B------:R-:W-:Y:S01]  /*0240*/  ISETP.GE.AND P2, PT, R0, RZ, PT ;  /* 0x000000ff0000720c */ /* 0x000fe20003f46270 */
[----:B------:R-:W-:-:S05]  /*0250*/  VIADD R0, R13, 0x1ff ;  /* 0x000001ff0d007836 */ /* 0x000fca0000000000 */
[----:B------:R-:W-:Y:S01]  /*0260*/  SHF.R.S32.HI R5, RZ, 0x1f, R0 ;  /* 0x0000001fff057819 */ /* 0x000fe20000011400 */
[----:B------:R-:W-:-:S03]  /*0270*/  @P0 VIADD R7, R7, 0x1 ;  /* 0x0000000107070836 */ /* 0x000fc60000000000 */
[----:B------:R-:W-:-:S03]  /*0280*/  LEA.HI R5, R5, R0, RZ, 0x9 ;  /* 0x0000000005057211 */ /* 0x000fc600078f48ff */
[----:B------:R-:W-:Y:S01]  /*0290*/  @!P2 IMAD.MOV R7, RZ, RZ, -R7 ;  /* 0x000000ffff07a224 */ /* 0x000fe200078e0a07 */
[----:B------:R-:W-:-:S05]  /*02a0*/  @!P1 LOP3.LUT R7, RZ, R3, RZ, 0x33, !PT ;  /* 0x00000003ff079212 */ /* 0x000fca00078e33ff */
[----:B------:R-:W-:Y:S02]  /*02b0*/  IMAD.SHL.U32 R0, R7, 0x8, RZ ;  /* 0x0000000807007824 */ /* 0x000fe400078e00ff */
[----:B------:R-:W-:-:S03]  /*02c0*/  IMAD.MOV R9, RZ, RZ, -R7 ;  /* 0x000000ffff097224 */ /* 0x000fc600078e0a07 */
[----:B------:R-:W-:Y:S01]  /*02d0*/  LEA.HI.SX32 R2, R5, -R0, 0x17 ;  /* 0x8000000005027211 */ /* 0x000fe200078fbaff */
[----:B------:R-:W-:Y:S02]  /*02e0*/  IMAD R9, R3, R9, R4 ;  /* 0x0000000903097224 */ /* 0x000fe400078e0204 */
[----:B------:R-:W-:Y:S01]  /*02f0*/  IMAD.MOV.U32 R4, RZ, RZ, RZ ;  /* 0x000000ffff047224 */ /* 0x000fe200078e00ff */
[----:B------:R-:W-:Y:S02]  /*0300*/  VIMNMX R2, PT, PT, R2, 0x8, PT ;  /* 0x0000000802027848 */ /* 0x000fe40003fe0100 */
[----:B------:R-:W-:Y:S02]  /*0310*/  IABS R11, R9 ;  /* 0x00000009000b7213 */ /* 0x000fe40000000000 */
[----:B------:R-:W-:-:S04]  /*0320*/  IABS R6, R2 ;  /* 0x0000000200067213 */ /* 0x000fc80000000000 */
[----:B------:R-:W1:Y:S08]  /*0330*/  I2F.RP R8, R6 ;  /* 0x0000000600087306 */ /* 0x000e700000209400 */
[----:B-1----:R-:W1:Y:S02]  /*0340*/  MUFU.RCP R8, R8 ;  /* 0x0000000800087308 */ /* 0x002e640000001000 */
[----:B-1----:R-:W-:-:S06]  /*0350*/  VIADD R5, R8, 0xffffffe ;  /* 0x0ffffffe08057836 */ /* 0x002fcc0000000000 */
[----:B------:R-:W1:Y:S02]  /*0360*/  F2I.FTZ.U32.TRUNC.NTZ R5, R5 ;  /* 0x0000000500057305 */ /* 0x000e64000021f000 */
[----:B-1----:R-:W-:-:S04]  /*0370*/  IMAD.MOV R7, RZ, RZ, -R5 ;  /* 0x000000ffff077224 */ /* 0x002fc800078e0a05 */
[----:B------:R-:W-:Y:S01]  /*0380*/  IMAD.MOV.U32 R3, RZ, RZ, R7 ;  /* 0x000000ffff037224 */ /* 0x000fe200078e0007 */
[----:B------:R-:W-:-:S03]  /*0390*/  IABS R7, R2 ;  /* 0x0000000200077213 */ /* 0x000fc60000000000 */
[----:B------:R-:W-:-:S04]  /*03a0*/  IMAD R3, R3, R6, RZ ;  /* 0x0000000603037224 */ /* 0x000fc800078e02ff */
[----:B------:R-:W-:Y:S01]  /*03b0*/  IMAD.HI.U32 R4, R5, R3, R4 ;  /* 0x0000000305047227 */ /* 0x000fe200078e0004 */
[----:B----4-:R-:W-:-:S03]  /*03c0*/  LOP3.LUT R5, R21, 0x1ff, RZ, 0xc0, !PT ;  /* 0x000001ff15057812 */ /* 0x010fc600078ec0ff */
[----:B------:R-:W-:Y:S01]  /*03d0*/  IMAD.MOV R3, RZ, RZ, -R7 ;  /* 0x000000ffff037224 */ /* 0x000fe200078e0a07 */
[----:B------:R-:W-:Y:S01]  /*03e0*/  IABS R7, R13 ;  /* 0x0000000d00077213 */ /* 0x000fe20000000000 */
[----:B------:R-:W-:-:S03]  /*03f0*/  IMAD.HI.U32 R28, R4, R11, RZ ;  /* 0x0000000b041c7227 */ /* 0x000fc600078e00ff */
[----:B------:R-:W1:Y:S01]  /*0400*/  I2F.RP R4, R7 ;  /* 0x0000000700047306 */ /* 0x000e620000209400 */
[----:B------:R-:W-:-:S05]  /*0410*/  IMAD R3, R28, R3, R11 ;  /* 0x000000031c037224 */ /* 0x000fca00078e020b */
[----:B------:R-:W-:Y:S02]  /*0420*/  ISETP.GT.U32.AND P1, PT, R6, R3, PT ;  /* 0x000000030600720c */ /* 0x000fe40003f24070 */
[----:B-1----:R-:W1:Y:S11]  /*0430*/  MUFU.RCP R4, R4 ;  /* 0x0000000400047308 */ /* 0x002e760000001000 */
[----:B------:R-:W-:-:S02]  /*0440*/  @!P1 IMAD.IADD R3, R3, 0x1, -R6 ;  /* 0x0000000103039824 */ /* 0x000fc400078e0a06 */
[----:B------:R-:W-:Y:S01]  /*0450*/  @!P1 VIADD R28, R28, 0x1 ;  /* 0x000000011c1c9836 */ /* 0x000fe20000000000 */
[----:B------:R-:W-:Y:S02]  /*0460*/  ISETP.NE.AND P1, PT, R2, RZ, PT ;  /* 0x000000ff0200720c */ /* 0x000fe40003f25270 */
[----:B------:R-:W-:Y:S02]  /*0470*/  ISETP.GE.U32.AND P0, PT, R3, R6, PT ;  /* 0x000000060300720c */ /* 0x000fe40003f06070 */
[----:B------:R-:W-:Y:S01]  /*0480*/  LOP3.LUT R3, R9, R2, RZ, 0x3c, !PT ;  /* 0x0000000209037212 */ /* 0x000fe200078e3cff */
[----:B------:R-:W2:Y:S03]  /*0490*/  I2F.RP R6, R29 ;  /* 0x0000001d00067306 */ /* 0x000ea60000209400 */
[----:B------:R-:W-:Y:S01]  /*04a0*/  ISETP.GE.AND P2, PT, R3, RZ, PT ;  /* 0x000000ff0300720c */ /* 0x000fe20003f46270 */
[----:B-1----:R-:W-:-:S06]  /*04b0*/  VIADD R3, R4, 0xffffffe ;  /* 0x0ffffffe04037836 */ /* 0x002fcc0000000000 */
[----:B------:R-:W-:Y:S01]  /*04c0*/  @P0 VIADD R28, R28, 0x1 ;  /* 0x000000011c1c0836 */ /* 0x000fe20000000000 */
[----:B------:R-:W1:Y:S05]  /*04d0*/  F2I.FTZ.U32.TRUNC.NTZ R3, R3 ;  /* 0x0000000300037305 */ /* 0x000e6a000021f000 */
[----:B------:R-:W-:Y:S01]  /*04e0*/  @!P2 IMAD.MOV R28, RZ, RZ, -R28 ;  /* 0x000000ffff1ca224 */ /* 0x000fe200078e0a1c */
[----:B------:R-:W-:Y:S02]  /*04f0*/  @!P1 LOP3.LUT R28, RZ, R2, RZ, 0x33, !PT ;  /* 0x00000002ff1c9212 */ /* 0x000fe400078e33ff */
[----:B--2---:R-:W2:Y:S03]  /*0500*/  MUFU.RCP R6, R6 ;  /* 0x0000000600067308 */ /* 0x004ea60000001000 */
[----:B------:R-:W-:-:S02]  /*0510*/  IMAD.MOV R4, RZ, RZ, -R28 ;  /* 0x000000ffff047224 */ /* 0x000fc400078e0a1c */
[----:B------:R-:W-:Y:S02]  /*0520*/  IMAD.SHL.U32 R28, R28, 0x200, RZ ;  /* 0x000002001c1c7824 */ /* 0x000fe400078e00ff */
[----:B------:R-:W-:Y:S02]  /*0530*/  IMAD R9, R2, R4, R9 ;  /* 0x0000000402097224 */ /* 0x000fe400078e0209 */
[----:B-1----:R-:W-:Y:S02]  /*0540*/  IMAD.MOV R2, RZ, RZ, -R3 ;  /* 0x000000ffff027224 */ /* 0x002fe400078e0a03 */
[----:B------:R-:W-:Y:S02]  /*0550*/  IMAD.IADD R9, R0, 0x1, R9 ;  /* 0x0000000100097824 */ /* 0x000fe400078e0209 */
[----:B------:R-:W-:Y:S02]  /*0560*/  IMAD.MOV.U32 R0, RZ, RZ, R2 ;  /* 0x000000ffff007224 */ /* 0x000fe400078e0002 */
[----:B------:R-:W-:-:S02]  /*0570*/  IMAD R8, R9, 0x200, R5 ;  /* 0x0000020009087824 */ /* 0x000fc400078e0205 */
[----:B--2---:R-:W-:Y:S02]  /*0580*/  VIADD R4, R6, 0xffffffe ;  /* 0x0ffffffe06047836 */ /* 0x004fe40000000000 */
[----:B------:R-:W-:Y:S01]  /*0590*/  IMAD R9, R0, R7, RZ ;  /* 0x0000000700097224 */ /* 0x000fe200078e02ff */
[----:B------:R-:W-:Y:S01]  /*05a0*/  IABS R0, R8 ;  /* 0x0000000800007213 */ /* 0x000fe20000000000 */
[----:B------:R-:W1:Y:S01]  /*05b0*/  F2I.FTZ.U32.TRUNC.NTZ R5, R4 ;  /* 0x0000000400057305 */ /* 0x000e62000021f000 */
[----:B------:R-:W-:Y:S01]  /*05c0*/  IMAD.MOV.U32 R2, RZ, RZ, RZ ;  /* 0x000000ffff027224 */ /* 0x000fe200078e00ff */
[----:B------:R2:W-:Y:S03]  /*05d0*/  STL [R1+0xe7c], R8 ;  /* 0x000e7c0801007387 */ /* 0x0005e60000100800 */
[----:B------:R-:W-:Y:S01]  /*05e0*/  IMAD.HI.U32 R2, R3, R9, R2 ;  /* 0x0000000903027227 */ /* 0x000fe200078e0002 */
[----:B------:R-:W-:-:S04]  /*05f0*/  SHF.R.U32.HI R3, RZ, 0x5, R21 ;  /* 0x00000005ff037819 */ /* 0x000fc80000011615 */
[----:B------:R-:W-:Y:S01]  /*0600*/  SGXT.U32 R3, R3, 0x4 ;  /* 0x000000040303781a */ /* 0x000fe20000000000 */
[----:B------:R-:W-:-:S03]  /*0610*/  IMAD.HI.U32 R2, R2, R0, RZ ;  /* 0x0000000002027227 */ /* 0x000fc600078e00ff */
[----:B------:R-:W-:Y:S01]  /*0620*/  LOP3.LUT R20, R28, R3, RZ, 0xfc, !PT ;  /* 0x000000031c147212 */ /* 0x000fe200078efcff */
[--C-:B-1----:R-:W-:Y:S02]  /*0630*/  IMAD.MOV R4, RZ, RZ, -R5.reuse ;  /* 0x000000ffff047224 */ /* 0x102fe400078e0a05 */
[----:B------:R-:W-:Y:S01]  /*0640*/  IMAD.MOV R2, RZ, RZ, -R2 ;  /* 0x000000ffff027224 */ /* 0x000fe200078e0a02 */
[----:B------:R-:W-:Y:S01]  /*0650*/  LOP3.LUT R9, R20, 0x20, RZ, 0xfc, !PT ;  /* 0x0000002014097812 */ /* 0x000fe200078efcff */
[----:B------:R-:W-:Y:S01]  /*0660*/  IMAD R3, R4, R29, RZ ;  /* 0x0000001d04037224 */ /* 0x000fe200078e02ff */
[C---:B------:R-:W-:Y:S01]  /*0670*/  LOP3.LUT R10, R20.reuse, 0x40, RZ, 0xfc, !PT ;  /* 0x00000040140a7812 */ /* 0x040fe200078efcff */
[----:B------:R-:W-:Y:S01]  /*0680*/  IMAD.MOV.U32 R4, RZ, RZ, RZ ;  /* 0x000000ffff047224 */ /* 0x000fe200078e00ff */
[----:B--2---:R-:W-:Y:S01]  /*0690*/  IABS R8, R9 ;  /* 0x0000000900087213 */ /* 0x004fe20000000000 */
[----:B------:R-:W-:Y:S01]  /*06a0*/  IMAD R0, R7, R2, R0 ;  /* 0x0000000207007224 */ /* 0x000fe200078e0200 */
[----:B------:R-:W-:Y:S01]  /*06b0*/  IABS R6, R10 ;  /* 0x0000000a00067213 */ /* 0x000fe20000000000 */
[----:B------:R-:W-:Y:S01]  /*06c0*/  IMAD.HI.U32 R5, R5, R3, R4 ;  /* 0x0000000305057227 */ /* 0x000fe200078e0004 */
[----:B------:R-:W-:-:S02]  /*06d0*/  LOP3.LUT R4, R20, 0x60, RZ, 0xfc, !PT ;  /* 0x0000006014047812 */ /* 0x000fc400078efcff */
[----:B------:R-:W-:Y:S02]  /*06e0*/  ISETP.GT.U32.AND P0, PT, R7, R0, PT ;  /* 0x000000000700720c */ /* 0x000fe40003f04070 */
[----:B------:R-:W-:Y:S01]  /*06f0*/  ISETP.GE.AND P5, PT, R4, RZ, PT ;  /* 0x000000ff0400720c */ /* 0x000fe20003fa6270 */
[----:B------:R-:W-:Y:S01]  /*0700*/  IMAD.HI.U32 R2, R5, R8, RZ ;  /* 0x0000000805027227 */ /* 0x000fe200078e00ff */
[----:B------:R-:W-:Y:S02]  /*0710*/  IABS R4, R4 ;  /* 0x0000000400047213 */ /* 0x000fe40000000000 */
[----:B------:R-:W-:Y:S01]  /*0720*/  ISETP.GE.AND P2, PT, R9, RZ, PT ;  /* 0x000000ff0900720c */ /* 0x000fe20003f46270 */
[----:B------:R-:W-:Y:S01]  /*0730*/  IMAD.MOV R3, RZ, RZ, -R2 ;  /* 0x000000ffff037224 */ /* 0x000fe200078e0a02 */
[C---:B------:R-:W-:Y:S01]  /*0740*/  LOP3.LUT R15, R20.reuse, 0xe0, RZ, 0xfc, !PT ;  /* 0x000000e0140f7812 */ /* 0x040fe200078efcff */
[----:B------:R-:W-:Y:S01]  /*0750*/  IMAD.HI.U32 R2, R5, R6, RZ ;  /* 0x0000000605027227 */ /* 0x000fe200078e00ff */
[----:B------:R-:W-:-:S02]  /*0760*/  LOP3.LUT R16, R20, 0xc0, RZ, 0xfc, !PT ;  /* 0x000000c014107812 */ /* 0x000fc400078efcff */
[----:B------:R-:W-:Y:S01]  /*0770*/  ISETP.GE.AND P6, PT, R10, RZ, PT ;  /* 0x000000ff0a00720c */ /* 0x000fe20003fc6270 */
[C---:B------:R-:W-:Y:S01]  /*0780*/  IMAD R8, R29.reuse, R3, R8 ;  /* 0x000000031d087224 */ /* 0x040fe200078e0208 */
[----:B------:R-:W-:Y:S01]  /*0790*/  LOP3.LUT R3, R20, 0x80, RZ, 0xfc, !PT ;  /* 0x0000008014037812 */ /* 0x000fe200078efcff */
[----:B------:R-:W-:Y:S01]  /*07a0*/  IMAD.MOV R2, RZ, RZ, -R2 ;  /* 0x000000ffff027224 */ /* 0x000fe200078e0a02 */
[----:B------:R-:W-:Y:S01]  /*07b0*/  IABS R14, R16 ;  /* 0x00000010000e7213 */ /* 0x000fe20000000000 */
[----:B------:R-:W-:Y:S01]  /*07c0*/  @!P0 IMAD.IADD R0, R0, 0x1, -R7 ;  /* 0x0000000100008824 */ /* 0x000fe200078e0a07 */
[C---:B------:R-:W-:Y:S01]  /*07d0*/  ISETP.GT.U32.AND P3, PT, R29.reuse, R8, PT ;  /* 0x000000081d00720c */ /* 0x040fe20003f64070 */
[----:B------:R-:W-:Y:S01]  /*07e0*/  IMAD R6, R29, R2, R6 ;  /* 0x000000021d067224 */ /* 0x000fe200078e0206 */
[----:B------:R-:W-:Y:S01]  /*07f0*/  IABS R12, R3 ;  /* 0x00000003000c7213 */ /* 0x000fe20000000000 */
[----:B------:R-:W-:Y:S01]  /*0800*/  IMAD.HI.U32 R2, R5, R4, RZ ;  /* 0x0000000405027227 */ /* 0x000fe200078e00ff */
[----:B------:R-:W-:-:S02]  /*0810*/  ISETP.GT.U32.AND P0, PT, R7, R0, PT ;  /* 0x000000000700720c */ /* 0x000fc40003f04070 */
[----:B------:R-:W-:Y:S01]  /*0820*/  ISETP.GT.U32.AND P4, PT, R29, R6, PT ;  /* 0x000000061d00720c */ /* 0x000fe20003f84070 */
[----:B------:R-:W-:Y:S01]  /*0830*/  IMAD.MOV R2, RZ, RZ, -R2 ;  /* 0x000000ffff027224 */ /* 0x000fe200078e0a02 */
[----:B------:R-:W-:Y:S01]  /*0840*/  ISETP.GE.AND P1, PT, R3, RZ, PT ;  /* 0x000000ff0300720c */ /* 0x000fe20003f26270 */
[----:B------:R-:W-:Y:S01]  /*0850*/  IMAD.HI.U32 R3, R5, R12, RZ ;  /* 0x0000000c05037227 */ /* 0x000fe200078e00ff */
[----:B------:R-:W-:-:S03]  /*0860*/  LOP3.LUT R9, R20, 0x100, RZ, 0xfc, !PT ;  /* 0x0000010014097812 */ /* 0x000fc600078efcff */
[----:B------:R-:W-:Y:S01]  /*0870*/  @!P3 IMAD.IADD R8, R8, 0x1, -R29 ;  /* 0x000000010808b824 */ /* 0x000fe200078e0a1d */
[----:B------:R-:W-:Y:S01]  /*0880*/  IABS R18, R9 ;  /* 0x0000000900127213 */ /* 0x000fe20000000000 */
[----:B------:R-:W-:Y:S02]  /*0890*/  IMAD.MOV R3, RZ, RZ, -R3 ;  /* 0x000000ffff037224 */ /* 0x000fe400078e0a03 */
[----:B------:R-:W-:Y:S01]  /*08a0*/  @!P0 IMAD.IADD R0, R0, 0x1, -R7 ;  /* 0x0000000100008824 */ /* 0x000fe200078e0a07 */
[C---:B------:R-:W-:Y:S01]  /*08b0*/  ISETP.GT.U32.AND P3, PT, R29.reuse, R8, PT ;  /* 0x000000081d00720c */ /* 0x040fe20003f64070 */
[----:B------:R-:W-:Y:S01]  /*08c0*/  @!P4 IMAD.IADD R6, R6, 0x1, -R29 ;  /* 0x000000010606c824 */ /* 0x000fe200078e0a1d */
[----:B------:R-:W-:Y:S01]  /*08d0*/  LOP3.LUT R7, R20, 0xa0, RZ, 0xfc, !PT ;  /* 0x000000a014077812 */ /* 0x000fe200078efcff */
[C---:B------:R-:W-:Y:S01]  /*08e0*/  IMAD R4, R29.reuse, R2, R4 ;  /* 0x000000021d047224 */ /* 0x040fe200078e0204 */
[----:B------:R1:W-:Y:S01]  /*08f0*/  STL [R1+0x1c30], R0 ;  /* 0x001c300001007387 */ /* 0x0003e20000100800 */
[C---:B------:R-:W-:Y:S01]  /*0900*/  IMAD R2, R29.reuse, R3, R12 ;  /* 0x000000031d027224 */ /* 0x040fe200078e020c */
[----:B------:R-:W-:-:S02]  /*0910*/  ISETP.GT.U32.AND P4, PT, R29, R6, PT ;  /* 0x000000061d00720c */ /* 0x000fc40003f84070 */
[----:B------:R-:W-:Y:S02]  /*0920*/  ISETP.GE.AND P0, PT, R7, RZ, PT ;  /* 0x000000ff0700720c */ /* 0x000fe40003f06270 */
[----:B------:R-:W-:Y:S02]  /*0930*/  IABS R10, R7 ;  /* 0x00000007000a7213 */ /* 0x000fe40000000000 */
[----:B------:R-:W-:Y:S01]  /*0940*/  IABS R7, R15 ;  /* 0x0000000f00077213 */ /* 0x000fe20000000000 */
[----:B------:R-:W-:Y:S01]  /*0950*/  @!P3 IMAD.IADD R8, R8, 0x1, -R29 ;  /* 0x000000010808b824 */ /* 0x000fe200078e0a1d */
[----:B------:R-:W-:Y:S01]  /*0960*/  ISETP.GT.U32.AND P3, PT, R29, R4, PT ;  /* 0x000000041d00720c */ /* 0x000fe20003f64070 */
[----:B------:R-:W-:-:S04]  /*0970*/  IMAD.HI.U32 R3, R5, R10, RZ ;  /* 0x0000000a05037227 */ /* 0x000fc800078e00ff */
[----:B------:R-:W-:Y:S02]  /*0980*/  IMAD.MOV.U32 R13, RZ, RZ, R8 ;  /* 0x000000ffff0d7224 */ /* 0x000fe400078e0008 */
[----:B------:R-:W-:Y:S02]  /*0990*/  IMAD.MOV.U32 R12, RZ, RZ, R7 ;  /* 0x000000ffff0c7224 */ /* 0x000fe400078e0007 */
[----:B------:R-:W-:Y:S01]  /*09a0*/  @!P2 IMAD.MOV R13, RZ, RZ, -R13 ;  /* 0x000000ffff0da224 */ /* 0x000fe200078e0a0d */
[----:B------:R-:W-:Y:S01]  /*09b0*/  ISETP.GT.U32.AND P2, PT, R29, R2, PT ;  /* 0x000000021d00720c */ /* 0x000fe20003f44070 */
[----:B------:R-:W-:-:S03]  /*09c0*/  IMAD.HI.U32 R7, R5, R14, RZ ;  /* 0x0000000e05077227 */ /* 0x000fc600078e00ff */
[----:B------:R2:W-:Y:S01]  /*09d0*/  STL [R1+0x18], R13 ;  /* 0x0000180d01007387 */ /* 0x0005e20000100800 */
[----:B------:R-:W-:Y:S02]  /*09e0*/  IMAD.MOV R3, RZ, RZ, -R3 ;  /* 0x000000ffff037224 */ /* 0x000fe400078e0a03 */
[----:B------:R-:W-:-:S04]  /*09f0*/  IMAD.HI.U32 R11, R5, R12, RZ ;  /* 0x0000000c050b7227 */ /* 0x000fc800078e00ff */
[----:B------:R-:W-:Y:S02]  /*0a00*/  IMAD.MOV R7, RZ, RZ, -R7 ;  /* 0x000000ffff077224 */ /* 0x000fe400078e0a07 */
[----:B------:R-:W-:Y:S02]  /*0a10*/  @!P4 IMAD.IADD R6, R6, 0x1, -R29 ;  /* 0x000000010606c824 */ /* 0x000fe400078e0a1d */
[C---:B------:R-:W-:Y:S01]  /*0a20*/  IMAD R10, R29.reuse, R3, R10 ;  /* 0x000000031d0a7224 */ /* 0x040fe200078e020a */
[----:B------:R-:W-:Y:S01]  /*0a30*/  LOP3.LUT R3, R20, 0x120, RZ, 0xfc, !PT ;  /* 0x0000012014037812 */ /* 0x000fe200078efcff */
[----:B------:R-:W-:Y:S02]  /*0a40*/  IMAD.MOV R8, RZ, RZ, -R11 ;  /* 0x000000ffff087224 */ /* 0x000fe400078e0a0b */
[C---:B------:R-:W-:Y:S01]  /*0a50*/  IMAD R11, R29.reuse, R7, R14 ;  /* 0x000000071d0b7224 */ /* 0x040fe200078e020e */
[C---:B------:R-:W-:Y:S01]  /*0a60*/  ISETP.GT.U32.AND P4, PT, R29.reuse, R10, PT ;  /* 0x0000000a1d00720c */ /* 0x040fe20003f84070 */
[--C-:B------:R-:W-:Y:S01]  /*0a70*/  @!P3 IMAD.IADD R4, R4, 0x1, -R29.reuse ;  /* 0x000000010404b824 */ /* 0x100fe200078e0a1d */
[----:B------:R-:W-:Y:S01]  /*0a80*/  LOP3.LUT R7, R20, 0x140, RZ, 0xfc, !PT ;  /* 0x0000014014077812 */ /* 0x000fe200078efcff */
[----:B-1----:R-:W-:Y:S01]  /*0a90*/  IMAD.MOV.U32 R0, RZ, RZ, R6 ;  /* 0x000000ffff007224 */ /* 0x002fe200078e0006 */
[----:B------:R-:W-:Y:S01]  /*0aa0*/  IABS R14, R3 ;  /* 0x00000003000e7213 */ /* 0x000fe20000000000 */
[----:B------:R-:W-:Y:S01]  /*0ab0*/  @!P2 IMAD.IADD R2, R2, 0x1, -R29 ;  /* 0x000000010202a824 */ /* 0x000fe200078e0a1d */
[C---:B------:R-:W-:Y:S01]  /*0ac0*/  ISETP.GT.U32.AND P3, PT, R29.reuse, R4, PT ;  /* 0x000000041d00720c */ /* 0x040fe20003f64070 */
[----:B------:R-:W-:Y:S01]  /*0ad0*/  @!P6 IMAD.MOV R0, RZ, RZ, -R0 ;  /* 0x000000ffff00e224 */ /* 0x000fe200078e0a00 */
[C---:B------:R-:W-:Y:S01]  /*0ae0*/  ISETP.GT.U32.AND P6, PT, R29.reuse, R11, PT ;  /* 0x0000000b1d00720c */ /* 0x040fe20003fc4070 */
[C---:B------:R-:W-:Y:S01]  /*0af0*/  IMAD R12, R29.reuse, R8, R12 ;  /* 0x000000081d0c7224 */ /* 0x040fe200078e020c */
[----:B------:R-:W-:Y:S01]  /*0b00*/  ISETP.GT.U32.AND P2, PT, R29, R2, PT ;  /* 0x000000021d00720c */ /* 0x000fe20003f44070 */
[----:B------:R-:W-:Y:S01]  /*0b10*/  IMAD.HI.U32 R8, R5, R18, RZ ;  /* 0x0000001205087227 */ /* 0x000fe200078e00ff */
[----:B------:R1:W-:Y:S01]  /*0b20*/  STL [R1+0x14], R0 ;  /* 0x0000140001007387 */ /* 0x0003e20000100800 */
[----:B------:R-:W-:-:S02]  /*0b30*/  IABS R6, R7 ;  /* 0x0000000700067213 */ /* 0x000fc40000000000 */
[----:B------:R-:W-:Y:S02]  /*0b40*/  IMAD.MOV R8, RZ, RZ, -R8 ;  /* 0x000000ffff087224 */ /* 0x000fe400078e0a08 */
[--C-:B------:R-:W-:Y:S02]  /*0b50*/  @!P4 IMAD.IADD R10, R10, 0x1, -R29.reuse ;  /* 0x000000010a0ac824 */ /* 0x100fe400078e0a1d */
[C---:B--2---:R-:W-:Y:S02]  /*0b60*/  IMAD R13, R29.reuse, R8, R18 ;  /* 0x000000081d0d7224 */ /* 0x044fe400078e0212 */
[--C-:B------:R-:W-:Y:S01]  /*0b70*/  @!P3 IMAD.IADD R4, R4, 0x1, -R29.reuse ;  /* 0x000000010404b824 */ /* 0x100fe200078e0a1d */
[----:B------:R-:W-:Y:S01]  /*0b80*/  ISETP.GT.U32.AND P4, PT, R29, R10, PT ;  /* 0x0000000a1d00720c */ /* 0x000fe20003f84070 */
[--C-:B------:R-:W-:Y:S01]  /*0b90*/  @!P6 IMAD.IADD R11, R11, 0x1, -R29.reuse ;  /* 0x000000010b0be824 */ /* 0x100fe200078e0a1d */
[C---:B------:R-:W-:Y:S01]  /*0ba0*/  ISETP.GT.U32.AND P3, PT, R29.reuse, R12, PT ;  /* 0x0000000c1d00720c */ /* 0x040fe20003f64070 */
[----:B------:R-:W-:Y:S01]  /*0bb0*/  @!P2 IMAD.IADD R2, R2, 0x1, -R29 ;  /* 0x000000010202a824 */ /* 0x000fe200078e0a1d */
[C---:B------:R-:W-:Y:S01]  /*0bc0*/  ISETP.GT.U32.AND P2, PT, R29.reuse, R13, PT ;  /* 0x0000000d1d00720c */ /* 0x040fe20003f44070 */
[----:B-1----:R-:W-:Y:S01]  /*0bd0*/  IMAD.MOV.U32 R0, RZ, RZ, R4 ;  /* 0x000000ffff007224 */ /* 0x002fe200078e0004 */
[----:B------:R-:W-:Y:S01]  /*0be0*/  ISETP.GT.U32.AND P6, PT, R29, R11, PT ;  /* 0x0000000b1d00720c */ /* 0x000fe20003fc4070 */
[----:B------:R-:W-:-:S04]  /*0bf0*/  IMAD.HI.U32 R8, R5, R14, RZ ;  /* 0x0000000e05087227 */ /* 0x000fc800078e00ff */
[----:B------:R-:W-:Y:S01]  /*0c00*/  @!P5 IMAD.MOV R0, RZ, RZ, -R0 ;  /* 0x000000ffff00d224 */ /* 0x000fe200078e0a00 */
[----:B------:R-:W-:Y:S01]  /*0c10*/  ISETP.GE.AND P5, PT, R16, RZ, PT ;  /* 0x000000ff1000720c */ /* 0x000fe20003fa6270 */
[----:B------:R-:W-:-:S03]  /*0c20*/  IMAD.HI.U32 R4, R5, R6, RZ ;  /* 0x0000000605047227 */ /* 0x000fc600078e00ff */
[----:B------:R1:W-:Y:S01]  /*0c30*/  STL [R1+0x10], R0 ;  /* 0x0000100001007387 */ /* 0x0003e20000100800 */
[----:B------:R-:W-:Y:S02]  /*0c40*/  IMAD.MOV R8, RZ, RZ, -R8 ;  /* 0x000000ffff087224 */ /* 0x000fe400078e0a08 */
[----:B------:R-:W-:Y:S02]  /*0c50*/  IMAD.MOV R4, RZ, RZ, -R4 ;  /* 0x000000ffff047224 */ /* 0x000fe400078e0a04 */
[----:B------:R-:W-:Y:S02]  /*0c60*/  IMAD R14, R29, R8, R14 ;  /* 0x000000081d0e7224 */ /* 0x000fe400078e020e */
[--C-:B------:R-:W-:Y:S01]  /*0c70*/  @!P4 IMAD.IADD R10, R10, 0x1, -R29.reuse ;  /* 0x000000010a0ac824 */ /* 0x100fe200078e0a1d */
[----:B------:R-:W-:Y:S01]  /*0c80*/  ISETP.GE.AND P4, PT, R15, RZ, PT ;  /* 0x000000ff0f00720c */ /* 0x000fe20003f86270 */
[----:B------:R-:W-:Y:S02]  /*0c90*/  @!P2 IMAD.IADD R13, R13, 0x1, -R29 ;  /* 0x000000010d0da824 */ /* 0x000fe400078e0a1d */
[----:B-1----:R-:W-:-:S02]  /*0ca0*/  IMAD.MOV.U32 R0, RZ, RZ, R2 ;  /* 0x000000ffff007224 */ /* 0x002fc400078e0002 */
[----:B------:R-:W-:Y:S01]  /*0cb0*/  IMAD R15, R29, R4, R6 ;  /* 0x000000041d0f7224 */ /* 0x000fe200078e0206 */
[----:B------:R-:W-:Y:S01]  /*0cc0*/  LOP3.LUT R4, R20, 0x160, RZ, 0xfc, !PT ;  /* 0x0000016014047812 */ /* 0x000fe200078efcff */
[----:B------:R-:W-:Y:S01]  /*0cd0*/  @!P6 IMAD.IADD R11, R11, 0x1, -R29 ;  /* 0x000000010b0be824 */ /* 0x000fe200078e0a1d */
[C---:B------:R-:W-:Y:S01]  /*0ce0*/  ISETP.GT.U32.AND P6, PT, R29.reuse, R14, PT ;  /* 0x0000000e1d00720c */ /* 0x040fe20003fc4070 */
[----:B------:R-:W-:Y:S01]  /*0cf0*/  @!P1 IMAD.MOV R0, RZ, RZ, -R0 ;  /* 0x000000ffff009224 */ /* 0x000fe200078e0a00 */
[C---:B------:R-:W-:Y:S01]  /*0d00*/  ISETP.GT.U32.AND P1, PT, R29.reuse, R13, PT ;  /* 0x0000000d1d00720c */ /* 0x040fe20003f24070 */
[----:B------:R-:W-:Y:S01]  /*0d10*/  @!P5 IMAD.MOV R11, RZ, RZ, -R11 ;  /* 0x000000ffff0bd224 */ /* 0x000fe200078e0a0b */
[----:B------:R-:W-:Y:S01]  /*0d20*/  ISETP.GT.U32.AND P5, PT, R29, R15, PT ;  /* 0x0000000f1d00720c */ /* 0x000fe20003fa4070 */
[----:B------:R-:W-:Y:S01]  /*0d30*/  @!P0 IMAD.MOV R10, RZ, RZ, -R10 ;  /* 0x000000ffff0a8224 */ /* 0x000fe200078e0a0a */
[----:B------:R-:W-:Y:S01]  /*0d40*/  IABS R16, R4 ;  /* 0x0000000400107213 */ /* 0x000fe20000000000 */
[--C-:B------:R-:W-:Y:S01]  /*0d50*/  @!P3 IMAD.IADD R12, R12, 0x1, -R29.reuse ;  /* 0x000000010c0cb824 */ /* 0x100fe200078e0a1d */
[----:B------:R-:W-:Y:S01]  /*0d60*/  LOP3.LUT R6, R20, 0x180, RZ, 0xfc, !PT ;  /* 0x0000018014067812 */ /* 0x000fe200078efcff */
[----:B------:R-:W-:Y:S01]  /*0d70*/  STL [R1+0xc], R0 ;  /* 0x00000c0001007387 */ /* 0x000fe20000100800 */
[----:B------:R-:W-:Y:S01]  /*0d80*/  ISETP.GE.AND P0, PT, R3, RZ, PT ;  /* 0x000000ff0300720c */ /* 0x000fe20003f06270 */
[----:B------:R-:W-:Y:S01]  /*0d90*/  IMAD.HI.U32 R3, R5, R16, RZ ;  /* 0x0000001005037227 */ /* 0x000fe200078e00ff */
[----:B------:R-:W-:Y:S01]  /*0da0*/  IABS R2, R6 ;  /* 0x0000000600027213 */ /* 0x000fe20000000000 */
[----:B------:R-:W-:Y:S01]  /*0db0*/  STL [R1+0x1c34], R10 ;  /* 0x001c340a01007387 */ /* 0x000fe20000100800 */
[----:B------:R-:W-:Y:S01]  /*0dc0*/  ISETP.GE.AND P3, PT, R9, RZ, PT ;  /* 0x000000ff0900720c */ /* 0x000fe20003f66270 */
[--C-:B------:R-:W-:Y:S01]  /*0dd0*/  @!P6 IMAD.IADD R14, R14, 0x1, -R29.reuse ;  /* 0x000000010e0ee824 */ /* 0x100fe200078e0a1d */
[----:B------:R-:W-:Y:S01]  /*0de0*/  ISETP.GT.U32.AND P2, PT, R29, R12, PT ;  /* 0x0000000c1d00720c */ /* 0x000fe20003f44070 */
[--C-:B------:R-:W-:Y:S01]  /*0df0*/  @!P1 IMAD.IADD R13, R13, 0x1, -R29.reuse ;  /* 0x000000010d0d9824 */ /* 0x100fe200078e0a1d */
[----:B------:R-:W-:Y:S01]  /*0e00*/  ISETP.GE.AND P1, PT, R4, RZ, PT ;  /* 0x000000ff0400720c */ /* 0x000fe20003f26270 */
[----:B------:R-:W-:Y:S01]  /*0e10*/  @!P5 IMAD.IADD R15, R15, 0x1, -R29 ;  /* 0x000000010f0fd824 */ /* 0x000fe200078e0a1d */
[----:B------:R-:W-:Y:S01]  /*0e20*/  ISETP.GT.U32.AND P5, PT, R29, R14, PT ;  /* 0x0000000e1d00720c */ /* 0x000fe20003fa4070 */
[----:B------:R-:W-:Y:S01]  /*0e30*/  IMAD.MOV R4, RZ, RZ, -R3 ;  /* 0x000000ffff047224 */ /* 0x000fe200078e0a03 */
[----:B------:R-:W-:Y:S01]  /*0e40*/  ISETP.GE.AND P6, PT, R6, RZ, PT ;  /* 0x000000ff0600720c */ /* 0x000fe20003fc6270 */
[----:B------:R-:W-:Y:S01]  /*0e50*/  IMAD.HI.U32 R3, R5, R2, RZ ;  /* 0x0000000205037227 */ /* 0x000fe200078e00ff */
[C---:B------:R-:W-:Y:S01]  /*0e60*/  LOP3.LUT R6, R20.reuse, 0x1a0, RZ, 0xfc, !PT ;  /* 0x000001a014067812 */ /* 0x040fe200078efcff */
[----:B------:R-:W-:Y:S02]  /*0e70*/  STL [R1+0x1c38], R11 ;  /* 0x001c380b01007387 */ /* 0x000fe40000100800 */
[----:B------:R-:W-:Y:S01]  /*0e80*/  IMAD.MOV R3, RZ, RZ, -R3 ;  /* 0x000000ffff037224 */ /* 0x000fe200078e0a03 */
[----:B------:R-:W-:Y:S01]  /*0e90*/  IABS R18, R6 ;  /* 0x0000000600127213 */ /* 0x000fe20000000000 */
[C---:B------:R-:W-:Y:S01]  /*0ea0*/  IMAD R16, R29.reuse, R4, R16 ;  /* 0x000000041d107224 */ /* 0x040fe200078e0210 */
[----:B------:R-:W-:Y:S01]  /*0eb0*/  IABS R4, R20 ;  /* 0x0000001400047213 */ /* 0x000fe20000000000 */
[----:B------:R-:W-:Y:S01]  /*0ec0*/  IMAD R17, R29, R3, R2 ;  /* 0x000000031d117224 */ /* 0x000fe200078e0202 */
[----:B------:R-:W-:Y:S01]  /*0ed0*/  LOP3.LUT R3, R20, 0x1c0, RZ, 0xfc, !PT ;  /* 0x000001c014037812 */ /* 0x000fe200078efcff */
[----:B------:R-:W-:-:S02]  /*0ee0*/  @!P5 IMAD.IADD R14, R14, 0x1, -R29 ;  /* 0x000000010e0ed824 */ /* 0x000fc400078e0a1d */
[----:B------:R-:W-:Y:S01]  /*0ef0*/  @!P3 IMAD.MOV R13, RZ, RZ, -R13 ;  /* 0x000000ffff0db224 */ /* 0x000fe200078e0a0d */
[C---:B------:R-:W-:Y:S01]  /*0f00*/  ISETP.GT.U32.AND P5, PT, R29.reuse, R17, PT ;  /* 0x000000111d00720c */ /* 0x040fe20003fa4070 */
[----:B------:R-:W-:Y:S01]  /*0f10*/  @!P2 IMAD.IADD R12, R12, 0x1, -R29 ;  /* 0x000000010c0ca824 */ /* 0x000fe200078e0a1d */
[C---:B------:R-:W-:Y:S01]  /*0f20*/  ISETP.GT.U32.AND P3, PT, R29.reuse, R16, PT ;  /* 0x000000101d00720c */ /* 0x040fe20003f64070 */
[----:B------:R-:W-:Y:S01]  /*0f30*/  @!P0 IMAD.MOV R14, RZ, RZ, -R14 ;  /* 0x000000ffff0e8224 */ /* 0x000fe200078e0a0e */
[----:B------:R-:W-:Y:S01]  /*0f40*/  IABS R2, R3 ;  /* 0x0000000300027213 */ /* 0x000fe20000000000 */
[----:B------:R-:W-:Y:S01]  /*0f50*/  @!P4 IMAD.MOV R12, RZ, RZ, -R12 ;  /* 0x000000ffff0cc224 */ /* 0x000fe200078e0a0c */
[----:B------:R-:W-:Y:S01]  /*0f60*/  ISETP.GT.U32.AND P4, PT, R29, R15, PT ;  /* 0x0000000f1d00720c */ /* 0x000fe20003f84070 */
[----:B------:R-:W-:Y:S01]  /*0f70*/  IMAD.HI.U32 R9, R5, R4, RZ ;  /* 0x0000000405097227 */ /* 0x000fe200078e00ff */
[----:B------:R-:W-:Y:S02]  /*0f80*/  ISETP.GE.AND P2, PT, R7, RZ, PT ;  /* 0x000000ff0700720c */ /* 0x000fe40003f46270 */
[----:B------:R-:W-:Y:S01]  /*0f90*/  STL [R1+0x1c3c], R12 ;  /* 0x001c3c0c01007387 */ /* 0x000fe20000100800 */
[----:B------:R-:W-:-:S03]  /*0fa0*/  IMAD.HI.U32 R19, R5, R2, RZ ;  /* 0x0000000205137227 */ /* 0x000fc600078e00ff */
[----:B------:R-:W-:Y:S01]  /*0fb0*/  STL [R1+0x1c40], R13 ;  /* 0x001c400d01007387 */ /* 0x000fe20000100800 */
[--C-:B------:R-:W-:Y:S02]  /*0fc0*/  @!P5 IMAD.IADD R17, R17, 0x1, -R29.reuse ;  /* 0x000000011111d824 */ /* 0x100fe400078e0a1d */
[----:B------:R-:W-:Y:S01]  /*0fd0*/  @!P3 IMAD.IADD R16, R16, 0x1, -R29 ;  /* 0x000000011010b824 */ /* 0x000fe200078e0a1d */
[----:B------:R-:W-:Y:S01]  /*0fe0*/  ISETP.GE.AND P3, PT, R3, RZ, PT ;  /* 0x000000ff0300720c */ /* 0x000fe20003f66270 */
[----:B------:R-:W-:Y:S01]  /*0ff0*/  IMAD.MOV R19, RZ, RZ, -R19 ;  /* 0x000000ffff137224 */ /* 0x000fe200078e0a13 */
[----:B------:R-:W-:Y:S01]  /*1000*/  ISETP.GT.U32.AND P5, PT, R29, R17, PT ;  /* 0x000000111d00720c */ /* 0x000fe20003fa4070 */
[----:B------:R-:W-:Y:S01]  /*1010*/  @!P4 IMAD.IADD R15, R15, 0x1, -R29 ;  /* 0x000000010f0fc824 */ /* 0x000fe200078e0a1d */
[C---:B------:R-:W-:Y:S01]  /*1020*/  ISETP.GT.U32.AND P0, PT, R29.reuse, R16, PT ;  /* 0x000000101d00720c */ /* 0x040fe20003f04070 */
[----:B------:R-:W-:Y:S01]  /*1030*/  IMAD R19, R29, R19, R2 ;  /* 0x000000131d137224 */ /* 0x000fe200078e0202 */
[----:B------:R-:W-:Y:S01]  /*1040*/  ISETP.GE.AND P4, PT, R6, RZ, PT ;  /* 0x000000ff0600720c */ /* 0x000fe20003f86270 */
[----:B------:R-:W-:Y:S01]  /*1050*/  IMAD.HI.U32 R3, R5, R18, RZ ;  /* 0x0000001205037227 */ /* 0x000fe200078e00ff */
[----:B------:R-:W-:Y:S01]  /*1060*/  LEA.HI R6, R21, R28, RZ, 0x1b ;  /* 0x0000001c15067211 */ /* 0x000fe200078fd8ff */
[----:B------:R-:W-:Y:S02]  /*1070*/  STL [R1+0x1c44], R14 ;  /* 0x001c440e01007387 */ /* 0x000fe40000100800 */
[----:B------:R-:W-:Y:S01]  /*1080*/  @!P2 IMAD.MOV R15, RZ, RZ, -R15 ;  /* 0x000000ffff0fa224 */ /* 0x000fe200078e0a0f */
[C---:B------:R-:W-:Y:S01]  /*1090*/  ISETP.GE.AND P2, PT, R20.reuse, RZ, PT ;  /* 0x000000ff1400720c */ /* 0x040fe20003f46270 */
[----:B------:R-:W-:Y:S01]  /*10a0*/  IMAD.MOV R9, RZ, RZ, -R9 ;  /* 0x000000ffff097224 */ /* 0x000fe200078e0a09 */
[----:B------:R-:W-:Y:S01]  /*10b0*/  LOP3.LUT R20, R20, 0x1e0, RZ, 0xfc, !PT ;  /* 0x000001e014147812 */ /* 0x000fe200078efcff */
[--C-:B------:R-:W-:Y:S01]  /*10c0*/  @!P5 IMAD.IADD R17, R17, 0x1, -R29.reuse ;  /* 0x000000011111d824 */ /* 0x100fe200078e0a1d */
[----:B------:R-:W-:Y:S01]  /*10d0*/  ISETP.GT.U32.AND P5, PT, R29, R19, PT ;  /* 0x000000131d00720c */ /* 0x000fe20003fa4070 */
[----:B------:R-:W-:Y:S01]  /*10e0*/  @!P0 IMAD.IADD R16, R16, 0x1, -R29 ;  /* 0x0000000110108824 */ /* 0x000fe200078e0a1d */
[----:B------:R-:W-:Y:S01]  /*10f0*/  STL [R1+0x1b8c], R28 ;  /* 0x001b8c1c01007387 */ /* 0x000fe20000100800 */
[----:B------:R-:W-:-:S02]  /*1100*/  IMAD.MOV R3, RZ, RZ, -R3 ;  /* 0x000000ffff037224 */ /* 0x000fc400078e0a03 */
[C---:B------:R-:W-:Y:S01]  /*1110*/  IMAD R9, R29.reuse, R9, R4 ;  /* 0x000000091d097224 */ /* 0x040fe200078e0204 */
[----:B------:R-:W-:Y:S01]  /*1120*/  STL [R1+0x1c48], R15 ;  /* 0x001c480f01007387 */ /* 0x000fe20000100800 */
[----:B------:R-:W-:Y:S01]  /*1130*/  @!P1 IMAD.MOV R16, RZ, RZ, -R16 ;  /* 0x000000ffff109224 */ /* 0x000fe200078e0a10 */
[----:B------:R-:W-:Y:S01]  /*1140*/  ISETP.GE.AND P1, PT, R20, RZ, PT ;  /* 0x000000ff1400720c */ /* 0x000fe20003f26270 */
[C---:B------:R-:W-:Y:S01]  /*1150*/  IMAD R18, R29.reuse, R3, R18 ;  /* 0x000000031d127224 */ /* 0x040fe200078e0212 */
[----:B------:R-:W-:Y:S01]  /*1160*/  IABS R20, R20 ;  /* 0x0000001400147213 */ /* 0x000fe20000000000 */
[----:B------:R-:W-:Y:S01]  /*1170*/  @!P6 IMAD.MOV R17, RZ, RZ, -R17 ;  /* 0x000000ffff11e224 */ /* 0x000fe200078e0a11 */
[----:B------:R-:W-:Y:S01]  /*1180*/  ISETP.GT.U32.AND P6, PT, R29, R9, PT ;  /* 0x000000091d00720c */ /* 0x000fe20003fc4070 */
[----:B------:R-:W-:Y:S01]  /*1190*/  @!P5 IMAD.IADD R19, R19, 0x1, -R29 ;  /* 0x000000011313d824 */ /* 0x000fe200078e0a1d */
[----:B------:R-:W-:Y:S01]  /*11a0*/  ISETP.GT.U32.AND P0, PT, R29, R18, PT ;  /* 0x000000121d00720c */ /* 0x000fe20003f04070 */
[----:B------:R-:W-:Y:S01]  /*11b0*/  IMAD.HI.U32 R22, R5, R20, RZ ;  /* 0x0000001405167227 */ /* 0x000fe200078e00ff */
[----:B------:R1:W-:Y:S02]  /*11c0*/  STL [R1+0x1c4c], R16 ;  /* 0x001c4c1001007387 */ /* 0x0003e40000100800 */
[----:B------:R-:W-:Y:S01]  /*11d0*/  ISETP.GT.U32.AND P5, PT, R29, R19, PT ;  /* 0x000000131d00720c */ /* 0x000fe20003fa4070 */
[----:B------:R-:W-:Y:S01]  /*11e0*/  IMAD.MOV R22, RZ, RZ, -R22 ;  /* 0x000000ffff167224 */ /* 0x000fe200078e0a16 */
[----:B------:R-:W-:Y:S01]  /*11f0*/  STL [R1+0x1c50], R17 ;  /* 0x001c501101007387 */ /* 0x000fe20000100800 */
[----:B------:R-:W-:-:S02]  /*1200*/  VIADD R21, R6, 0x10 ;  /* 0x0000001006157836 */ /* 0x000fc40000000000 */
[----:B------:R-:W-:Y:S02]  /*1210*/  IMAD R20, R29, R22, R20 ;  /* 0x000000161d147224 */ /* 0x000fe400078e0214 */
[----:B------:R-:W-:Y:S01]  /*1220*/  VIADD R25, R6, 0x30 ;  /* 0x0000003006197836 */ /* 0x000fe20000000000 */
[----:B------:R-:W-:Y:S01]  /*1230*/  IABS R7, R21 ;  /* 0x0000001500077213 */ /* 0x000fe20000000000 */
[--C-:B------:R-:W-:Y:S02]  /*1240*/  @!P6 IMAD.IADD R9, R9, 0x1, -R29.reuse ;  /* 0x000000010909e824 */ /* 0x100fe400078e0a1d */
[--C-:B------:R-:W-:Y:S01]  /*1250*/  @!P0 IMAD.IADD R18, R18, 0x1, -R29.reuse ;  /* 0x0000000112128824 */ /* 0x100fe200078e0a1d */
[----:B------:R-:W-:Y:S01]  /*1260*/  IABS R3, R25 ;  /* 0x0000001900037213 */ /* 0x000fe20000000000 */
[----:B------:R-:W-:Y:S01]  /*1270*/  @!P5 IMAD.IADD R19, R19, 0x1, -R29 ;  /* 0x000000011313d824 */ /* 0x000fe200078e0a1d */
[----:B------:R-:W-:Y:S01]  /*1280*/  ISETP.GT.U32.AND P5, PT, R29, R20, PT ;  /* 0x000000141d00720c */ /* 0x000fe20003fa4070 */
[----:B------:R-:W-:Y:S01]  /*1290*/  IMAD.HI.U32 R8, R5, R7, RZ ;  /* 0x0000000705087227 */ /* 0x000fe200078e00ff */
[----:B------:R-:W-:-:S02]  /*12a0*/  ISETP.GT.U32.AND P6, PT, R29, R9, PT ;  /* 0x000000091d00720c */ /* 0x000fc40003fc4070 */
[----:B------:R-:W-:Y:S01]  /*12b0*/  ISETP.GT.U32.AND P0, PT, R29, R18, PT ;  /* 0x000000121d00720c */ /* 0x000fe20003f04070 */
[----:B------:R-:W-:-:S04]  /*12c0*/  IMAD.HI.U32 R4, R5, R3, RZ ;  /* 0x0000000305047227 */ /* 0x000fc800078e00ff */
[----:B------:R-:W-:Y:S02]  /*12d0*/  IMAD.MOV R8, RZ, RZ, -R8 ;  /* 0x000000ffff087224 */ /* 0x000fe400078e0a08 */
[----:B-1----:R-:W-:Y:S02]  /*12e0*/  VIADD R16, R6, 0x50 ;  /* 0x0000005006107836 */ /* 0x002fe40000000000 */
[----:B------:R-:W-:Y:S02]  /*12f0*/  IMAD.MOV R22, RZ, RZ, -R4 ;  /* 0x000000ffff167224 */ /* 0x000fe400078e0a04 */
[----:B------:R-:W-:Y:S01]  /*1300*/  IMAD R4, R29, R8, R7 ;  /* 0x000000081d047224 */ /* 0x000fe200078e0207 */
[----:B------:R-:W-:Y:S01]  /*1310*/  IABS R2, R16 ;  /* 0x0000001000027213 */ /* 0x000fe20000000000 */
[--C-:B------:R-:W-:Y:S02]  /*1320*/  @!P5 IMAD.IADD R20, R20, 0x1, -R29.reuse ;  /* 0x000000011414d824 */ /* 0x100fe400078e0a1d */
[--C-:B------:R-:W-:Y:S01]  /*1330*/  @!P6 IMAD.IADD R9, R9, 0x1, -R29.reuse ;  /* 0x000000010909e824 */ /* 0x100fe200078e0a1d */
[----:B------:R-:W-:Y:S01]  /*1340*/  ISETP.GT.U32.AND P6, PT, R29, R4, PT ;  /* 0x000000041d00720c */ /* 0x000fe20003fc4070 */
[----:B------:R-:W-:Y:S01]  /*1350*/  @!P0 IMAD.IADD R18, R18, 0x1, -R29 ;  /* 0x0000000112128824 */ /* 0x000fe200078e0a1d */
[----:B------:R-:W-:Y:S01]  /*1360*/  ISETP.GE.AND P0, PT, R21, RZ, PT ;  /* 0x000000ff1500720c */ /* 0x000fe20003f06270 */
[----:B------:R-:W-:Y:S01]  /*1370*/  IMAD.HI.U32 R21, R5, R2, RZ ;  /* 0x0000000205157227 */ /* 0x000fe200078e00ff */
[----:B------:R-:W-:-:S03]  /*1380*/  ISETP.GT.U32.AND P5, PT, R29, R20, PT ;  /* 0x000000141d00720c */ /* 0x000fc60003fa4070 */
[----:B------:R-:W-:Y:S02]  /*1390*/  IMAD.MOV R21, RZ, RZ, -R21 ;  /* 0x000000ffff157224 */ /* 0x000fe400078e0a15 */
[C---:B------:R-:W-:Y:S02]  /*13a0*/  IMAD R3, R29.reuse, R22, R3 ;  /* 0x000000161d037224 */ /* 0x040fe400078e0203 */
[----:B------:R-:W-:Y:S02]  /*13b0*/  IMAD.MOV.U32 R14, RZ, RZ, R9 ;  /* 0x000000ffff0e7224 */ /* 0x000fe400078e0009 */
[----:B------:R-:W-:Y:S02]  /*13c0*/  VIADD R28, R6, 0x70 ;  /* 0x00000070061c7836 */ /* 0x000fe40000000000 */
[C---:B------:R-:W-:Y:S02]  /*13d0*/  IMAD R2, R29.reuse, R21, R2 ;  /* 0x000000151d027224 */ /* 0x040fe400078e0202 */
[----:B------:R-:W-:Y:S01]  /*13e0*/  @!P2 IMAD.MOV R14, RZ, RZ, -R14 ;  /* 0x000000ffff0ea224 */ /* 0x000fe200078e0a0e */
[C---:B------:R-:W-:Y:S01]  /*13f0*/  ISETP.GT.U32.AND P2, PT, R29.reuse, R3, PT ;  /* 0x000000031d00720c */ /* 0x040fe20003f44070 */
[--C-:B------:R-:W-:Y:S01]  /*1400*/  @!P6 IMAD.IADD R4, R4, 0x1, -R29.reuse ;  /* 0x000000010404e824 */ /* 0x100fe200078e0a1d */
[----:B------:R-:W-:Y:S01]  /*1410*/  IABS R21, R28 ;  /* 0x0000001c00157213 */ /* 0x000fe20000000000 */
[----:B------:R-:W-:Y:S01]  /*1420*/  @!P5 IMAD.IADD R20, R20, 0x1, -R29 ;  /* 0x000000011414d824 */ /* 0x000fe200078e0a1d */
[C---:B------:R-:W-:Y:S01]  /*1430*/  ISETP.GT.U32.AND P5, PT, R29.reuse, R2, PT ;  /* 0x000000021d00720c */ /* 0x040fe20003fa4070 */
[----:B------:R-:W-:Y:S01]  /*1440*/  VIADD R11, R6, 0x90 ;  /* 0x00000090060b7836 */ /* 0x000fe20000000000 */
[----:B------:R-:W-:Y:S01]  /*1450*/  ISETP.GT.U32.AND P6, PT, R29, R4, PT ;  /* 0x000000041d00720c */ /* 0x000fe20003fc4070 */
[----:B------:R-:W-:-:S03]  /*1460*/  IMAD.HI.U32 R8, R5, R21, RZ ;  /* 0x0000001505087227 */ /* 0x000fc600078e00ff */
[----:B------:R-:W-:Y:S01]  /*1470*/  IABS R7, R11 ;  /* 0x0000000b00077213 */ /* 0x000fe20000000000 */
[----:B------:R-:W-:Y:S01]  /*1480*/  IMAD.MOV R8, RZ, RZ, -R8 ;  /* 0x000000ffff087224 */ /* 0x000fe200078e0a08 */
[----:B------:R1:W-:Y:S01]  /*1490*/  STL [R1+0x58], R11 ;  /* 0x0000580b01007387 */ /* 0x0003e20000100800 */
[----:B------:R-:W-:Y:S01]  /*14a0*/  @!P2 IMAD.IADD R3, R3, 0x1, -R29 ;  /* 0x000000010303a824 */ /* 0x000fe200078e0a1d */
[----:B------:R-:W-:Y:S01]  /*14b0*/  ISETP.GE.AND P2, PT, R25, RZ, PT ;  /* 0x000000ff1900720c */ /* 0x000fe20003f46270 */
[----:B------:R-:W-:Y:S02]  /*14c0*/  VIADD R10, R6, 0xb0 ;  /* 0x000000b0060a7836 */ /* 0x000fe40000000000 */
[C---:B------:R-:W-:Y:S02]  /*14d0*/  IMAD R21, R29.reuse, R8, R21 ;  /* 0x000000081d157224 */ /* 0x040fe400078e0215 */
[--C-:B------:R-:W-:Y:S01]  /*14e0*/  @!P5 IMAD.IADD R2, R2, 0x1, -R29.reuse ;  /* 0x000000010202d824 */ /* 0x100fe200078e0a1d */
[----:B------:R-:W-:Y:S01]  /*14f0*/  ISETP.GT.U32.AND P5, PT, R29, R3, PT ;  /* 0x000000031d00720c */ /* 0x000fe20003fa4070 */
[----:B------:R-:W-:Y:S01]  /*1500*/  IMAD.HI.U32 R22, R5, R7, RZ ;  /* 0x0000000705167227 */ /* 0x000fe200078e00ff */
[----:B------:R-:W-:Y:S01]  /*1510*/  IABS R23, R10 ;  /* 0x0000000a00177213 */ /* 0x000fe20000000000 */
[----:B------:R2:W-:Y:S02]  /*1520*/  STL [R1+0x54], R10 ;  /* 0x0000540a01007387 */ /* 0x0005e40000100800 */
[----:B------:R-:W-:Y:S01]  /*1530*/  @!P6 IMAD.IADD R4, R4, 0x1, -R29 ;  /* 0x000000010404e824 */ /* 0x000fe200078e0a1d */
[----:B------:R-:W-:Y:S01]  /*1540*/  ISETP.GT.U32.AND P6, PT, R29, R21, PT ;  /* 0x000000151d00720c */ /* 0x000fe20003fc4070 */
[----:B------:R-:W-:-:S02]  /*1550*/  VIADD R0, R6, 0xd0 ;  /* 0x000000d006007836 */ /* 0x000fc40000000000 */
[----:B------:R-:W-:Y:S02]  /*1560*/  IMAD.MOV R22, RZ, RZ, -R22 ;  /* 0x000000ffff167224 */ /* 0x000fe400078e0a16 */
[C---:B-1----:R-:W-:Y:S01]  /*1570*/  VIADD R11, R6.reuse, 0x130 ;  /* 0x00000130060b7836 */ /* 0x042fe20000000000 */
[----:B------:R-:W-:Y:S01]  /*1580*/  IABS R24, R0 ;  /* 0x0000000000187213 */ /* 0x000fe20000000000 */
[----:B------:R-:W-:Y:S01]  /*1590*/  IMAD.HI.U32 R8, R5, R23, RZ ;  /* 0x0000001705087227 */ /* 0x000fe200078e00ff */
[----:B------:R1:W-:Y:S03]  /*15a0*/  STL [R1+0x50], R0 ;  /* 0x0000500001007387 */ /* 0x0003e60000100800 */
[C---:B------:R-:W-:Y:S01]  /*15b0*/  VIADD R13, R6.reuse, 0xf0 ;  /* 0x000000f0060d7836 */ /* 0x040fe20000000000 */
[----:B------:R4:W-:Y:S01]  /*15c0*/  STL [R1+0x1c54], R14 ;  /* 0x001c540e01007387 */ /* 0x0009e20000100800 */
[----:B------:R-:W-:Y:S01]  /*15d0*/  IMAD R22, R29, R22, R7 ;  /* 0x000000161d167224 */ /* 0x000fe200078e0207 */
[----:B------:R-:W-:Y:S01]  /*15e0*/  IABS R7, R11 ;  /* 0x0000000b00077213 */ /* 0x000fe20000000000 */
[----:B------:R-:W-:Y:S01]  /*15f0*/  IMAD.MOV R8, RZ, RZ, -R8 ;  /* 0x000000ffff087224 */ /* 0x000fe200078e0a08 */
[----:B------:R-:W-:Y:S01]  /*1600*/  IABS R25, R13 ;  /* 0x0000000d00197213 */ /* 0x000fe20000000000 */
[----:B--2---:R-:W-:-:S02]  /*1610*/  VIADD R10, R6, 0x150 ;  /* 0x00000150060a7836 */ /* 0x004fc40000000000 */
[----:B------:R-:W-:Y:S02]  /*1620*/  VIADD R12, R6, 0x110 ;  /* 0x00000110060c7836 */ /* 0x000fe40000000000 */
[----:B------:R-:W-:-:S03]  /*1630*/  IMAD.HI.U32 R9, R5, R24, RZ ;  /* 0x0000001805097227 */ /* 0x000fc600078e00ff */
[----:B------:R-:W-:Y:S01]  /*1640*/  IABS R26, R12 ;  /* 0x0000000c001a7213 */ /* 0x000fe20000000000 */
[----:B------:R-:W-:Y:S01]  /*1650*/  @!P5 IMAD.IADD R3, R3, 0x1, -R29 ;  /* 0x000000010303d824 */ /* 0x000fe200078e0a1d */
[C---:B------:R-:W-:Y:S01]  /*1660*/  ISETP.GT.U32.AND P5, PT, R29.reuse, R22, PT ;  /* 0x000000161d00720c */ /* 0x040fe20003fa4070 */
[----:B------:R-:W-:Y:S01]  /*1670*/  IMAD R23, R29, R8, R23 ;  /* 0x000000081d177224 */ /* 0x000fe200078e0217 */
[----:B------:R-:W-:Y:S01]  /*1680*/  IABS R8, R10 ;  /* 0x0000000a00087213 */ /* 0x000fe20000000000 */
[----:B------:R-:W-:Y:S01]  /*1690*/  @!P6 IMAD.IADD R21, R21, 0x1, -R29 ;  /* 0x000000011515e824 */ /* 0x000fe200078e0a1d */
[----:B------:R-:W-:Y:S01]  /*16a0*/  ISETP.GT.U32.AND P6, PT, R29, R2, PT ;  /* 0x000000021d00720c */ /* 0x000fe20003fc4070 */
[----:B------:R-:W-:Y:S02]  /*16b0*/  IMAD.MOV.U32 R15, RZ, RZ, R7 ;  /* 0x000000ffff0f7224 */ /* 0x000fe400078e0007 */
[----:B------:R-:W-:Y:S02]  /*16c0*/  IMAD.MOV R9, RZ, RZ, -R9 ;  /* 0x000000ffff097224 */ /* 0x000fe400078e0a09 */
[----:B------:R-:W-:-:S04]  /*16d0*/  IMAD.HI.U32 R7, R5, R25, RZ ;  /* 0x0000001905077227 */ /* 0x000fc800078e00ff */
[----:B------:R-:W-:Y:S01]  /*16e0*/  @!P4 IMAD.MOV R18, RZ, RZ, -R18 ;  /* 0x000000ffff12c224 */ /* 0x000fe200078e0a12 */
[C---:B------:R-:W-:Y:S01]  /*16f0*/  ISETP.GT.U32.AND P4, PT, R29.reuse, R21, PT ;  /* 0x000000151d00720c */ /* 0x040fe20003f84070 */
[----:B------:R-:W-:Y:S02]  /*1700*/  IMAD R24, R29, R9, R24 ;  /* 0x000000091d187224 */ /* 0x000fe400078e0218 */
[----:B-1----:R-:W-:Y:S01]  /*1710*/  IMAD.MOV.U32 R0, RZ, RZ, R8 ;  /* 0x000000ffff007224 */ /* 0x002fe200078e0008 */
[----:B------:R1:W-:Y:S01]  /*1720*/  STL [R1+0x1c58], R18 ;  /* 0x001c581201007387 */ /* 0x0003e20000100800 */
[----:B------:R-:W-:Y:S02]  /*1730*/  IMAD.MOV R7, RZ, RZ, -R7 ;  /* 0x000000ffff077224 */ /* 0x000fe400078e0a07 */
[----:B------:R-:W-:Y:S01]  /*1740*/  IMAD.HI.U32 R9, R5, R26, RZ ;  /* 0x0000001a05097227 */ /* 0x000fe200078e00ff */
[----:B------:R-:W-:Y:S03]  /*1750*/  STL [R1+0x1c5c], R13 ;  /* 0x001c5c0d01007387 */ /* 0x000fe60000100800 */
[----:B------:R-:W-:Y:S01]  /*1760*/  IMAD R25, R29, R7, R25 ;  /* 0x000000071d197224 */ /* 0x000fe200078e0219 */
[----:B------:R-:W-:Y:S01]  /*1770*/  STL [R1+0x1c60], R12 ;  /* 0x001c600c01007387 */ /* 0x000fe20000100800 */
[----:B------:R-:W-:-:S03]  /*1780*/  IMAD.HI.U32 R8, R5, R0, RZ ;  /* 0x0000000005087227 */ /* 0x000fc600078e00ff */
[----:B------:R2:W-:Y:S01]  /*1790*/  STL [R1+0x1c68], R3 ;  /* 0x001c680301007387 */ /* 0x0005e20000100800 */
[----:B------:R-:W-:Y:S02]  /*17a0*/  IMAD.MOV R7, RZ, RZ, -R9 ;  /* 0x000000ffff077224 */ /* 0x000fe400078e0a09 */
[----:B----4-:R-:W-:Y:S01]  /*17b0*/  VIADD R14, R6, 0x190 ;  /* 0x00000190060e7836 */ /* 0x010fe20000000000 */
[----:B------:R4:W-:Y:S01]  /*17c0*/  STL [R1+0x1c64], R11 ;  /* 0x001c640b01007387 */ /* 0x0009e20000100800 */
[----:B------:R-:W-:Y:S01]  /*17d0*/  @!P5 IMAD.IADD R22, R22, 0x1, -R29 ;  /* 0x000000011616d824 */ /* 0x000fe200078e0a1d */
[----:B------:R-:W-:Y:S01]  /*17e0*/  ISETP.GE.AND P5, PT, R16, RZ, PT ;  /* 0x000000ff1000720c */ /* 0x000fe20003fa6270 */
[----:B------:R-:W-:Y:S02]  /*17f0*/  IMAD.MOV R8, RZ, RZ, -R8 ;  /* 0x000000ffff087224 */ /* 0x000fe400078e0a08 */
[----:B------:R-:W-:Y:S02]  /*1800*/  VIADD R16, R6, 0x1d0 ;  /* 0x000001d006107836 */ /* 0x000fe40000000000 */
[----:B------:R-:W-:Y:S01]  /*1810*/  IMAD R26, R29, R7, R26 ;  /* 0x000000071d1a7224 */ /* 0x000fe200078e021a */
[----:B------:R-:W-:Y:S01]  /*1820*/  IABS R7, R14 ;  /* 0x0000000e00077213 */ /* 0x000fe20000000000 */
[----:B------:R-:W-:-:S04]  /*1830*/  IMAD.HI.U32 R27, R5, R15, RZ ;  /* 0x0000000f051b7227 */ /* 0x000fc800078e00ff */
[----:B-1----:R-:W-:Y:S02]  /*1840*/  VIADD R18, R6, 0x170 ;  /* 0x0000017006127836 */ /* 0x002fe40000000000 */
[----:B------:R-:W-:Y:S01]  /*1850*/  IMAD R9, R29, R8, R0 ;  /* 0x000000081d097224 */ /* 0x000fe200078e0200 */
[----:B------:R-:W-:Y:S01]  /*1860*/  IABS R0, R16 ;  /* 0x0000001000007213 */ /* 0x000fe20000000000 */
[----:B------:R-:W-:Y:S01]  /*1870*/  @!P4 IMAD.IADD R21, R21, 0x1, -R29 ;  /* 0x000000011515c824 */ /* 0x000fe200078e0a1d */
[----:B------:R-:W-:Y:S01]  /*1880*/  ISETP.GT.U32.AND P4, PT, R29, R24, PT ;  /* 0x000000181d00720c */ /* 0x000fe20003f84070 */
[----:B------:R-:W-:Y:S01]  /*1890*/  IMAD.MOV R27, RZ, RZ, -R27 ;  /* 0x000000ffff1b7224 */ /* 0x000fe200078e0a1b */
[----:B------:R-:W-:Y:S01]  /*18a0*/  IABS R8, R18 ;  /* 0x0000001200087213 */ /* 0x000fe20000000000 */
[----:B--2---:R-:W-:-:S04]  /*18b0*/  IMAD.HI.U32 R3, R5, R7, RZ ;  /* 0x0000000705037227 */ /* 0x004fc800078e00ff */
[----:B------:R-:W-:Y:S02]  /*18c0*/  IMAD R27, R29, R27, R15 ;  /* 0x0000001b1d1b7224 */ /* 0x000fe400078e020f */
[----:B------:R-:W-:Y:S02]  /*18d0*/  IMAD.MOV.U32 R13, RZ, RZ, R0 ;  /* 0x000000ffff0d7224 */ /* 0x000fe400078e0000 */
[C---:B------:R-:W-:Y:S02]  /*18e0*/  VIADD R17, R6.reuse, 0x1b0 ;  /* 0x000001b006117836 */ /* 0x040fe40000000000 */
[----:B------:R-:W-:Y:S02]  /*18f0*/  VIADD R15, R6, 0x1f0 ;  /* 0x000001f0060f7836 */ /* 0x000fe40000000000 */
[----:B------:R-:W-:Y:S01]  /*1900*/  IMAD.MOV R3, RZ, RZ, -R3 ;  /* 0x000000ffff037224 */ /* 0x000fe200078e0a03 */
[----:B------:R-:W-:Y:S01]  /*1910*/  IABS R6, R17 ;  /* 0x0000001100067213 */ /* 0x000fe20000000000 */
[----:B------:R-:W-:Y:S01]  /*1920*/  IMAD.HI.U32 R0, R5, R8, RZ ;  /* 0x0000000805007227 */ /* 0x000fe200078e00ff */
[----:B----4-:R-:W-:-:S03]  /*1930*/  IABS R11, R15 ;  /* 0x0000000f000b7213 */ /* 0x010fc60000000000 */
[----:B------:R-:W-:-:S04]  /*1940*/  IMAD.HI.U32 R12, R5, R13, RZ ;  /* 0x0000000d050c7227 */ /* 0x000fc800078e00ff */
[----:B------:R-:W-:Y:S02]  /*1950*/  IMAD.MOV R0, RZ, RZ, -R0 ;  /* 0x000000ffff007224 */ /* 0x000fe400078e0a00 */
[C---:B------:R-:W-:Y:S02]  /*1960*/  IMAD R7, R29.reuse, R3, R7 ;  /* 0x000000031d077224 */ /* 0x040fe400078e0207 */
[----:B------:R-:W2:Y:S01]  /*1970*/  LDL.LU R3, [R1+0x1c68] ;  /* 0x001c680001037983 */ /* 0x000ea20000300800 */
[----:B------:R-:W-:Y:S02]  /*1980*/  IMAD.MOV R12, RZ, RZ, -R12 ;  /* 0x000000ffff0c7224 */ /* 0x000fe400078e0a0c */
[----:B------:R-:W-:Y:S01]  /*1990*/  @!P4 IMAD.IADD R24, R24, 0x1, -R29 ;  /* 0x000000011818c824 */ /* 0x000fe200078e0a1d */
[----:B------:R-:W-:Y:S01]  /*19a0*/  ISETP.GE.AND P4, PT, R28, RZ, PT ;  /* 0x000000ff1c00720c */ /* 0x000fe20003f86270 */
[----:B------:R-:W-:Y:S02]  /*19b0*/  IMAD R8, R29, R0, R8 ;  /* 0x000000001d087224 */ /* 0x000fe400078e0208 */
[----:B------:R-:W-:-:S04]  /*19c0*/  IMAD.HI.U32 R28, R5, R6, RZ ;  /* 0x00000006051c7227 */ /* 0x000fc800078e00ff */
[----:B------:R-:W-:-:S04]  /*19d0*/  IMAD.HI.U32 R0, R5, R11, RZ ;  /* 0x0000000b05007227 */ /* 0x000fc800078e00ff */
[C---:B------:R-:W-:Y:S02]  /*19e0*/  IMAD R5, R29.reuse, R12, R13 ;  /* 0x0000000c1d057224 */ /* 0x040fe400078e020d */
[----:B------:R-:W4:Y:S01]  /*19f0*/  LDL.LU R13, [R1+0x58] ;  /* 0x00005800010d7983 */ /* 0x000f220000300800 */
[----:B------:R-:W-:Y:S01]  /*1a00*/  @!P6 IMAD.IADD R2, R2, 0x1, -R29 ;  /* 0x000000010202e824 */ /* 0x000fe200078e0a1d */
[----:B------:R-:W-:Y:S01]  /*1a10*/  ISETP.GT.U32.AND P6, PT, R29, R23, PT ;  /* 0x000000171d00720c */ /* 0x000fe20003fc4070 */
[----:B------:R-:W-:-:S12]  /*1a20*/  IMAD.MOV R28, RZ, RZ, -R28 ;  /* 0x000000ffff1c7224 */ /* 0x000fd800078e0a1c */
[----:B------:R-:W-:Y:S01]  /*1a30*/  @!P6 IMAD.IADD R23, R23, 0x1, -R29 ;  /* 0x000000011717e824 */ /* 0x000fe200078e0a1d */
[----:B------:R-:W-:-:S13]  /*1a40*/  ISETP.GT.U32.AND P6, PT, R29, R25, PT ;  /* 0x000000191d00720c */ /* 0x000fda0003fc4070 */
[----:B------:R-:W-:Y:S01]  /*1a50*/  @!P6 IMAD.IADD R25, R25, 0x1, -R29 ;  /* 0x000000011919e824 */ /* 0x000fe200078e0a1d */
[C---:B------:R-:W-:Y:S01]  /*1a60*/  ISETP.GT.U32.AND P6, PT, R29.reuse, R26, PT ;  /* 0x0000001a1d00720c */ /* 0x040fe20003fc4070 */
[----:B------:R-:W-:Y:S02]  /*1a70*/  IMAD R6, R29, R28, R6 ;  /* 0x0000001c1d067224 */ /* 0x000fe400078e0206 */
[----:B------:R-:W-:-:S04]  /*1a80*/  IMAD.MOV.U32 R28, RZ, RZ, R2 ;  /* 0x000000ffff1c7224 */ /* 0x000fc800078e0002 */
[----:B------:R-:W-:-:S06]  /*1a90*/  @!P5 IMAD.MOV R28, RZ, RZ, -R28 ;  /* 0x000000ffff1cd224 */ /* 0x000fcc00078e0a1c */
[----:B------:R-:W-:Y:S01]  /*1aa0*/  @!P6 IMAD.IADD R26, R26, 0x1, -R29 ;  /* 0x000000011a1ae824 */ /* 0x000fe200078e0a1d */
[----:B------:R-:W-:-:S04]  /*1ab0*/  ISETP.GT.U32.AND P6, PT, R29, R27, PT ;  /* 0x0000001b1d00720c */ /* 0x000fc80003fc4070 */
[----:B------:R-:W-:Y:S01]  /*1ac0*/  ISETP.GT.U32.AND P5, PT, R29, R26, PT ;  /* 0x0000001a1d00720c */ /* 0x000fe20003fa4070 */
[----:B------:R-:W-:Y:S02]  /*1ad0*/  @!P0 IMAD.MOV R4, RZ, RZ, -R4 ;  /* 0x000000ffff048224 */ /* 0x000fe400078e0a04 */
[----:B------:R-:W-:-:S10]  /*1ae0*/  IMAD.MOV R12, RZ, RZ, -R0 ;  /* 0x000000ffff0c7224 */ /* 0x000fd400078e0a00 */
[----:B------:R-:W-:Y:S02]  /*1af0*/  @!P5 IMAD.IADD R26, R26, 0x1, -R29 ;  /* 0x000000011a1ad824 */ /* 0x000fe400078e0a1d */
[----:B--2---:R-:W-:Y:S02]  /*1b00*/  IMAD.MOV.U32 R0, RZ, RZ, R3 ;  /* 0x000000ffff007224 */ /* 0x004fe400078e0003 */
[----:B------:R-:W2:Y:S04]  /*1b10*/  LDL.LU R3, [R1+0x50] ;  /* 0x0000500001037983 */ /* 0x000ea80000300800 */
[----:B------:R-:W3:Y:S04]  /*1b20*/  LDL.LU R2, [R1+0x54] ;  /* 0x0000540001027983 */ /* 0x000ee80000300800 */
[----:B------:R1:W-:Y:S01]  /*1b30*/  STL [R1+0x8], R4 ;  /* 0x0000080401007387 */ /* 0x0003e20000100800 */
[----:B----4-:R-:W-:Y:S01]  /*1b40*/  ISETP.GE.AND P5, PT, R13, RZ, PT ;  /* 0x000000ff0d00720c */ /* 0x010fe20003fa6270 */
[----:B-1----:R-:W-:-:S02]  /*1b50*/  IMAD R4, R29, R12, R11 ;  /* 0x0000000c1d047224 */ /* 0x002fc400078e020b */
[----:B------:R-:W4:Y:S04]  /*1b60*/  LDL.LU R11, [R1+0x1c64] ;  /* 0x001c6400010b7983 */ /* 0x000f280000300800 */
[----:B------:R-:W4:Y:S04]  /*1b70*/  LDL.LU R12, [R1+0x1c60] ;  /* 0x001c6000010c7983 */ /* 0x000f280000300800 */
[----:B------:R-:W4:Y:S01]  /*1b80*/  LDL.LU R13, [R1+0x1c5c] ;  /* 0x001c5c00010d7983 */ /* 0x000f220000300800 */
[----:B------:R-:W-:Y:S01]  /*1b90*/  @!P3 IMAD.MOV R19, RZ, RZ, -R19 ;  /* 0x000000ffff13b224 */ /* 0x000fe200078e0a13 */
[C---:B------:R-:W-:Y:S01]  /*1ba0*/  ISETP.GT.U32.AND P3, PT, R29.reuse, R22, PT ;  /* 0x000000161d00720c */ /* 0x040fe20003f64070 */
[----:B------:R-:W-:Y:S01]  /*1bb0*/  @!P1 IMAD.MOV R20, RZ, RZ, -R20 ;  /* 0x000000ffff149224 */ /* 0x000fe200078e0a14 */
[----:B------:R-:W-:-:S02]  /*1bc0*/  ISETP.GT.U32.AND P1, PT, R29, R23, PT ;  /* 0x000000171d00720c */ /* 0x000fc40003f24070 */
[----:B------:R-:W-:Y:S01]  /*1bd0*/  ISETP.GT.U32.AND P0, PT, R29, R24, PT ;  /* 0x000000181d00720c */ /* 0x000fe20003f04070 */
[----:B------:R-:W-:Y:S02]  /*1be0*/  @!P6 IMAD.IADD R27, R27, 0x1, -R29 ;  /* 0x000000011b1be824 */ /* 0x000fe400078e0a1d */
[----:B------:R-:W-:Y:S01]  /*1bf0*/  @!P2 IMAD.MOV R0, RZ, RZ, -R0 ;  /* 0x000000ffff00a224 */ /* 0x000fe200078e0a00 */
[C---:B------:R-:W-:Y:S01]  /*1c00*/  ISETP.GT.U32.AND P2, PT, R29.reuse, R25, PT ;  /* 0x000000191d00720c */ /* 0x040fe20003f44070 */
[----:B------:R-:W-:Y:S01]  /*1c10*/  @!P4 IMAD.MOV R21, RZ, RZ, -R21 ;  /* 0x000000ffff15c224 */ /* 0x000fe200078e0a15 */
[C---:B------:R-:W-:Y:S02]  /*1c20*/  ISETP.GT.U32.AND P4, PT, R29.reuse, R9, PT ;  /* 0x000000091d00720c */ /* 0x040fe40003f84070 */
[C---:B------:R-:W-:Y:S01]  /*1c30*/  ISETP.GT.U32.AND P6, PT, R29.reuse, R27, PT ;  /* 0x0000001b1d00720c */ /* 0x040fe20003fc4070 */
[--C-:B------:R-:W-:Y:S01]  /*1c40*/  @!P3 IMAD.IADD R22, R22, 0x1, -R29.reuse ;  /* 0x000000011616b824 */ /* 0x100fe200078e0a1d */
[----:B------:R-:W-:Y:S01]  /*1c50*/  ISETP.GT.U32.AND P3, PT, R29, R8, PT ;  /* 0x000000081d00720c */ /* 0x000fe20003f64070 */
[--C-:B------:R-:W-:Y:S01]  /*1c60*/  @!P1 IMAD.IADD R23, R23, 0x1, -R29.reuse ;  /* 0x0000000117179824 */ /* 0x100fe200078e0a1d */
[C---:B------:R-:W-:Y:S01]  /*1c70*/  ISETP.GT.U32.AND P1, PT, R29.reuse, R7, PT ;  /* 0x000000071d00720c */ /* 0x040fe20003f24070 */
[----:B------:R-:W-:Y:S01]  /*1c80*/  @!P0 IMAD.IADD R24, R24, 0x1, -R29 ;  /* 0x0000000118188824 */ /* 0x000fe200078e0a1d */
[----:B------:R-:W-:-:S03]  /*1c90*/  ISETP.GT.U32.AND P0, PT, R29, R6, PT ;  /* 0x000000061d00720c */ /* 0x000fc60003f04070 */
[--C-:B------:R-:W-:Y:S01]  /*1ca0*/  @!P2 IMAD.IADD R25, R25, 0x1, -R29.reuse ;  /* 0x000000011919a824 */ /* 0x100fe200078e0a1d */
[----:B------:R-:W-:Y:S01]  /*1cb0*/  ISETP.GT.U32.AND P2, PT, R29, R5, PT ;  /* 0x000000051d00720c */ /* 0x000fe20003f44070 */
[--C-:B------:R-:W-:Y:S02]  /*1cc0*/  @!P4 IMAD.IADD R9, R9, 0x1, -R29.reuse ;  /* 0x000000010909c824 */ /* 0x100fe400078e0a1d */
[--C-:B------:R-:W-:Y:S01]  /*1cd0*/  @!P6 IMAD.IADD R27, R27, 0x1, -R29.reuse ;  /* 0x000000011b1be824 */ /* 0x100fe200078e0a1d */
[----:B------:R-:W-:Y:S01]  /*1ce0*/  ISETP.GT.U32.AND P6, PT, R29, R4, PT ;  /* 0x000000041d00720c */ /* 0x000fe20003fc4070 */
[--C-:B------:R-:W-:Y:S02]  /*1cf0*/  @!P3 IMAD.IADD R8, R8, 0x1, -R29.reuse ;  /* 0x000000010808b824 */ /* 0x100fe400078e0a1d */
[--C-:B------:R-:W-:Y:S02]  /*1d00*/  @!P1 IMAD.IADD R7, R7, 0x1, -R29.reuse ;  /* 0x0000000107079824 */ /* 0x100fe400078e0a1d */
[----:B------:R-:W-:-:S02]  /*1d10*/  @!P0 IMAD.IADD R6, R6, 0x1, -R29 ;  /* 0x0000000106068824 */ /* 0x000fc400078e0a1d */
[----:B------:R-:W-:Y:S02]  /*1d20*/  @!P5 IMAD.MOV R22, RZ, RZ, -R22 ;  /* 0x000000ffff16d224 */ /* 0x000fe400078e0a16 */
[----:B------:R-:W-:Y:S01]  /*1d30*/  @!P2 IMAD.IADD R5, R5, 0x1, -R29 ;  /* 0x000000010505a824 */ /* 0x000fe200078e0a1d */
[----:B------:R-:W-:-:S03]  /*1d40*/  ISETP.GT.U32.AND P5, PT, R29, R9, PT ;  /* 0x000000091d00720c */ /* 0x000fc60003fa4070 */
[----:B------:R-:W-:Y:S01]  /*1d50*/  @!P6 IMAD.IADD R4, R4, 0x1, -R29 ;  /* 0x000000010404e824 */ /* 0x000fe200078e0a1d */
[----:B------:R-:W-:-:S09]  /*1d60*/  ISETP.GT.U32.AND P6, PT, R29, R5, PT ;  /* 0x000000051d00720c */ /* 0x000fd20003fc4070 */
[----:B------:R-:W-:Y:S01]  /*1d70*/  @!P5 IMAD.IADD R9, R9, 0x1, -R29 ;  /* 0x000000010909d824 */ /* 0x000fe200078e0a1d */
[----:B------:R-:W-:-:S03]  /*1d80*/  ISETP.GE.AND P5, PT, R18, RZ, PT ;  /* 0x000000ff1200720c */ /* 0x000fc60003fa6270 */
[----:B------:R-:W-:Y:S01]  /*1d90*/  @!P6 IMAD.IADD R5, R5, 0x1, -R29 ;  /* 0x000000010505e824 */ /* 0x000fe200078e0a1d */
[----:B------:R-:W-:Y:S02]  /*1da0*/  ISETP.GE.AND P6, PT, R15, RZ, PT ;  /* 0x000000ff0f00720c */ /* 0x000fe40003fc6270 */
[----:B--2---:R-:W-:Y:S02]  /*1db0*/  ISETP.GE.AND P3, PT, R3, RZ, PT ;  /* 0x000000ff0300720c */ /* 0x004fe40003f66270 */
[----:B---3--:R-:W-:Y:S02]  /*1dc0*/  ISETP.GE.AND P4, PT, R2, RZ, PT ;  /* 0x000000ff0200720c */ /* 0x008fe40003f86270 */
[----:B------:R-:W1:Y:S09]  /*1dd0*/  LDC.64 R2, c[0x0][0x3a0] ;  /* 0x0000e800ff027b82 */ /* 0x000e720000000a00 */
[----:B------:R-:W-:Y:S01]  /*1de0*/  @!P3 IMAD.MOV R24, RZ, RZ, -R24 ;  /* 0x000000ffff18b224 */ /* 0x000fe200078e0a18 */
[----:B------:R-:W-:-:S02]  /*1df0*/  ISETP.GT.U32.AND P3, PT, R29, R7, PT ;  /* 0x000000071d00720c */ /* 0x000fc40003f64070 */
[----:B----4-:R-:W-:Y:S02]  /*1e00*/  ISETP.GE.AND P0, PT, R12, RZ, PT ;  /* 0x000000ff0c00720c */ /* 0x010fe40003f06270 */
[----:B------:R-:W-:Y:S01]  /*1e10*/  ISETP.GE.AND P1, PT, R13, RZ, PT ;  /* 0x000000ff0d00720c */ /* 0x000fe20003f26270 */
[----:B------:R-:W-:Y:S01]  /*1e20*/  @!P4 IMAD.MOV R23, RZ, RZ, -R23 ;  /* 0x000000ffff17c224 */ /* 0x000fe200078e0a17 */
[----:B------:R-:W-:Y:S01]  /*1e30*/  ISETP.GE.AND P2, PT, R11, RZ, PT ;  /* 0x000000ff0b00720c */ /* 0x000fe20003f46270 */
[----:B------:R-:W2:Y:S01]  /*1e40*/  LDL.LU R13, [R1+0x18] ;  /* 0x00001800010d7983 */ /* 0x000ea20000300800 */
[----:B------:R-:W-:-:S03]  /*1e50*/  ISETP.GT.U32.AND P4, PT, R29, R8, PT ;  /* 0x000000081d00720c */ /* 0x000fc60003f84070 */
[----:B------:R-:W3:Y:S04]  /*1e60*/  LDL.LU R12, [R1+0x14] ;  /* 0x00001400010c7983 */ /* 0x000ee80000300800 */
[----:B------:R-:W-:Y:S02]  /*1e70*/  @!P0 IMAD.MOV R26, RZ, RZ, -R26 ;  /* 0x000000ffff1a8224 */ /* 0x000fe400078e0a1a */
[----:B------:R-:W-:Y:S01]  /*1e80*/  @!P1 IMAD.MOV R25, RZ, RZ, -R25 ;  /* 0x000000ffff199224 */ /* 0x000fe200078e0a19 */
[C---:B------:R-:W-:Y:S01]  /*1e90*/  ISETP.GT.U32.AND P1, PT, R29.reuse, R6, PT ;  /* 0x000000061d00720c */ /* 0x040fe20003f24070 */
[----:B------:R-:W-:Y:S01]  /*1ea0*/  @!P2 IMAD.MOV R27, RZ, RZ, -R27 ;  /* 0x000000ffff1ba224 */ /* 0x000fe200078e0a1b */
[----:B------:R-:W-:Y:S01]  /*1eb0*/  ISETP.GT.U32.AND P0, PT, R29, R4, PT ;  /* 0x000000041d00720c */ /* 0x000fe20003f04070 */
[----:B------:R-:W4:Y:S01]  /*1ec0*/  LDL.LU R11, [R1+0x10] ;  /* 0x00001000010b7983 */ /* 0x000f220000300800 */
[----:B------:R-:W-:Y:S01]  /*1ed0*/  ISETP.GE.AND P2, PT, R10, RZ, PT ;  /* 0x000000ff0a00720c */ /* 0x000fe20003f46270 */
[--C-:B------:R-:W-:Y:S01]  /*1ee0*/  @!P4 IMAD.IADD R8, R8, 0x1, -R29.reuse ;  /* 0x000000010808c824 */ /* 0x100fe200078e0a1d */
[----:B------:R-:W-:Y:S01]  /*1ef0*/  ISETP.GE.AND P4, PT, R14, RZ, PT ;  /* 0x000000ff0e00720c */ /* 0x000fe20003f86270 */
[----:B------:R-:W2:Y:S01]  /*1f00*/  LDL.LU R10, [R1+0xc] ;  /* 0x00000c00010a7983 */ /* 0x000ea20000300800 */
[----:B------:R-:W-:Y:S01]  /*1f10*/  @!P3 IMAD.IADD R7, R7, 0x1, -R29 ;  /* 0x000000010707b824 */ /* 0x000fe200078e0a1d */
[----:B------:R-:W-:-:S02]  /*1f20*/  ISETP.GE.AND P3, PT, R17, RZ, PT ;  /* 0x000000ff1100720c */ /* 0x000fc40003f66270 */
[----:B------:R-:W2:Y:S02]  /*1f30*/  LDL.LU R18, [R1+0x1c58] ;  /* 0x001c580001127983 */ /* 0x000ea40000300800 */
[--C-:B------:R-:W-:Y:S01]  /*1f40*/  @!P1 IMAD.IADD R6, R6, 0x1, -R29.reuse ;  /* 0x0000000106069824 */ /* 0x100fe200078e0a1d */
[----:B------:R-:W-:Y:S01]  /*1f50*/  ISETP.GE.AND P1, PT, R16, RZ, PT ;  /* 0x000000ff1000720c */ /* 0x000fe20003f26270 */
[----:B------:R-:W2:Y:S01]  /*1f60*/  LDL.LU R14, [R1+0x1c54] ;  /* 0x001c5400010e7983 */ /* 0x000ea20000300800 */
[----:B------:R-:W-:-:S03]  /*1f70*/  @!P0 IMAD.IADD R4, R4, 0x1, -R29 ;  /* 0x0000000104048824 */ /* 0x000fc600078e0a1d */
[----:B------:R-:W2:Y:S04]  /*1f80*/  LDL.LU R17, [R1+0x1c50] ;  /* 0x001c500001117983 */ /* 0x000ea80000300800 */
[----:B------:R-:W2:Y:S04]  /*1f90*/  LDL.LU R16, [R1+0x1c4c] ;  /* 0x001c4c0001107983 */ /* 0x000ea80000300800 */
[----:B------:R-:W2:Y:S04]  /*1fa0*/  LDL.LU R15, [R1+0x1c48] ;  /* 0x001c4800010f7983 */ /* 0x000ea80000300800 */
[----:B------:R-:W2:Y:S02]  /*1fb0*/  LDL R29, [R1+0x1784] ;  /* 0x00178400011d7983 */ /* 0x000ea40000100800 */
[----:B--2---:R-:W-:-:S02]  /*1fc0*/  ISETP.NE.AND P0, PT, R29, RZ, PT ;  /* 0x000000ff1d00720c */ /* 0x004fc40003f05270 */
[----:B------:R-:W-:-:S04]  /*1fd0*/  LOP3.LUT R29, RZ, R29, RZ, 0x33, !PT ;  /* 0x0000001dff1d7212 */ /* 0x000fc800078e33ff */
[C---:B------:R-:W-:Y:S02]  /*1fe0*/  SEL R14, R29.reuse, R14, !P0 ;  /* 0x0000000e1d0e7207 */ /* 0x040fe40004000000 */
[C---:B------:R-:W-:Y:S02]  /*1ff0*/  SEL R13, R29.reuse, R13, !P0 ;  /* 0x0000000d1d0d7207 */ /* 0x040fe40004000000 */
[C---:B---3--:R-:W-:Y:S01]  /*2000*/  SEL R12, R29.reuse, R12, !P0 ;  /* 0x0000000c1d0c7207 */ /* 0x048fe20004000000 */
[----:B------:R2:W-:Y:S01]  /*2010*/  STL [R1+0xa0], R14 ;  /* 0x0000a00e01007387 */ /* 0x0005e20000100800 */
[C---:B----4-:R-:W-:Y:S02]  /*2020*/  SEL R11, R29.reuse, R11, !P0 ;  /* 0x0000000b1d0b7207 */ /* 0x050fe40004000000 */
[C---:B------:R-:W-:Y:S01]  /*2030*/  SEL R10, R29.reuse, R10, !P0 ;  /* 0x0000000a1d0a7207 */ /* 0x040fe20004000000 */
[----:B--2---:R-:W2:Y:S04]  /*2040*/  LDL.LU R14, [R1+0x1c44] ;  /* 0x001c4400010e7983 */ /* 0x004ea80000300800 */
[----:B------:R3:W-:Y:S04]  /*2050*/  STL [R1+0x9c], R13 ;  /* 0x00009c0d01007387 */ /* 0x0007e80000100800 */
[----:B---3--:R-:W3:Y:S04]  /*2060*/  LDL.LU R13, [R1+0x1c40] ;  /* 0x001c4000010d7983 */ /* 0x008ee80000300800 */
[----:B------:R4:W-:Y:S04]  /*2070*/  STL [R1+0x98], R12 ;  /* 0x0000980c01007387 */ /* 0x0009e80000100800 */
[----:B----4-:R-:W4:Y:S04]  /*2080*/  LDL.LU R12, [R1+0x1c3c] ;  /* 0x001c3c00010c7983 */ /* 0x010f280000300800 */
[----:B------:R1:W-:Y:S04]  /*2090*/  STL [R1+0x94], R11 ;  /* 0x0000940b01007387 */ /* 0x0003e80000100800 */
[----:B-1----:R-:W2:Y:S04]  /*20a0*/  LDL.LU R11, [R1+0x1c38] ;  /* 0x001c3800010b7983 */ /* 0x002ea80000300800 */
[----:B------:R1:W-:Y:S04]  /*20b0*/  STL [R1+0x90], R10 ;  /* 0x0000900a01007387 */ /* 0x0003e80000100800 */
[----:B-1----:R-:W2:Y:S02]  /*20c0*/  LDL.LU R10, [R1+0x1c34] ;  /* 0x001c3400010a7983 */ /* 0x002ea40000300800 */
[----:B--2---:R-:W-:-:S05]  /*20d0*/  SEL R10, R29, R10, !P0 ;  /* 0x0000000a1d0a7207 */ /* 0x004fca0004000000 */
[----:B------:R1:W-:Y:S04]  /*20e0*/  STL [R1+0x8c], R10 ;  /* 0x00008c0a01007387 */ /* 0x0003e80000100800 */
[----:B-1----:R-:W2:Y:S01]  /*20f0*/  LDL.LU R10, [R1+0x8] ;  /* 0x00000800010a7983 */ /* 0x002ea20000300800 */
[----:B------:R-:W-:-:S05]  /*2100*/  SEL R11, R29, R11, !P0 ;  /* 0x0000000b1d0b7207 */ /* 0x000fca0004000000 */
[----:B------:R4:W-:Y:S02]  /*2110*/  STL [R1+0x88], R11 ;  /* 0x0000880b01007387 */ /* 0x0009e40000100800 */
[C---:B----4-:R-:W-:Y:S02]  /*2120*/  SEL R11, R29.reuse, R12, !P0 ;  /* 0x0000000c1d0b7207 */ /* 0x050fe40004000000 */
[----:B---3--:R-:W-:-:S03]  /*2130*/  SEL R12, R29, R13, !P0 ;  /* 0x0000000d1d0c7207 */ /* 0x008fc60004000000 */
[----:B------:R1:W-:Y:S01]  /*2140*/  STL [R1+0x84], R11 ;  /* 0x0000840b01007387 */ /* 0x0003e20000100800 */
[----:B------:R-:W-:-:S03]  /*2150*/  SEL R13, R29, R15, !P0 ;  /* 0x0000000f1d0d7207 */ /* 0x000fc60004000000 */
[----:B------:R3:W-:Y:S01]  /*2160*/  STL [R1+0x80], R12 ;  /* 0x0000800c01007387 */ /* 0x0007e20000100800 */
[C---:B-1----:R-:W-:Y:S02]  /*2170*/  SEL R11, R29.reuse, R14, !P0 ;  /* 0x0000000e1d0b7207 */ /* 0x042fe40004000000 */
[----:B---3--:R-:W-:-:S03]  /*2180*/  SEL R12, R29, R16, !P0 ;  /* 0x000000101d0c7207 */ /* 0x008fc60004000000 */
[----:B------:R1:W-:Y:S04]  /*2190*/  STL [R1+0x7c], R11 ;  /* 0x00007c0b01007387 */ /* 0x0003e80000100800 */
[----:B------:R3:W-:Y:S01]  /*21a0*/  STL [R1+0x78], R13 ;  /* 0x0000780d01007387 */ /* 0x0007e20000100800 */
[----:B-1----:R-:W-:-:S03]  /*21b0*/  SEL R11, R29, R17, !P0 ;  /* 0x000000111d0b7207 */ /* 0x002fc60004000000 */
[----:B------:R1:W-:Y:S01]  /*21c0*/  STL [R1+0x74], R12 ;  /* 0x0000740c01007387 */ /* 0x0003e20000100800 */
[----:B---3--:R-:W-:-:S03]  /*21d0*/  SEL R13, R29, R18, !P0 ;  /* 0x000000121d0d7207 */ /* 0x008fc60004000000 */
[----:B------:R3:W-:Y:S01]  /*21e0*/  STL [R1+0x70], R11 ;  /* 0x0000700b01007387 */ /* 0x0007e20000100800 */
[----:B-1----:R-:W-:-:S03]  /*21f0*/  SEL R12, R29, R19, !P0 ;  /* 0x000000131d0c7207 */ /* 0x002fc60004000000 */
[----:B------:R-:W-:Y:S01]  /*2200*/  STL [R1+0x6c], R13 ;  /* 0x00006c0d01007387 */ /* 0x000fe20000100800 */
[----:B---3--:R-:W-:-:S03]  /*2210*/  SEL R11, R29, R20, !P0 ;  /* 0x000000141d0b7207 */ /* 0x008fc60004000000 */
[----:B------:R1:W-:Y:S04]  /*2220*/  STL [R1+0xa8], R12 ;  /* 0x0000a80c01007387 */ /* 0x0003e80000100800 */
[----:B------:R3:W-:Y:S01]  /*2230*/  STL [R1+0x1b8], R11 ;  /* 0x0001b80b01007387 */ /* 0x0007e20000100800 */
[----:B-1----:R-:W-:-:S03]  /*2240*/  SEL R12, R29, R0, !P0 ;  /* 0x000000001d0c7207 */ /* 0x002fc60004000000 */
[----:B------:R-:W4:Y:S01]  /*2250*/  LDL.LU R0, [R1+0x1c30] ;  /* 0x001c300001007983 */ /* 0x000f220000300800 */
[C---:B---3--:R-:W-:Y:S01]  /*2260*/  SEL R11, R29.reuse, R28, !P0 ;  /* 0x0000001c1d0b7207 */ /* 0x048fe20004000000 */
[----:B------:R-:W-:Y:S02]  /*2270*/  @!P2 IMAD.MOV R9, RZ, RZ, -R9 ;  /* 0x000000ffff09a224 */ /* 0x000fe400078e0a09 */
[----:B------:R-:W-:Y:S02]  /*2280*/  @!P5 IMAD.MOV R8, RZ, RZ, -R8 ;  /* 0x000000ffff08d224 */ /* 0x000fe400078e0a08 */
[----:B------:R-:W-:Y:S02]  /*2290*/  @!P4 IMAD.MOV R7, RZ, RZ, -R7 ;  /* 0x000000ffff07c224 */ /* 0x000fe400078e0a07 */
[----:B------:R-:W-:Y:S01]  /*22a0*/  @!P3 IMAD.MOV R6, RZ, RZ, -R6 ;  /* 0x000000ffff06b224 */ /* 0x000fe200078e0a06 */
[C---:B------:R-:W-:Y:S01]  /*22b0*/  SEL R9, R29.reuse, R9, !P0 ;  /* 0x000000091d097207 */ /* 0x040fe20004000000 */
[----:B------:R-:W-:Y:S01]  /*22c0*/  @!P1 IMAD.MOV R5, RZ, RZ, -R5 ;  /* 0x000000ffff059224 */ /* 0x000fe200078e0a05 */
[C---:B------:R-:W-:Y:S01]  /*22d0*/  SEL R8, R29.reuse, R8, !P0 ;  /* 0x000000081d087207 */ /* 0x040fe20004000000 */
[----:B------:R-:W-:Y:S01]  /*22e0*/  @!P6 IMAD.MOV R4, RZ, RZ, -R4 ;  /* 0x000000ffff04e224 */ /* 0x000fe200078e0a04 */
[----:B------:R-:W-:-:S02]  /*22f0*/  SEL R7, R29, R7, !P0 ;  /* 0x000000071d077207 */ /* 0x000fc40004000000 */
[C---:B------:R-:W-:Y:S02]  /*2300*/  SEL R6, R29.reuse, R6, !P0 ;  /* 0x000000061d067207 */ /* 0x040fe40004000000 */
[C---:B------:R-:W-:Y:S02]  /*2310*/  SEL R5, R29.reuse, R5, !P0 ;  /* 0x000000051d057207 */ /* 0x040fe40004000000 */
[C---:B------:R-:W-:Y:S02]  /*2320*/  SEL R28, R29.reuse, R4, !P0 ;  /* 0x000000041d1c7207 */ /* 0x040fe40004000000 */
[----:B--2---:R-:W-:-:S05]  /*2330*/  SEL R10, R29, R10, !P0 ;  /* 0x0000000a1d0a7207 */ /* 0x004fca0004000000 */
[----:B------:R1:W-:Y:S04]  /*2340*/  STL [R1+0x68], R10 ;  /* 0x0000680a01007387 */ /* 0x0003e80000100800 */
[----:B------:R2:W-:Y:S01]  /*2350*/  STL [R1+0xa4], R12 ;  /* 0x0000a40c01007387 */ /* 0x0005e20000100800 */
[----:B-1----:R-:W-:-:S03]  /*2360*/  SEL R10, R29, R21, !P0 ;  /* 0x000000151d0a7207 */ /* 0x002fc60004000000 */
[----:B------:R1:W-:Y:S01]  /*2370*/  STL [R1+0xac], R11 ;  /* 0x0000ac0b01007387 */ /* 0x0003e20000100800 */
[----:B--2---:R-:W-:-:S03]  /*2380*/  SEL R12, R29, R22, !P0 ;  /* 0x000000161d0c7207 */ /* 0x004fc60004000000 */
[----:B------:R2:W-:Y:S01]  /*2390*/  STL [R1+0xb0], R10 ;  /* 0x0000b00a01007387 */ /* 0x0005e20000100800 */
[----:B-1----:R-:W-:-:S03]  /*23a0*/  SEL R11, R29, R23, !P0 ;  /* 0x000000171d0b7207 */ /* 0x002fc60004000000 */
[----:B------:R1:W-:Y:S01]  /*23b0*/  STL [R1+0xb4], R12 ;  /* 0x0000b40c01007387 */ /* 0x0003e20000100800 */
[----:B--2---:R-:W-:-:S03]  /*23c0*/  SEL R10, R29, R24, !P0 ;  /* 0x000000181d0a7207 */ /* 0x004fc60004000000 */
[----:B------:R2:W-:Y:S04]  /*23d0*/  STL [R1+0xb8], R11 ;  /* 0x0000b80b01007387 */ /* 0x0005e80000100800 */
[----:B------:R3:W-:Y:S01]  /*23e0*/  STL [R1+0xbc], R10 ;  /* 0x0000bc0a01007387 */ /* 0x0007e20000100800 */
[C---:B-1----:R-:W-:Y:S02]  /*23f0*/  SEL R12, R29.reuse, R25, !P0 ;  /* 0x000000191d0c7207 */ /* 0x042fe40004000000 */
[----:B--2---:R-:W-:-:S03]  /*2400*/  SEL R11, R29, R26, !P0 ;  /* 0x0000001a1d0b7207 */ /* 0x004fc60004000000 */
[----:B------:R-:W-:Y:S01]  /*2410*/  STL [R1+0xc0], R12 ;  /* 0x0000c00c01007387 */ /* 0x000fe20000100800 */
[----:B---3--:R-:W-:-:S03]  /*2420*/  SEL R10, R29, R27, !P0 ;  /* 0x0000001b1d0a7207 */ /* 0x008fc60004000000 */
[----:B------:R-:W-:Y:S04]  /*2430*/  STL [R1+0xc4], R11 ;  /* 0x0000c40b01007387 */ /* 0x000fe80000100800 */
[----:B------:R1:W-:Y:S04]  /*2440*/  STL [R1+0xc8], R10 ;  /* 0x0000c80a01007387 */ /* 0x0003e80000100800 */
[----:B------:R-:W-:Y:S04]  /*2450*/  STL [R1+0xcc], R9 ;  /* 0x0000cc0901007387 */ /* 0x000fe80000100800 */
[----:B------:R-:W-:Y:S04]  /*2460*/  STL [R1+0xd8], R8 ;  /* 0x0000d80801007387 */ /* 0x000fe80000100800 */
[----:B------:R-:W-:Y:S04]  /*2470*/  STL [R1+0xdc], R7 ;  /* 0x0000dc0701007387 */ /* 0x000fe80000100800 */
[----:B------:R-:W-:Y:S04]  /*2480*/  STL [R1+0xe4], R6 ;  /* 0x0000e40601007387 */ /* 0x000fe80000100800 */
[----:B------:R2:W-:Y:S04]  /*2490*/  STL [R1+0xec], R5 ;  /* 0x0000ec0501007387 */ /* 0x0005e80000100800 */
[----:B------:R3:W-:Y:S04]  /*24a0*/  STL [R1+0x1b90], R28 ;  /* 0x001b901c01007387 */ /* 0x0007e80000100800 */
[----:B------:R-:W3:Y:S04]  /*24b0*/  LDL R16, [R1+0xe7c] ;  /* 0x000e7c0001107983 */ /* 0x000ee80000100800 */
[----:B------:R-:W3:Y:S01]  /*24c0*/  LDL R15, [R1+0x1780] ;  /* 0x00178000010f7983 */ /* 0x000ee20000100800 */
[----:B------:R-:W-:-:S02]  /*24d0*/  VIADD R4, R2, 0xffffffed ;  /* 0xffffffed02047836 */ /* 0x000fc40000000000 */
[C---:B-1----:R-:W-:Y:S02]  /*24e0*/  VIADD R10, R2.reuse, 0xffffffec ;  /* 0xffffffec020a7836 */ /* 0x042fe40000000000 */
[----:B--2---:R-:W-:Y:S01]  /*24f0*/  VIADD R5, R2, 0xffffffee ;  /* 0xffffffee02057836 */ /* 0x004fe20000000000 */
[----:B------:R-:W-:Y:S01]  /*2500*/  ISETP.GE.U32.AND P3, PT, R4, 0x7fffffce, PT ;  /* 0x7fffffce0400780c */ /* 0x000fe20003f66070 */
[----:B------:R-:W-:Y:S01]  /*2510*/  VIADD R4, R2, 0xffffffe8 ;  /* 0xffffffe802047836 */ /* 0x000fe20000000000 */
[----:B------:R-:W-:Y:S01]  /*2520*/  ISETP.GE.U32.AND P0, PT, R10, 0x7fffffcd, PT ;  /* 0x7fffffcd0a00780c */ /* 0x000fe20003f06070 */
[C---:B------:R-:W-:Y:S02]  /*2530*/  VIADD R7, R2.reuse, 0xffffffe9 ;  /* 0xffffffe902077836 */ /* 0x040fe40000000000 */
[----:B------:R-:W-:Y:S01]  /*2540*/  VIADD R6, R2, 0xffffffef ;  /* 0xffffffef02067836 */ /* 0x000fe20000000000 */
[----:B------:R-:W-:Y:S02]  /*2550*/  ISETP.GE.U32.AND P5, PT, R5, 0x7fffffcf, PT ;  /* 0x7fffffcf0500780c */ /* 0x000fe40003fa6070 */
[----:B------:R-:W-:Y:S01]  /*2560*/  ISETP.GE.U32.AND P4, PT, R4, 0x7fffffc9, PT ;  /* 0x7fffffc90400780c */ /* 0x000fe20003f86070 */
[----:B------:R-:W-:Y:S01]  /*2570*/  VIADD R4, R2, 0xffffffeb ;  /* 0xffffffeb02047836 */ /* 0x000fe20000000000 */
[----:B------:R-:W-:-:S02]  /*2580*/  SEL R5, RZ, 0x1, P0 ;  /* 0x00000001ff057807 */ /* 0x000fc40000000000 */
[----:B------:R-:W-:Y:S01]  /*2590*/  ISETP.GE.U32.AND P0, PT, R7, 0x7fffffca, PT ;  /* 0x7fffffca0700780c */ /* 0x000fe20003f06070 */
[----:B------:R-:W-:Y:S01]  /*25a0*/  VIADD R7, R2, 0xffffffe4 ;  /* 0xffffffe402077836 */ /* 0x000fe20000000000 */
[----:B------:R-:W-:Y:S01]  /*25b0*/  ISETP.GE.U32.AND P2, PT, R6, 0x7fffffd0, PT ;  /* 0x7fffffd00600780c */ /* 0x000fe20003f46070 */
[----:B------:R-:W-:Y:S01]  /*25c0*/  VIADD R6, R2, 0xffffffea ;  /* 0xffffffea02067836 */ /* 0x000fe20000000000 */
[----:B------:R-:W-:Y:S02]  /*25d0*/  SEL R18, RZ, 0x4, P5 ;  /* 0x00000004ff127807 */ /* 0x000fe40002800000 */
[----:B------:R-:W-:Y:S02]  /*25e0*/  ISETP.GE.U32.AND P5, PT, R4, 0x7fffffcc, PT ;  /* 0x7fffffcc0400780c */ /* 0x000fe40003fa6070 */
[----:B------:R-:W-:Y:S02]  /*25f0*/  SEL R4, RZ, 0x7fff8, P2 ;  /* 0x0007fff8ff047807 */ /* 0x000fe40001000000 */
[----:B------:R-:W-:Y:S01]  /*2600*/  ISETP.GE.U32.AND P2, PT, R7, 0x7fffffc5, PT ;  /* 0x7fffffc50700780c */ /* 0x000fe20003f46070 */
[----:B------:R-:W-:Y:S01]  /*2610*/  VIADD R7, R2, 0xffffffe6 ;  /* 0xffffffe602077836 */ /* 0x000fe20000000000 */
[----:B------:R-:W-:-:S02]  /*2620*/  SEL R13, RZ, 0x1fffe, P3 ;  /* 0x0001fffeff0d7807 */ /* 0x000fc40001800000 */
[----:B------:R-:W-:Y:S01]  /*2630*/  ISETP.GE.U32.AND P3, PT, R6, 0x7fffffcb, PT ;  /* 0x7fffffcb0600780c */ /* 0x000fe20003f66070 */
[C---:B------:R-:W-:Y:S01]  /*2640*/  VIADD R6, R2.reuse, 0xffffffe5 ;  /* 0xffffffe502067836 */ /* 0x040fe20000000000 */
[----:B------:R-:W-:Y:S02]  /*2650*/  SEL R9, RZ, 0x1fffe, P0 ;  /* 0x0001fffeff097807 */ /* 0x000fe40000000000 */
[----:B------:R-:W-:Y:S01]  /*2660*/  ISETP.GE.U32.AND P0, PT, R7, 0x7fffffc7, PT ;  /* 0x7fffffc70700780c */ /* 0x000fe20003f06070 */
[C---:B------:R-:W-:Y:S01]  /*2670*/  VIADD R7, R2.reuse, 0xffffffe1 ;  /* 0xffffffe102077836 */ /* 0x040fe20000000000 */
[----:B------:R-:W-:Y:S01]  /*2680*/  SEL R12, RZ, 0x1, P4 ;  /* 0x00000001ff0c7807 */ /* 0x000fe20002000000 */
[----:B------:R-:W-:Y:S01]  /*2690*/  VIADD R11, R2, 0xffffffff ;  /* 0xffffffff020b7836 */ /* 0x000fe20000000000 */
[----:B------:R-:W-:Y:S01]  /*26a0*/  ISETP.GE.U32.AND P4, PT, R6, 0x7fffffc6, PT ;  /* 0x7fffffc60600780c */ /* 0x000fe20003f86070 */
[----:B------:R-:W-:Y:S01]  /*26b0*/  VIADD R6, R2, 0xffffffe7 ;  /* 0xffffffe702067836 */ /* 0x000fe20000000000 */
[----:B------:R-:W-:Y:S01]  /*26c0*/  SEL R10, RZ, 0x7fff8, P5 ;  /* 0x0007fff8ff0a7807 */ /* 0x000fe20002800000 */
[----:B------:R-:W-:Y:S01]  /*26d0*/  IMAD.IADD R5, R5, 0x1, R13 ;  /* 0x0000000105057824 */ /* 0x000fe200078e020d */
[----:B------:R-:W-:-:S02]  /*26e0*/  ISETP.GE.U32.AND P5, PT, R7, 0x7fffffc2, PT ;  /* 0x7fffffc20700780c */ /* 0x000fc40003fa6070 */
[----:B------:R-:W-:Y:S02]  /*26f0*/  ISETP.GE.U32.AND P1, PT, R11, 0x7fffffe0, PT ;  /* 0x7fffffe00b00780c */ /* 0x000fe40003f26070 */
[----:B------:R-:W-:Y:S02]  /*2700*/  SEL R7, RZ, 0x1, P2 ;  /* 0x00000001ff077807 */ /* 0x000fe40001000000 */
[----:B------:R-:W-:Y:S01]  /*2710*/  SEL R8, RZ, 0x1fffe, P4 ;  /* 0x0001fffeff087807 */ /* 0x000fe20002000000 */
[----:B------:R-:W-:Y:S01]  /*2720*/  IMAD.IADD R9, R12, 0x1, R9 ;  /* 0x000000010c097824 */ /* 0x000fe200078e0209 */
[----:B------:R-:W-:Y:S01]  /*2730*/  SEL R11, RZ, 0x4, P3 ;  /* 0x00000004ff0b7807 */ /* 0x000fe20001800000 */
[----:B------:R-:W1:Y:S01]  /*2740*/  LDC.64 R12, c[0x0][0x3a8] ;  /* 0x0000ea00ff0c7b82 */ /* 0x000e620000000a00 */
[----:B------:R-:W-:Y:S02]  /*2750*/  ISETP.GE.U32.AND P3, PT, R6, 0x7fffffc8, PT ;  /* 0x7fffffc80600780c */ /* 0x000fe40003f66070 */
[----:B------:R-:W-:Y:S01]  /*2760*/  LOP3.LUT R5, R5, 0x3, RZ, 0xc0, !PT ;  /* 0x0000000305057812 */ /* 0x000fe200078ec0ff */
[----:B------:R-:W-:Y:S01]  /*2770*/  IMAD.IADD R7, R7, 0x1, R8 ;  /* 0x0000000107077824 */ /* 0x000fe200078e0208 */
[----:B------:R-:W-:-:S02]  /*2780*/  SEL R8, RZ, 0x7fff8, P3 ;  /* 0x0007fff8ff087807 */ /* 0x000fc40001800000 */
[----:B------:R-:W-:Y:S02]  /*2790*/  IADD3 R18, PT, PT, R5, R4, R18 ;  /* 0x0000000405127210 */ /* 0x000fe40007ffe012 */
[----:B------:R-:W-:Y:S02]  /*27a0*/  SEL R4, RZ, 0x4, P0 ;  /* 0x00000004ff047807 */ /* 0x000fe40000000000 */
[----:B------:R-:W-:-:S04]  /*27b0*/  LOP3.LUT R7, R7, 0x3, RZ, 0xc0, !PT ;  /* 0x0000000307077812 */ /* 0x000fc800078ec0ff */
[----:B------:R-:W-:Y:S01]  /*27c0*/  IADD3 R7, PT, PT, R7, R8, R4 ;  /* 0x0000000807077210 */ /* 0x000fe20007ffe004 */
[----:B----4-:R-:W-:Y:S02]  /*27d0*/  IMAD.MOV.U32 R4, RZ, RZ, R0 ;  /* 0x000000ffff047224 */ /* 0x010fe400078e0000 */
[C---:B------:R-:W-:Y:S01]  /*27e0*/  VIADD R6, R2.reuse, 0xffffffe2 ;  /* 0xffffffe202067836 */ /* 0x040fe20000000000 */
[----:B------:R-:W-:Y:S01]  /*27f0*/  LOP3.LUT R9, R9, 0x3, RZ, 0xc0, !PT ;  /* 0x0000000309097812 */ /* 0x000fe200078ec0ff */
[----:B------:R-:W-:-:S03]  /*2800*/  VIADD R14, R2, 0xffffffe0 ;  /* 0xffffffe0020e7836 */ /* 0x000fc60000000000 */
[----:B------:R-:W-:Y:S01]  /*2810*/  ISETP.GE.U32.AND P6, PT, R6, 0x7fffffc3, PT ;  /* 0x7fffffc30600780c */ /* 0x000fe20003fc6070 */
[----:B------:R-:W-:Y:S01]  /*2820*/  VIADD R6, R2, 0xffffffe3 ;  /* 0xffffffe302067836 */ /* 0x000fe20000000000 */
[----:B------:R-:W-:Y:S02]  /*2830*/  ISETP.GE.U32.AND P2, PT, R14, 0x7fffffc1, PT ;  /* 0x7fffffc10e00780c */ /* 0x000fe40003f46070 */
[----:B------:R-:W-:Y:S01]  /*2840*/  IADD3 R9, PT, PT, R9, R10, R11 ;  /* 0x0000000a09097210 */ /* 0x000fe20007ffe00b */
[----:B-1----:R-:W-:Y:S01]  /*2850*/  IMAD.SHL.U32 R23, R12, 0x2, RZ ;  /* 0x000000020c177824 */ /* 0x002fe200078e00ff */
[----:B------:R-:W-:Y:S02]  /*2860*/  ISETP.GE.U32.AND P4, PT, R6, 0x7fffffc4, PT ;  /* 0x7fffffc40600780c */ /* 0x000fe40003f86070 */
[----:B------:R-:W-:Y:S01]  /*2870*/  SEL R14, RZ, 0x1fffe, P5 ;  /* 0x0001fffeff0e7807 */ /* 0x000fe20002800000 */
[----:B------:R-:W-:Y:S01]  /*2880*/  IMAD.SHL.U32 R9, R9, 0x100, RZ ;  /* 0x0000010009097824 */ /* 0x000fe200078e00ff */
[----:B------:R-:W-:Y:S01]  /*2890*/  SEL R6, RZ, 0x1, P2 ;  /* 0x00000001ff067807 */ /* 0x000fe20001000000 */
[----:B------:R-:W-:-:S02]  /*28a0*/  IMAD R25, R12, 0x5, RZ ;  /* 0x000000050c197824 */ /* 0x000fc400078e02ff */
[----:B------:R-:W-:Y:S01]  /*28b0*/  IMAD R8, R12, 0x6, RZ ;  /* 0x000000060c087824 */ /* 0x000fe200078e02ff */
[----:B------:R-:W-:Y:S01]  /*28c0*/  LOP3.LUT R9, R9, 0xf00, RZ, 0xe2, !PT ;  /* 0x00000f0009097812 */ /* 0x000fe200078ee2ff */
[----:B------:R-:W-:Y:S01]  /*28d0*/  IMAD.IADD R14, R6, 0x1, R14 ;  /* 0x00000001060e7824 */ /* 0x000fe200078e020e */
[----:B------:R-:W-:Y:S02]  /*28e0*/  SEL R5, RZ, 0x4, P6 ;  /* 0x00000004ff057807 */ /* 0x000fe40003000000 */
[----:B------:R-:W-:Y:S01]  /*28f0*/  SEL R6, RZ, 0x7fff8, P4 ;  /* 0x0007fff8ff067807 */ /* 0x000fe20002000000 */
[----:B------:R-:W-:Y:S01]  /*2900*/  IMAD R18, R18, 0x1000, R9 ;  /* 0x0000100012127824 */ /* 0x000fe200078e0209 */
[----:B------:R-:W-:Y:S01]  /*2910*/  LOP3.LUT R14, R14, 0x3, RZ, 0xc0, !PT ;  /* 0x000000030e0e7812 */ /* 0x000fe200078ec0ff */
[C---:B------:R-:W-:Y:S02]  /*2920*/  IMAD R9, R12.reuse, 0x24, RZ ;  /* 0x000000240c097824 */ /* 0x040fe400078e02ff */
[----:B------:R-:W-:Y:S01]  /*2930*/  IMAD R27, R12, 0x1c, RZ ;  /* 0x0000001c0c1b7824 */ /* 0x000fe200078e02ff */
[----:B------:R-:W-:Y:S01]  /*2940*/  IADD3 R5, PT, PT, R14, R6, R5 ;  /* 0x000000060e057210 */ /* 0x000fe20007ffe005 */
[----:B------:R-:W-:-:S02]  /*2950*/  VIADD R26, R2, 0xfffffff3 ;  /* 0xfffffff3021a7836 */ /* 0x000fc40000000000 */
[----:B------:R-:W-:Y:S01]  /*2960*/  VIADD R0, R2, 0xfffffffb ;  /* 0xfffffffb02007836 */ /* 0x000fe20000000000 */
[----:B------:R-:W-:Y:S01]  /*2970*/  LOP3.LUT R5, R5, 0xf, RZ, 0xc0, !PT ;  /* 0x0000000f05057812 */ /* 0x000fe200078ec0ff */
[C---:B------:R-:W-:Y:S02]  /*2980*/  IMAD R24, R12.reuse, 0xa, RZ ;  /* 0x0000000a0c187824 */ /* 0x040fe400078e02ff */
[----:B------:R-:W-:Y:S01]  /*2990*/  IMAD R17, R12, 0xb, RZ ;  /* 0x0000000b0c117824 */ /* 0x000fe200078e02ff */
[----:B------:R-:W-:Y:S01]  /*29a0*/  ISETP.GE.U32.AND P5, PT, R0, 0x7fffffdc, PT ;  /* 0x7fffffdc0000780c */ /* 0x000fe20003fa6070 */
[----:B------:R-:W-:Y:S02]  /*29b0*/  IMAD R0, R7, 0x10, R5 ;  /* 0x0000001007007824 */ /* 0x000fe400078e0205 */
[----:B------:R-:W-:Y:S02]  /*29c0*/  IMAD R5, R12, 0x34, RZ ;  /* 0x000000340c057824 */ /* 0x000fe400078e02ff */
[----:B------:R-:W-:-:S02]  /*29d0*/  VIADD R6, R2, 0xfffffff7 ;  /* 0xfffffff702067836 */ /* 0x000fc40000000000 */
[C---:B------:R-:W-:Y:S02]  /*29e0*/  IMAD R29, R12.reuse, 0xf, RZ ;  /* 0x0000000f0c1d7824 */ /* 0x040fe400078e02ff */
[----:B---3--:R-:W-:Y:S01]  /*29f0*/  IMAD.SHL.U32 R28, R12, 0x10, RZ ;  /* 0x000000100c1c7824 */ /* 0x008fe200078e00ff */
[----:B------:R-:W-:Y:S02]  /*2a00*/  ISETP.GE.AND P3, PT, R16, RZ, PT ;  /* 0x000000ff1000720c */ /* 0x000fe40003f66270 */
[----:B------:R-:W-:-:S11]  /*2a10*/  ISETP.NE.AND P0, PT, R15, RZ, PT ;  /* 0x000000ff0f00720c */ /* 0x000fd60003f05270 */
[----:B------:R-:W-:Y:S02]  /*2a20*/  @!P3 IMAD.MOV R4, RZ, RZ, -R4 ;  /* 0x000000ffff04b224 */ /* 0x000fe400078e0a04 */
[----:B------:R-:W-:-:S05]  /*2a30*/  @!P0 LOP3.LUT R4, RZ, R15, RZ, 0x33, !PT ;  /* 0x0000000fff048212 */ /* 0x000fca00078e33ff */
[----:B------:R-:W-:Y:S02]  /*2a40*/  IMAD R22, R4, R3, RZ ;  /* 0x0000000304167224 */ /* 0x000fe400078e02ff */
[C---:B------:R-:W-:Y:S02]  /*2a50*/  IMAD.SHL.U32 R4, R12.reuse, 0x4, RZ ;  /* 0x000000040c047824 */ /* 0x040fe400078e00ff */
[C---:B------:R-:W-:Y:S01]  /*2a60*/  IMAD R3, R12.reuse, 0x3, RZ ;  /* 0x000000030c037824 */ /* 0x040fe200078e02ff */
[----:B------:R-:W-:Y:S01]  /*2a70*/  STL [R1+0x238], R22 ;  /* 0x0002381601007387 */ /* 0x000fe20000100800 */
[----:B------:R-:W-:-:S03]  /*2a80*/  IMAD R16, R12, 0xc, RZ ;  /* 0x0000000c0c107824 */ /* 0x000fc600078e02ff */
[----:B------:R1:W-:Y:S04]  /*2a90*/  STL [R1+0xd78], R4 ;  /* 0x000d780401007387 */ /* 0x0003e80000100800 */
[----:B------:R2:W-:Y:S04]  /*2aa0*/  STL [R1+0xe70], R3 ;  /* 0x000e700301007387 */ /* 0x0005e80000100800 */
[----:B------:R-:W-:Y:S01]  /*2ab0*/  STL [R1+0xe74], R23 ;  /* 0x000e741701007387 */ /* 0x000fe20000100800 */
[C---:B-1----:R-:W-:Y:S02]  /*2ac0*/  IMAD R4, R12.reuse, 0x18, RZ ;  /* 0x000000180c047824 */ /* 0x042fe400078e02ff */
[C---:B--2---:R-:W-:Y:S01]  /*2ad0*/  IMAD R3, R12.reuse, 0x14, RZ ;  /* 0x000000140c037824 */ /* 0x044fe200078e02ff */
[----:B------:R-:W-:Y:S04]  /*2ae0*/  STL [R1+0xe24], R16 ;  /* 0x000e241001007387 */ /* 0x000fe80000100800 */
[----:B------:R1:W-:Y:S04]  /*2af0*/  STL [R1+0xe20], R3 ;  /* 0x000e200301007387 */ /* 0x0003e80000100800 */
[----:B------:R-:W-:Y:S04]  /*2b00*/  STL [R1+0xe6c], R25 ;  /* 0x000e6c1901007387 */ /* 0x000fe80000100800 */
[----:B------:R-:W-:Y:S01]  /*2b10*/  STL [R1+0xe68], R8 ;  /* 0x000e680801007387 */ /* 0x000fe20000100800 */
[----:B-1----:R-:W-:-:S03]  /*2b20*/  IMAD R3, R12, 0x7, RZ ;  /* 0x000000070c037824 */ /* 0x002fc600078e02ff */
[----:B------:R1:W-:Y:S04]  /*2b30*/  STL [R1+0xe1c], R4 ;  /* 0x000e1c0401007387 */ /* 0x0003e80000100800 */
[----:B------:R2:W-:Y:S01]  /*2b40*/  STL [R1+0xe64], R3 ;  /* 0x000e640301007387 */ /* 0x0005e20000100800 */
[C---:B-1----:R-:W-:Y:S02]  /*2b50*/  IMAD.SHL.U32 R4, R12.reuse, 0x8, RZ ;  /* 0x000000080c047824 */ /* 0x042fe400078e00ff */
[----:B--2---:R-:W-:-:S03]  /*2b60*/  IMAD R3, R12, 0x9, RZ ;  /* 0x000000090c037824 */ /* 0x004fc600078e02ff */
[----:B------:R1:W-:Y:S04]  /*2b70*/  STL [R1+0xe60], R4 ;  /* 0x000e600401007387 */ /* 0x0003e80000100800 */
[----:B------:R-:W-:Y:S04]  /*2b80*/  STL.64 [R1+0x1c20], R8 ;  /* 0x001c200801007387 */ /* 0x000fe80000100a00 */
[----:B------:R2:W-:Y:S04]  /*2b90*/  STL [R1+0xe5c], R3 ;  /* 0x000e5c0301007387 */ /* 0x0005e80000100800 */
[----:B------:R-:W-:Y:S01]  /*2ba0*/  STL [R1+0xe18], R27 ;  /* 0x000e181b01007387 */ /* 0x000fe20000100800 */
[----:B-1----:R-:W-:-:S03]  /*2bb0*/  IMAD R4, R12, 0x38, RZ ;  /* 0x000000380c047824 */ /* 0x002fc600078e02ff */
[----:B------:R-:W-:Y:S01]  /*2bc0*/  STL.64 [R1+0x1c28], R26 ;  /* 0x001c281a01007387 */ /* 0x000fe20000100a00 */
[----:B--2---:R-:W-:-:S03]  /*2bd0*/  IMAD R3, R12, 0xd, RZ ;  /* 0x0000000d0c037824 */ /* 0x004fc600078e02ff */
[----:B------:R-:W-:Y:S04]  /*2be0*/  STL [R1+0xe58], R24 ;  /* 0x000e581801007387 */ /* 0x000fe80000100800 */
[----:B------:R-:W-:Y:S04]  /*2bf0*/  STL [R1+0xe54], R17 ;  /* 0x000e541101007387 */ /* 0x000fe80000100800 */
[----:B------:R1:W-:Y:S04]  /*2c00*/  STL [R1+0xe50], R3 ;  /* 0x000e500301007387 */ /* 0x0003e80000100800 */
[----:B------:R-:W-:Y:S01]  /*2c10*/  STL.64 [R1+0x1c10], R4 ;  /* 0x001c100401007387 */ /* 0x000fe20000100a00 */
[----:B-1----:R-:W-:-:S05]  /*2c20*/  IMAD R3, R12, 0xe, RZ ;  /* 0x0000000e0c037824 */ /* 0x002fca00078e02ff */
[----:B------:R1:W-:Y:S02]  /*2c30*/  STL [R1+0xe4c], R3 ;  /* 0x000e4c0301007387 */ /* 0x0003e40000100800 */
[----:B-1----:R-:W-:-:S05]  /*2c40*/  IMAD R3, R12, 0x3c, RZ ;  /* 0x0000003c0c037824 */ /* 0x002fca00078e02ff */
[----:B------:R1:W-:Y:S04]  /*2c50*/  STL.64 [R1+0x1c18], R2 ;  /* 0x001c180201007387 */ /* 0x0003e80000100a00 */
[----:B------:R-:W-:Y:S01]  /*2c60*/  STL [R1+0xe48], R29 ;  /* 0x000e481d01007387 */ /* 0x000fe20000100800 */
[C---:B-1----:R-:W-:Y:S02]  /*2c70*/  IMAD R2, R12.reuse, 0x11, RZ ;  /* 0x000000110c027824 */ /* 0x042fe400078e02ff */
[----:B------:R-:W-:-:S03]  /*2c80*/  IMAD R3, R12, 0x12, RZ ;  /* 0x000000120c037824 */ /* 0x000fc600078e02ff */
[----:B------:R1:W-:Y:S04]  /*2c90*/  STL [R1+0xe40], R2 ;  /* 0x000e400201007387 */ /* 0x0003e80000100800 */
[----:B------:R-:W-:Y:S01]  /*2ca0*/  STL [R1+0xe44], R28 ;  /* 0x000e441c01007387 */ /* 0x000fe20000100800 */
[----:B-1----:R-:W-:-:S03]  /*2cb0*/  IMAD.SHL.U32 R2, R22, 0x4, RZ ;  /* 0x0000000416027824 */ /* 0x002fc600078e00ff */
[----:B------:R-:W-:Y:S04]  /*2cc0*/  STL.64 [R1+0x1c08], R28 ;  /* 0x001c081c01007387 */ /* 0x000fe80000100a00 */
[----:B------:R1:W-:Y:S04]  /*2cd0*/  STL [R1+0x244], R2 ;  /* 0x0002440201007387 */ /* 0x0003e80000100800 */
[----:B------:R2:W-:Y:S01]  /*2ce0*/  STL [R1+0xe3c], R3 ;  /* 0x000e3c0301007387 */ /* 0x0005e20000100800 */
[----:B------:R-:W-:Y:S01]  /*2cf0*/  IADD3 R10, P0, PT, R2, UR8, RZ ;  /* 0x00000008020a7c10 */ /* 0x000fe2000ff1e0ff */
[----:B-1----:R-:W-:-:S02]  /*2d00*/  IMAD.SHL.U32 R2, R12, 0x4, RZ ;  /* 0x000000040c027824 */ /* 0x002fc400078e00ff */
[----:B--2---:R-:W-:Y:S01]  /*2d10*/  IMAD R3, R12, 0x13, RZ ;  /* 0x000000130c037824 */ /* 0x004fe200078e02ff */
[----:B------:R-:W-:-:S04]  /*2d20*/  LEA.HI.X.SX32 R11, R22, UR9, 0x2, P0 ;  /* 0x00000009160b7c11 */ /* 0x000fc800080f16ff */
[----:B------:R1:W-:Y:S01]  /*2d30*/  STL [R1+0xe38], R3 ;  /* 0x000e380301007387 */ /* 0x0003e20000100800 */
[-C--:B------:R-:W-:Y:S02]  /*2d40*/  IADD3 R8, P0, PT, R2, R10.reuse, RZ ;  /* 0x0000000a02087210 */ /* 0x080fe40007f1e0ff */
[C---:B------:R-:W-:Y:S01]  /*2d50*/  LEA R4, P3, R12.reuse, R10, 0x3 ;  /* 0x0000000a0c047211 */ /* 0x040fe200078618ff */
[C---:B-1----:R-:W-:Y:S01]  /*2d60*/  IMAD R3, R12.reuse, 0x15, RZ ;  /* 0x000000150c037824 */ /* 0x042fe200078e02ff */
[----:B------:R-:W-:-:S04]  /*2d70*/  LEA.HI.X.SX32 R9, R12, R11, 0x2, P0 ;  /* 0x0000000b0c097211 */ /* 0x000fc800000f16ff */
[----:B------:R1:W-:Y:S01]  /*2d80*/  STL [R1+0xe34], R3 ;  /* 0x000e340301007387 */ /* 0x0003e20000100800 */
[----:B------:R-:W-:Y:S01]  /*2d90*/  LEA.HI.X.SX32 R5, R23, R11, 0x2, P3 ;  /* 0x0000000b17057211 */ /* 0x000fe200018f16ff */
[----:B-1----:R-:W-:Y:S01]  /*2da0*/  IMAD R3, R12, 0x16, RZ ;  /* 0x000000160c037824 */ /* 0x002fe200078e02ff */
[----:B------:R-:W-:-:S04]  /*2db0*/  IADD3 R26, P0, PT, R16, R10, RZ ;  /* 0x0000000a101a7210 */ /* 0x000fc80007f1e0ff */
[----:B------:R-:W-:Y:S04]  /*2dc0*/  STL [R1+0xe30], R3 ;  /* 0x000e300301007387 */ /* 0x000fe80000100800 */
[----:B------:R1:W-:Y:S04]  /*2dd0*/  STL.64 [R1+0xf0], R8 ;  /* 0x0000f00801007387 */ /* 0x0003e80000100a00 */
[----:B------:R2:W-:Y:S01]  /*2de0*/  STL.64 [R1+0x138], R4 ;  /* 0x0001380401007387 */ /* 0x0005e20000100a00 */
[C---:B-1----:R-:W-:Y:S01]  /*2df0*/  LEA R8, P3, R12.reuse, R10, 0x4 ;  /* 0x0000000a0c087211 */ /* 0x042fe200078620ff */
[----:B--2---:R-:W-:-:S03]  /*2e00*/  IMAD R4, R12, 0x3, RZ ;  /* 0x000000030c047824 */ /* 0x004fc600078e02ff */
[-C--:B------:R-:W-:Y:S02]  /*2e10*/  LEA.HI.X.SX32 R9, R2, R11.reuse, 0x2, P3 ;  /* 0x0000000b02097211 */ /* 0x080fe400018f16ff */
[----:B------:R-:W-:-:S05]  /*2e20*/  LEA.HI.X.SX32 R27, R4, R11, 0x2, P0 ;  /* 0x0000000b041b7211 */ /* 0x000fca00000f16ff */
[----:B------:R1:W-:Y:S04]  /*2e30*/  STL.64 [R1+0x1a8], R26 ;  /* 0x0001a81a01007387 */ /* 0x0003e80000100a00 */
[----:B-1----:R-:W2:Y:S04]  /*2e40*/  LDL.LU.64 R26, [R1+0x1c28] ;  /* 0x001c2800011a7983 */ /* 0x002ea80000300a00 */
[----:B------:R1:W-:Y:S04]  /*2e50*/  STL.64 [R1], R8 ;  /* 0x0000000801007387 */ /* 0x0003e80000100a00 */
[----:B-1----:R-:W3:Y:S01]  /*2e60*/  LDL.LU.64 R8, [R1+0x1c20] ;  /* 0x001c200001087983 */ /* 0x002ee20000300a00 */
[----:B------:R-:W-:-:S02]  /*2e70*/  IMAD R5, R12, 0x14, RZ ;  /* 0x000000140c057824 */ /* 0x000fc400078e02ff */
[----:B------:R-:W-:-:S03]  /*2e80*/  IMAD R3, R12, 0x18, RZ ;  /* 0x000000180c037824 */ /* 0x000fc600078e02ff */
[-C--:B------:R-:W-:Y:S02]  /*2e90*/  IADD3 R4, P0, PT, R5, R10.reuse, RZ ;  /* 0x0000000a05047210 */ /* 0x080fe40007f1e0ff */
[----:B------:R-:W-:Y:S01]  /*2ea0*/  IADD3 R2, P3, PT, R3, R10, RZ ;  /* 0x0000000a03027210 */ /* 0x000fe20007f7e0ff */
[----:B------:R-:W-:Y:S01]  /*2eb0*/  IMAD R3, R12, 0x17, RZ ;  /* 0x000000170c037824 */ /* 0x000fe200078e02ff */
[----:B------:R-:W-:-:S05]  /*2ec0*/  LEA.HI.X.SX32 R5, R25, R11, 0x2, P0 ;  /* 0x0000000b19057211 */ /* 0x000fca00000f16ff */
[----:B------:R1:W-:Y:S04]  /*2ed0*/  STL.64 [R1+0x100], R4 ;  /* 0x0001000401007387 */ /* 0x0003e80000100a00 */
[----:B------:R3:W-:Y:S01]  /*2ee0*/  STL [R1+0xe2c], R3 ;  /* 0x000e2c0301007387 */ /* 0x0007e20000100800 */
[C---:B------:R-:W-:Y:S02]  /*2ef0*/  IMAD R28, R12.reuse, 0x9, RZ ;  /* 0x000000090c1c7824 */ /* 0x040fe400078e02ff */
[C---:B------:R-:W-:Y:S02]  /*2f00*/  IMAD R14, R12.reuse, 0x28, RZ ;  /* 0x000000280c0e7824 */ /* 0x040fe400078e02ff */
[----:B------:R-:W-:Y:S01]  /*2f10*/  IMAD R7, R12, 0x2c, RZ ;  /* 0x0000002c0c077824 */ /* 0x000fe200078e02ff */
[----:B--2---:R-:W-:Y:S01]  /*2f20*/  STL.64 [R1+0x1c00], R26 ;  /* 0x001c001a01007387 */ /* 0x004fe20000100a00 */
[----:B-1----:R-:W-:-:S02]  /*2f30*/  IADD3 R4, P0, PT, R27, R10, RZ ;  /* 0x0000000a1b047210 */ /* 0x002fc40007f1e0ff */
[----:B---3--:R-:W-:-:S05]  /*2f40*/  LEA.HI.X.SX32 R3, R8, R11, 0x2, P3 ;  /* 0x0000000b08037211 */ /* 0x008fca00018f16ff */
[----:B------:R1:W-:Y:S01]  /*2f50*/  STL.64 [R1+0x140], R2 ;  /* 0x0001400201007387 */ /* 0x0003e20000100a00 */
[C---:B------:R-:W-:Y:S01]  /*2f60*/  LEA R8, P3, R12.reuse, R10, 0x5 ;  /* 0x0000000a0c087211 */ /* 0x040fe200078628ff */
[----:B-1----:R-:W-:-:S05]  /*2f70*/  IMAD R2, R12, 0x7, RZ ;  /* 0x000000070c027824 */ /* 0x002fca00078e02ff */
[----:B------:R-:W-:Y:S01]  /*2f80*/  LEA.HI.X.SX32 R5, R2, R11, 0x2, P0 ;  /* 0x0000000b02057211 */ /* 0x000fe200000f16ff */
[----:B------:R-:W-:-:S04]  /*2f90*/  IMAD.SHL.U32 R3, R12, 0x8, RZ ;  /* 0x000000080c037824 */ /* 0x000fc800078e00ff */
[----:B------:R1:W-:Y:S02]  /*2fa0*/  STL.64 [R1+0x1b0], R4 ;  /* 0x0001b00401007387 */ /* 0x0003e40000100a00 */
[-C--:B-1----:R-:W-:Y:S02]  /*2fb0*/  IADD3 R4, P0, PT, R9, R10.reuse, RZ ;  /* 0x0000000a09047210 */ /* 0x082fe40007f1e0ff */
[-C--:B------:R-:W-:Y:S02]  /*2fc0*/  LEA.HI.X.SX32 R9, R3, R11.reuse, 0x2, P3 ;  /* 0x0000000b03097211 */ /* 0x080fe400018f16ff */
[-C--:B------:R-:W-:Y:S02]  /*2fd0*/  LEA.HI.X.SX32 R5, R28, R11.reuse, 0x2, P0 ;  /* 0x0000000b1c057211 */ /* 0x080fe400000f16ff */
[----:B------:R-:W-:Y:S01]  /*2fe0*/  IADD3 R2, P3, PT, R14, R10, RZ ;  /* 0x0000000a0e027210 */ /* 0x000fe20007f7e0ff */
[----:B------:R-:W-:Y:S04]  /*2ff0*/  STL.64 [R1+0x1bf8], R8 ;  /* 0x001bf80801007387 */ /* 0x000fe80000100a00 */
[----:B------:R1:W-:Y:S01]  /*3000*/  STL.64 [R1+0x108], R4 ;  /* 0x0001080401007387 */ /* 0x0003e20000100a00 */
[----:B------:R-:W-:-:S02]  /*3010*/  LEA.HI.X.SX32 R3, R24, R11, 0x2, P3 ;  /* 0x0000000b18037211 */ /* 0x000fc400018f16ff */
[----:B-1----:R-:W-:Y:S01]  /*3020*/  IADD3 R4, P0, PT, R7, R10, RZ ;  /* 0x0000000a07047210 */ /* 0x002fe20007f1e0ff */
[----:B------:R-:W-:-:S03]  /*3030*/  IMAD R7, R12, 0x19, RZ ;  /* 0x000000190c077824 */ /* 0x000fc600078e02ff */
[----:B------:R-:W-:Y:S01]  /*3040*/  LEA.HI.X.SX32 R5, R17, R11, 0x2, P0 ;  /* 0x0000000b11057211 */ /* 0x000fe200000f16ff */
[----:B------:R1:W-:Y:S04]  /*3050*/  STL.64 [R1+0x160], R2 ;  /* 0x0001600201007387 */ /* 0x0003e80000100a00 */
[----:B-1----:R-:W2:Y:S04]  /*3060*/  LDL.LU.64 R2, [R1+0x1c18] ;  /* 0x001c180001027983 */ /* 0x002ea80000300a00 */
[----:B------:R1:W-:Y:S04]  /*3070*/  STL.64 [R1+0x1a0], R4 ;  /* 0x0001a00401007387 */ /* 0x0003e80000100a00 */
[----:B------:R3:W-:Y:S04]  /*3080*/  STL [R1+0xe28], R7 ;  /* 0x000e280701007387 */ /* 0x0007e80000100800 */
[----:B-1----:R-:W4:Y:S01]  /*3090*/  LDL.LU.64 R4, [R1+0x1c10] ;  /* 0x001c100001047983 */ /* 0x002f220000300a00 */
[----:B------:R-:W-:Y:S01]  /*30a0*/  ISETP.GE.U32.AND P4, PT, R6, 0x7fffffd8, PT ;  /* 0x7fffffd80600780c */ /* 0x000fe20003f86070 */
[----:B------:R-:W-:-:S05]  /*30b0*/  IMAD R6, R12, 0x30, RZ ;  /* 0x000000300c067824 */ /* 0x000fca00078e02ff */
[----:B------:R-:W-:-:S04]  /*30c0*/  IADD3 R6, P3, PT, R6, R10, RZ ;  /* 0x0000000a06067210 */ /* 0x000fc80007f7e0ff */
[----:B---3--:R-:W-:Y:S02]  /*30d0*/  LEA.HI.X.SX32 R7, R16, R11, 0x2, P3 ;  /* 0x0000000b10077211 */ /* 0x008fe400018f16ff */
[-C--:B----4-:R-:W-:Y:S01]  /*30e0*/  IADD3 R28, P0, PT, R5, R10.reuse, RZ ;  /* 0x0000000a051c7210 */ /* 0x090fe20007f1e0ff */
[----:B------:R-:W-:Y:S01]  /*30f0*/  IMAD.MOV.U32 R5, RZ, RZ, R29 ;  /* 0x000000ffff057224 */ /* 0x000fe200078e001d */
[----:B------:R-:W-:-:S03]  /*3100*/  IADD3 R16, P3, PT, R4, R10, RZ ;  /* 0x0000000a04107210 */ /* 0x000fc60007f7e0ff */
[----:B------:R1:W-:Y:S01]  /*3110*/  STL [R1+0x110], R28 ;  /* 0x0001101c01007387 */ /* 0x0003e20000100800 */
[----:B------:R-:W-:-:S03]  /*3120*/  IMAD.MOV.U32 R4, RZ, RZ, R28 ;  /* 0x000000ffff047224 */ /* 0x000fc600078e001c */
[----:B-1----:R-:W3:Y:S01]  /*3130*/  LDL.LU.64 R28, [R1+0x1c08] ;  /* 0x001c0800011c7983 */ /* 0x002ee20000300a00 */
[C---:B------:R-:W-:Y:S02]  /*3140*/  IMAD R8, R12.reuse, 0xd, RZ ;  /* 0x0000000d0c087824 */ /* 0x040fe400078e02ff */
[----:B------:R-:W-:-:S03]  /*3150*/  IMAD R26, R12, 0xe, RZ ;  /* 0x0000000e0c1a7824 */ /* 0x000fc600078e02ff */
[-C--:B------:R-:W-:Y:S02]  /*3160*/  LEA.HI.X.SX32 R5, R8, R11.reuse, 0x2, P0 ;  /* 0x0000000b08057211 */ /* 0x080fe400000f16ff */
[----:B--2---:R-:W-:Y:S02]  /*3170*/  IADD3 R4, P0, PT, R3, R10, RZ ;  /* 0x0000000a03047210 */ /* 0x004fe40007f1e0ff */
[----:B------:R-:W-:Y:S01]  /*3180*/  LEA.HI.X.SX32 R17, R26, R11, 0x2, P3 ;  /* 0x0000000b1a117211 */ /* 0x000fe200018f16ff */
[----:B------:R-:W-:Y:S01]  /*3190*/  STL [R1+0x114], R5 ;  /* 0x0001140501007387 */ /* 0x000fe20000100800 */
[C---:B------:R-:W-:Y:S02]  /*31a0*/  IMAD R15, R12.reuse, 0x44, RZ ;  /* 0x000000440c0f7824 */ /* 0x040fe400078e02ff */
[C---:B------:R-:W-:Y:S01]  /*31b0*/  IMAD R26, R12.reuse, 0x11, RZ ;  /* 0x000000110c1a7824 */ /* 0x040fe200078e02ff */
[----:B------:R1:W-:Y:S01]  /*31c0*/  STL.64 [R1+0x148], R16 ;  /* 0x0001481001007387 */ /* 0x0003e20000100a00 */
[----:B------:R-:W-:-:S02]  /*31d0*/  IMAD R19, R12, 0x48, RZ ;  /* 0x000000480c137824 */ /* 0x000fc400078e02ff */
[C---:B------:R-:W-:Y:S02]  /*31e0*/  IMAD R20, R12.reuse, 0x4c, RZ ;  /* 0x0000004c0c147824 */ /* 0x040fe400078e02ff */
[C---:B------:R-:W-:Y:S02]  /*31f0*/  IMAD R3, R12.reuse, 0x1a, RZ ;  /* 0x0000001a0c037824 */ /* 0x040fe400078e02ff */
[C---:B------:R-:W-:Y:S01]  /*3200*/  IMAD R8, R12.reuse, 0x12, RZ ;  /* 0x000000120c087824 */ /* 0x040fe200078e02ff */
[C---:B-1----:R-:W-:Y:S01]  /*3210*/  LEA R16, P3, R12.reuse, R10, 0x6 ;  /* 0x0000000a0c107211 */ /* 0x042fe200078630ff */
[----:B------:R-:W-:Y:S01]  /*3220*/  IMAD R21, R12, 0x50, RZ ;  /* 0x000000500c157824 */ /* 0x000fe200078e02ff */
[----:B---3--:R-:W-:-:S05]  /*3230*/  LEA.HI.X.SX32 R5, R29, R11, 0x2, P0 ;  /* 0x0000000b1d057211 */ /* 0x008fca00000f16ff */
[----:B------:R1:W-:Y:S01]  /*3240*/  STL.64 [R1+0x178], R4 ;  /* 0x0001780401007387 */ /* 0x0003e20000100a00 */
[----:B------:R-:W-:Y:S02]  /*3250*/  LEA.HI.X.SX32 R17, R28, R11, 0x2, P3 ;  /* 0x0000000b1c117211 */ /* 0x000fe400018f16ff */
[-C--:B------:R-:W-:Y:S01]  /*3260*/  IADD3 R28, P3, PT, R19, R10.reuse, RZ ;  /* 0x0000000a131c7210 */ /* 0x080fe20007f7e0ff */
[----:B------:R-:W-:Y:S01]  /*3270*/  STL [R1+0xe14], R3 ;  /* 0x000e140301007387 */ /* 0x000fe20000100800 */
[----:B-1----:R-:W-:-:S04]  /*3280*/  IADD3 R4, P0, PT, R15, R10, RZ ;  /* 0x0000000a0f047210 */ /* 0x002fc80007f1e0ff */
[-C--:B------:R-:W-:Y:S02]  /*3290*/  LEA.HI.X.SX32 R5, R26, R11.reuse, 0x2, P0 ;  /* 0x0000000b1a057211 */ /* 0x080fe400000f16ff */
[-C--:B------:R-:W-:Y:S02]  /*32a0*/  IADD3 R26, P0, PT, R20, R10.reuse, RZ ;  /* 0x0000000a141a7210 */ /* 0x080fe40007f1e0ff */
[----:B------:R-:W-:Y:S01]  /*32b0*/  LEA.HI.X.SX32 R29, R8, R11, 0x2, P3 ;  /* 0x0000000b081d7211 */ /* 0x000fe200018f16ff */
[----:B------:R1:W-:Y:S02]  /*32c0*/  STL.64 [R1+0x120], R4 ;  /* 0x0001200401007387 */ /* 0x0003e40000100a00 */
[----:B------:R-:W-:Y:S02]  /*32d0*/  IMAD.MOV.U32 R20, RZ, RZ, R26 ;  /* 0x000000ffff147224 */ /* 0x000fe400078e001a */
[----:B------:R2:W-:Y:S01]  /*32e0*/  STL [R1+0x180], R26 ;  /* 0x0001801a01007387 */ /* 0x0005e20000100800 */
[----:B-1----:R-:W-:Y:S01]  /*32f0*/  IADD3 R4, P3, PT, R21, R10, RZ ;  /* 0x0000000a15047210 */ /* 0x002fe20007f7e0ff */
[----:B------:R-:W-:-:S02]  /*3300*/  IMAD.MOV.U32 R21, RZ, RZ, R27 ;  /* 0x000000ffff157224 */ /* 0x000fc400078e001b */
[----:B--2---:R-:W2:Y:S01]  /*3310*/  LDL.LU.64 R26, [R1+0x1c00] ;  /* 0x001c0000011a7983 */ /* 0x004ea20000300a00 */
[C---:B------:R-:W-:Y:S02]  /*3320*/  IMAD R3, R12.reuse, 0x13, RZ ;  /* 0x000000130c037824 */ /* 0x040fe400078e02ff */
[C---:B------:R-:W-:Y:S01]  /*3330*/  IMAD R22, R12.reuse, 0x54, RZ ;  /* 0x000000540c167824 */ /* 0x040fe200078e02ff */
[----:B------:R-:W-:Y:S02]  /*3340*/  STL.64 [R1+0x158], R28 ;  /* 0x0001581c01007387 */ /* 0x000fe40000100a00 */
[-C--:B------:R-:W-:Y:S02]  /*3350*/  LEA.HI.X.SX32 R21, R3, R11.reuse, 0x2, P0 ;  /* 0x0000000b03157211 */ /* 0x080fe400000f16ff */
[----:B------:R1:W-:Y:S01]  /*3360*/  STL.64 [R1+0x1be0], R28 ;  /* 0x001be01c01007387 */ /* 0x0003e20000100a00 */
[----:B------:R-:W-:Y:S01]  /*3370*/  IMAD R3, R12, 0x14, RZ ;  /* 0x000000140c037824 */ /* 0x000fe200078e02ff */
[-C--:B------:R-:W-:Y:S01]  /*3380*/  IADD3 R20, P0, PT, R22, R10.reuse, RZ ;  /* 0x0000000a16147210 */ /* 0x080fe20007f1e0ff */
[C---:B------:R-:W-:Y:S01]  /*3390*/  IMAD R23, R12.reuse, 0x58, RZ ;  /* 0x000000580c177824 */ /* 0x040fe200078e02ff */
[----:B------:R3:W-:Y:S01]  /*33a0*/  STL [R1+0x184], R21 ;  /* 0x0001841501007387 */ /* 0x0007e20000100800 */
[C---:B------:R-:W-:Y:S01]  /*33b0*/  IMAD R8, R12.reuse, 0x1b, RZ ;  /* 0x0000001b0c087824 */ /* 0x040fe200078e02ff */
[----:B------:R-:W-:Y:S01]  /*33c0*/  LEA.HI.X.SX32 R5, R3, R11, 0x2, P3 ;  /* 0x0000000b03057211 */ /* 0x000fe200018f16ff */
[C---:B-1----:R-:W-:Y:S01]  /*33d0*/  IMAD R29, R12.reuse, 0x15, RZ ;  /* 0x000000150c1d7824 */ /* 0x042fe200078e02ff */
[----:B------:R-:W-:Y:S01]  /*33e0*/  IADD3 R22, P3, PT, R23, R10, RZ ;  /* 0x0000000a17167210 */ /* 0x000fe20007f7e0ff */
[----:B------:R-:W-:-:S03]  /*33f0*/  IMAD R15, R12, 0x16, RZ ;  /* 0x000000160c0f7824 */ /* 0x000fc600078e02ff */
[-C--:B---3--:R-:W-:Y:S01]  /*3400*/  LEA.HI.X.SX32 R21, R29, R11.reuse, 0x2, P0 ;  /* 0x0000000b1d157211 */ /* 0x088fe200000f16ff */
[----:B------:R-:W-:Y:S01]  /*3410*/  IMAD R25, R12, 0x5c, RZ ;  /* 0x0000005c0c197824 */ /* 0x000fe200078e02ff */
[----:B------:R-:W-:Y:S01]  /*3420*/  STL [R1+0xe10], R8 ;  /* 0x000e100801007387 */ /* 0x000fe20000100800 */
[----:B------:R-:W-:-:S03]  /*3430*/  LEA.HI.X.SX32 R23, R15, R11, 0x2, P3 ;  /* 0x0000000b0f177211 */ /* 0x000fc600018f16ff */
[----:B------:R1:W-:Y:S01]  /*3440*/  STL.64 [R1+0x128], R20 ;  /* 0x0001281401007387 */ /* 0x0003e20000100a00 */
[-C--:B------:R-:W-:Y:S01]  /*3450*/  IADD3 R28, P0, PT, R25, R10.reuse, RZ ;  /* 0x0000000a191c7210 */ /* 0x080fe20007f1e0ff */
[C---:B------:R-:W-:Y:S02]  /*3460*/  IMAD R14, R12.reuse, 0x60, RZ ;  /* 0x000000600c0e7824 */ /* 0x040fe400078e02ff */
[C---:B------:R-:W-:Y:S01]  /*3470*/  IMAD R24, R12.reuse, 0x64, RZ ;  /* 0x000000640c187824 */ /* 0x040fe200078e02ff */
[----:B------:R-:W-:Y:S01]  /*3480*/  STL.64 [R1+0x168], R22 ;  /* 0x0001681601007387 */ /* 0x000fe20000100a00 */
[C---:B------:R-:W-:Y:S02]  /*3490*/  IMAD R25, R12.reuse, 0x19, RZ ;  /* 0x000000190c197824 */ /* 0x040fe400078e02ff */
[----:B-1----:R-:W-:Y:S01]  /*34a0*/  IMAD R21, R12, 0x17, RZ ;  /* 0x000000170c157824 */ /* 0x002fe200078e02ff */
[----:B------:R1:W-:Y:S01]  /*34b0*/  STL.64 [R1+0x1be8], R22 ;  /* 0x001be81601007387 */ /* 0x0003e20000100a00 */
[----:B------:R-:W-:-:S03]  /*34c0*/  IADD3 R14, P3, PT, R14, R10, RZ ;  /* 0x0000000a0e0e7210 */ /* 0x000fc60007f7e0ff */
[-C--:B------:R-:W-:Y:S01]  /*34d0*/  LEA.HI.X.SX32 R29, R21, R11.reuse, 0x2, P0 ;  /* 0x0000000b151d7211 */ /* 0x080fe200000f16ff */
[C---:B------:R-:W-:Y:S02]  /*34e0*/  IMAD R21, R12.reuse, 0x18, RZ ;  /* 0x000000180c157824 */ /* 0x040fe400078e02ff */
[C---:B------:R-:W-:Y:S02]  /*34f0*/  IMAD R19, R12.reuse, 0x68, RZ ;  /* 0x000000680c137824 */ /* 0x040fe400078e02ff */
[----:B------:R-:W-:Y:S01]  /*3500*/  IMAD R3, R12, 0x6c, RZ ;  /* 0x0000006c0c037824 */ /* 0x000fe200078e02ff */
[----:B-1----:R-:W-:Y:S01]  /*3510*/  IADD3 R22, P0, PT, R24, R10, RZ ;  /* 0x0000000a18167210 */ /* 0x002fe20007f1e0ff */
[----:B------:R1:W-:Y:S01]  /*3520*/  STL.64 [R1+0x198], R28 ;  /* 0x0001981c01007387 */ /* 0x0003e20000100a00 */
[-C--:B------:R-:W-:Y:S01]  /*3530*/  LEA.HI.X.SX32 R15, R21, R11.reuse, 0x2, P3 ;  /* 0x0000000b150f7211 */ /* 0x080fe200018f16ff */
[C---:B------:R-:W-:Y:S01]  /*3540*/  IMAD R21, R12.reuse, 0x1a, RZ ;  /* 0x0000001a0c157824 */ /* 0x040fe200078e02ff */
[----:B------:R-:W-:Y:S01]  /*3550*/  LEA.HI.X.SX32 R23, R25, R11, 0x2, P0 ;  /* 0x0000000b19177211 */ /* 0x000fe200000f16ff */
[----:B------:R-:W-:Y:S01]  /*3560*/  IMAD R20, R12, 0x70, RZ ;  /* 0x000000700c147824 */ /* 0x000fe200078e02ff */
[----:B------:R-:W-:-:S02]  /*3570*/  LOP3.LUT R0, R0, 0xff, RZ, 0xc0, !PT ;  /* 0x000000ff00007812 */ /* 0x000fc400078ec0ff */
[-C--:B------:R-:W-:Y:S01]  /*3580*/  IADD3 R24, P0, PT, R3, R10.reuse, RZ ;  /* 0x0000000a03187210 */ /* 0x080fe20007f1e0ff */
[----:B------:R-:W-:Y:S01]  /*3590*/  STL.64 [R1+0x130], R22 ;  /* 0x0001301601007387 */ /* 0x000fe20000100a00 */
[----:B-1----:R-:W-:-:S03]  /*35a0*/  IADD3 R28, P3, PT, R19, R10, RZ ;  /* 0x0000000a131c7210 */ /* 0x002fc60007f7e0ff */
[----:B------:R1:W-:Y:S01]  /*35b0*/  STL.64 [R1+0x1bf0], R22 ;  /* 0x001bf01601007387 */ /* 0x0003e20000100a00 */
[----:B------:R-:W-:Y:S01]  /*35c0*/  IMAD.IADD R18, R18, 0x1, R0 ;  /* 0x0000000112127824 */ /* 0x000fe200078e0200 */
[-C--:B------:R-:W-:Y:S01]  /*35d0*/  LEA.HI.X.SX32 R25, R8, R11.reuse, 0x2, P0 ;  /* 0x0000000b08197211 */ /* 0x080fe200000f16ff */
[C---:B------:R-:W-:Y:S01]  /*35e0*/  IMAD R0, R12.reuse, 0x74, RZ ;  /* 0x000000740c007824 */ /* 0x040fe200078e02ff */
[----:B------:R-:W-:Y:S01]  /*35f0*/  LEA.HI.X.SX32 R29, R21, R11, 0x2, P3 ;  /* 0x0000000b151d7211 */ /* 0x000fe200018f16ff */
[C---:B------:R-:W-:Y:S02]  /*3600*/  IMAD R8, R12.reuse, 0x1d, RZ ;  /* 0x0000001d0c087824 */ /* 0x040fe400078e02ff */
[----:B------:R-:W-:Y:S01]  /*3610*/  IMAD R3, R12, 0x78, RZ ;  /* 0x000000780c037824 */ /* 0x000fe200078e02ff */
[----:B-1----:R-:W-:Y:S01]  /*3620*/  IADD3 R22, P0, PT, R20, R10, RZ ;  /* 0x0000000a14167210 */ /* 0x002fe20007f1e0ff */
[----:B------:R-:W-:Y:S01]  /*3630*/  STL.64 [R1+0x170], R28 ;  /* 0x0001701c01007387 */ /* 0x000fe20000100a00 */
[----:B------:R-:W-:-:S03]  /*3640*/  IMAD R20, R12, 0x1e, RZ ;  /* 0x0000001e0c147824 */ /* 0x000fc600078e02ff */
[----:B------:R1:W-:Y:S04]  /*3650*/  STL.64 [R1+0x190], R24 ;  /* 0x0001901801007387 */ /* 0x0003e80000100a00 */
[----:B-1----:R-:W3:Y:S04]  /*3660*/  LDL.64 R24, [R1] ;  /* 0x0000000001187983 */ /* 0x002ee80000100a00 */
[----:B------:R1:W-:Y:S01]  /*3670*/  STL [R1+0xe0c], R8 ;  /* 0x000e0c0801007387 */ /* 0x0003e20000100800 */
[----:B--2---:R-:W-:Y:S02]  /*3680*/  LEA.HI.X.SX32 R23, R27, R11, 0x2, P0 ;  /* 0x0000000b1b177211 */ /* 0x004fe400000f16ff */
[----:B------:R-:W-:-:S04]  /*3690*/  IADD3 R28, P0, PT, R0, R10, RZ ;  /* 0x0000000a001c7210 */ /* 0x000fc80007f1e0ff */
[----:B------:R-:W-:Y:S02]  /*36a0*/  LEA.HI.X.SX32 R29, R8, R11, 0x2, P0 ;  /* 0x0000000b081d7211 */ /* 0x000fe400000f16ff */
[----:B-1----:R-:W-:Y:S01]  /*36b0*/  IADD3 R8, P0, PT, R3, R10, RZ ;  /* 0x0000000a03087210 */ /* 0x002fe20007f1e0ff */
[----:B------:R-:W-:Y:S01]  /*36c0*/  STL.64 [R1+0xd0], R22 ;  /* 0x0000d01601007387 */ /* 0x000fe20000100a00 */
[----:B------:R-:W-:-:S03]  /*36d0*/  IMAD R3, R12, 0x1f, RZ ;  /* 0x0000001f0c037824 */ /* 0x000fc600078e02ff */
[----:B------:R-:W-:Y:S04]  /*36e0*/  STL [R1+0xe08], R20 ;  /* 0x000e081401007387 */ /* 0x000fe80000100800 */
[----:B------:R-:W-:Y:S01]  /*36f0*/  STL.64 [R1+0x118], R28 ;  /* 0x0001181c01007387 */ /* 0x000fe20000100a00 */
[----:B------:R-:W-:-:S03]  /*3700*/  IMAD R0, R12, 0x7c, RZ ;  /* 0x0000007c0c007824 */ /* 0x000fc600078e02ff */
[----:B------:R-:W-:Y:S04]  /*3710*/  STL [R1+0x150], R8 ;  /* 0x0001500801007387 */ /* 0x000fe80000100800 */
[----:B------:R-:W-:Y:S04]  /*3720*/  STL [R1+0x1b94], R12 ;  /* 0x001b940c01007387 */ /* 0x000fe80000100800 */
[----:B------:R-:W-:Y:S04]  /*3730*/  STL [R1+0xe04], R3 ;  /* 0x000e040301007387 */ /* 0x000fe80000100800 */
[----:B------:R1:W-:Y:S04]  /*3740*/  STL [R1+0x1bb0], R13 ;  /* 0x001bb00d01007387 */ /* 0x0003e80000100800 */
[----:B-1----:R-:W2:Y:S01]  /*3750*/  LDL.64 R12, [R1+0x150] ;  /* 0x00015000010c7983 */ /* 0x002ea20000100a00 */
[----:B------:R-:W1:Y:S01]  /*3760*/  S2R R27, SR_TID.X ;  /* 0x00000000001b7919 */ /* 0x000e620000002100 */
[----:B------:R-:W4:Y:S01]  /*3770*/  S2UR UR4, SR_CgaCtaId ;  /* 0x00000000000479c3 */ /* 0x000f220000008800 */
[----:B------:R-:W1:Y:S01]  /*3780*/  LDCU.64 UR40, c[0x0][0x358] ;  /* 0x00006b00ff2877ac */ /* 0x000e620008000a00 */
[----:B------:R-:W-:Y:S01]  /*3790*/  UMOV UR49, 0x400 ;  /* 0x0000040000317882 */ /* 0x000fe20000000000 */
[----:B------:R-:W-:-:S02]  /*37a0*/  LOP3.LUT R18, R18, 0xffff, RZ, 0xc0, !PT ;  /* 0x0000ffff12127812 */ /* 0x000fc400078ec0ff */
[----:B------:R-:W-:Y:S01]  /*37b0*/  ISETP.GE.U32.AND P3, PT, R26, 0x7fffffd4, PT ;  /* 0x7fffffd41a00780c */ /* 0x000fe20003f66070 */
[----:B--2---:R-:W-:Y:S02]  /*37c0*/  IMAD.MOV.U32 R12, RZ, RZ, R8 ;  /* 0x000000ffff0c7224 */ /* 0x004fe400078e0008 */
[----:B------:R-:W2:Y:S01]  /*37d0*/  LDL.LU.64 R8, [R1+0x1bf8] ;  /* 0x001bf80001087983 */ /* 0x000ea20000300a00 */
[----:B-1----:R-:W-:Y:S02]  /*37e0*/  LOP3.LUT R27, R27, 0x1ff, RZ, 0xc0, !PT ;  /* 0x000001ff1b1b7812 */ /* 0x002fe400078ec0ff */
[-C--:B------:R-:W-:Y:S01]  /*37f0*/  LEA.HI.X.SX32 R13, R20, R11.reuse, 0x2, P0 ;  /* 0x0000000b140d7211 */ /* 0x080fe200000f16ff */
[----:B----4-:R-:W-:Y:S01]  /*3800*/  ULEA UR49, UR4, UR49, 0x18 ;  /* 0x0000003104317291 */ /* 0x010fe2000f8ec0ff */
[----:B------:R-:W-:Y:S01]  /*3810*/  IADD3 R20, P0, PT, R0, R10, RZ ;  /* 0x0000000a00147210 */ /* 0x000fe20007f1e0ff */
[----:B------:R-:W-:Y:S01]  /*3820*/  VIADD R0, R2, 0xfffffffe ;  /* 0xfffffffe02007836 */ /* 0x000fe20000000000 */
[----:B------:R-:W-:Y:S01]  /*3830*/  STL [R1+0x1bb4], R12 ;  /* 0x001bb40c01007387 */ /* 0x000fe20000100800 */
[----:B------:R-:W-:Y:S01]  /*3840*/  IMAD.SHL.U32 R19, R27, 0x4, RZ ;  /* 0x000000041b137824 */ /* 0x000fe200078e00ff */
[----:B------:R-:W-:Y:S01]  /*3850*/  LEA.HI.X.SX32 R21, R3, R11, 0x2, P0 ;  /* 0x0000000b03157211 */ /* 0x000fe200000f16ff */
[----:B------:R-:W1:Y:S01]  /*3860*/  LDCU UR4, c[0x0][0x3b0] ;  /* 0x00007600ff0477ac */ /* 0x000e620008000800 */
[----:B------:R-:W-:Y:S01]  /*3870*/  ISETP.GE.U32.AND P0, PT, R0, 0x7fffffdf, PT ;  /* 0x7fffffdf0000780c */ /* 0x000fe20003f06070 */
[----:B------:R-:W-:Y:S01]  /*3880*/  VIADD R26, R19, UR49 ;  /* 0x00000031131a7c36 */ /* 0x000fe20008000000 */
[----:B------:R-:W-:-:S02]  /*3890*/  SHF.R.U32.HI R0, RZ, 0xf, R18 ;  /* 0x0000000fff007819 */ /* 0x000fc40000011612 */
[----:B------:R-:W-:Y:S02]  /*38a0*/  SHF.R.U32.HI R3, RZ, 0xb, R18 ;  /* 0x0000000bff037819 */ /* 0x000fe40000011612 */
[----:B------:R-:W-:Y:S01]  /*38b0*/  LOP3.LUT P6, RZ, R0, 0x1, RZ, 0xc0, !PT ;  /* 0x0000000100ff7812 */ /* 0x000fe200078cc0ff */
[----:B------:R-:W-:Y:S01]  /*38c0*/  @!PT LDS RZ, [RZ] ;  /* 0x00000000fffff984 */ /* 0x000fe20000000800 */
[----:B------:R-:W-:Y:S01]  /*38d0*/  @!PT LDS RZ, [RZ] ;  /* 0x00000000fffff984 */ /* 0x000fe20000000800 */
[----:B------:R-:W-:Y:S01]  /*38e0*/  @!PT LDS RZ, [RZ] ;  /* 0x00000000fffff984 */ /* 0x000fe20000000800 */
[----:B------:R-:W-:Y:S01]  /*38f0*/  LDGSTS.E [R26], desc[UR40][R10.64], !P1 ;  /* 0x000000000a1a7fae */ /* 0x000fe2000c9a1028 */
[----:B------:R-:W-:-:S03]  /*3900*/  LOP3.LUT P1, RZ, R3, 0x1, RZ, 0xc0, !PT ;  /* 0x0000000103ff7812 */ /* 0x000fc6000782c0ff */
[----:B------:R-:W-:Y:S04]  /*3910*/  STL [R1+0x154], R13 ;  /* 0x0001540d01007387 */ /* 0x000fe80000100800 */
[----:B------:R4:W-:Y:S04]  /*3920*/  STL [R1+0x1bb8], R13 ;  /* 0x001bb80d01007387 */ /* 0x0009e80000100800 */
[----:B------:R-:W-:Y:S04]  /*3930*/  STL.64 [R1+0x188], R20 ;  /* 0x0001881401007387 */ /* 0x000fe80000100a00 */
[----:B------:R-:W-:Y:S04]  /*3940*/  STL [R1+0x1b9c], R10 ;  /* 0x001b9c0a01007387 */ /* 0x000fe80000100800 */
[----:B------:R1:W-:Y:S04]  /*3950*/  STL [R1+0x1b98], R11 ;  /* 0x001b980b01007387 */ /* 0x0003e80000100800 */
[----:B---3--:R3:W-:Y:S04]  /*3960*/  LDGSTS.E [R26+0x2000], desc[UR40][R24.64], !P5 ;  /* 0x02000000181a7fae */ /* 0x0087e8000e9a1028 */
[----:B----4-:R-:W4:Y:S04]  /*3970*/  LDL.64 R12, [R1+0x100] ;  /* 0x00010000010c7983 */ /* 0x010f280000100a00 */
[----:B-1----:R-:W3:Y:S04]  /*3980*/  LDL.64 R10, [R1+0xf0] ;  /* 0x0000f000010a7983 */ /* 0x002ee80000100a00 */
[----:B------:R-:W3:Y:S01]  /*3990*/  LDL.64 R20, [R1+0x110] ;  /* 0x0001100001147983 */ /* 0x000ee20000100a00 */
[----:B------:R-:W-:-:S02]  /*39a0*/  SHF.R.U32.HI R0, RZ, 0x7, R18 ;  /* 0x00000007ff007819 */ /* 0x000fc40000011612 */
[----:B------:R-:W-:Y:S02]  /*39b0*/  SHF.R.U32.HI R3, RZ, 0x3, R18 ;  /* 0x00000003ff037819 */ /* 0x000fe40000011612 */
[----:B------:R-:W-:Y:S01]  /*39c0*/  LOP3.LUT P5, RZ, R0, 0x1, RZ, 0xc0, !PT ;  /* 0x0000000100ff7812 */ /* 0x000fe200078ac0ff */
[----:B--2---:R-:W-:Y:S04]  /*39d0*/  LDGSTS.E [R26+0x4000], desc[UR40][R8.64], !P4 ;  /* 0x04000000081a7fae */ /* 0x004fe8000e1a1028 */
[----:B------:R-:W-:Y:S04]  /*39e0*/  STL.64 [R1+0x1aa0], R8 ;  /* 0x001aa00801007387 */ /* 0x000fe80000100a00 */
[----:B------:R-:W-:Y:S04]  /*39f0*/  LDGSTS.E [R26+0x6000], desc[UR40][R6.64], !P3 ;  /* 0x06000000061a7fae */ /* 0x000fe8000d9a1028 */
[----:B------:R-:W-:Y:S04]  /*3a00*/  STL.64 [R1+0x1aa8], R6 ;  /* 0x001aa80601007387 */ /* 0x000fe80000100a00 */
[----:B------:R-:W-:Y:S04]  /*3a10*/  LDGSTS.E [R26+0x8000], desc[UR40][R16.64], P6 ;  /* 0x08000000101a7fae */ /* 0x000fe8000b1a1028 */
[----:B------:R1:W-:Y:S04]  /*3a20*/  STL.64 [R1+0x1ab0], R16 ;  /* 0x001ab01001007387 */ /* 0x0003e80000100a00 */
[----:B------:R-:W-:Y:S01]  /*3a30*/  LDGSTS.E [R26+0xa000], desc[UR40][R4.64], P1 ;  /* 0x0a000000041a7fae */ /* 0x000fe200089a1028 */
[----:B------:R-:W-:-:S03]  /*3a40*/  LOP3.LUT P4, RZ, R3, 0x1, RZ, 0xc0, !PT ;  /* 0x0000000103ff7812 */ /* 0x000fc6000788c0ff */
[----:B------:R-:W-:Y:S04]  /*3a50*/  LDGSTS.E [R26+0xc000], desc[UR40][R14.64], P5 ;  /* 0x0c0000000e1a7fae */ /* 0x000fe8000a9a1028 */
[----:B-1----:R-:W2:Y:S04]  /*3a60*/  LDL.64 R16, [R1+0x120] ;  /* 0x0001200001107983 */ /* 0x002ea80000100a00 */
[----:B------:R1:W-:Y:S04]  /*3a70*/  STL.64 [R1+0x1ab8], R4 ;  /* 0x001ab80401007387 */ /* 0x0003e80000100a00 */
[----:B------:R-:W2:Y:S04]  /*3a80*/  LDL.64 R6, [R1+0x128] ;  /* 0x0001280001067983 */ /* 0x000ea80000100a00 */
[----:B------:R3:W-:Y:S04]  /*3a90*/  LDGSTS.E [R26+0xe000], desc[UR40][R22.64], P4 ;  /* 0x0e000000161a7fae */ /* 0x0007e8000a1a1028 */
[----:B-1----:R-:W2:Y:S04]  /*3aa0*/  LDL.64 R4, [R1+0x108] ;  /* 0x0001080001047983 */ /* 0x002ea80000100a00 */
[----:B------:R-:W-:Y:S04]  /*3ab0*/  STL [R1+0x1bbc], R14 ;  /* 0x001bbc0e01007387 */ /* 0x000fe80000100800 */
[----:B------:R-:W-:Y:S04]  /*3ac0*/  STL [R1+0x1a98], R15 ;  /* 0x001a980f01007387 */ /* 0x000fe80000100800 */
[----:B------:R-:W2:Y:S01]  /*3ad0*/  LDL.LU.64 R22, [R1+0x1bf0] ;  /* 0x001bf00001167983 */ /* 0x000ea20000300a00 */
[----:B------:R-:W-:-:S05]  /*3ae0*/  VIADD R0, R2, 0xfffffff6 ;  /* 0xfffffff602007836 */ /* 0x000fca0000000000 */
[----:B------:R-:W-:Y:S01]  /*3af0*/  ISETP.GE.U32.AND P1, PT, R0, 0x7fffffd7, PT ;  /* 0x7fffffd70000780c */ /* 0x000fe20003f26070 */
[C---:B------:R-:W-:Y:S01]  /*3b00*/  VIADD R0, R2.reuse, 0xfffffff2 ;  /* 0xfffffff202007836 */ /* 0x040fe20000000000 */
[----:B------:R-:W-:Y:S01]  /*3b10*/  LOP3.LUT R19, R19, 0x20, RZ, 0x3c, !PT ;  /* 0x0000002013137812 */ /* 0x000fe200078e3cff */
[----:B------:R-:W-:-:S03]  /*3b20*/  VIADD R3, R2, 0xfffffffa ;  /* 0xfffffffa02037836 */ /* 0x000fc60000000000 */
[----:B------:R-:W-:Y:S01]  /*3b30*/  ISETP.GE.U32.AND P5, PT, R0, 0x7fffffd3, PT ;  /* 0x7fffffd30000780c */ /* 0x000fe20003fa6070 */
[----:B------:R-:W-:Y:S01]  /*3b40*/  VIADD R0, R2, 0xfffffffd ;  /* 0xfffffffd02007836 */ /* 0x000fe20000000000 */
[----:B------:R-:W-:Y:S01]  /*3b50*/  ISETP.GE.U32.AND P3, PT, R3, 0x7fffffdb, PT ;  /* 0x7fffffdb0300780c */ /* 0x000fe20003f66070 */
[----:B---3--:R-:W-:-:S03]  /*3b60*/  VIADD R25, R19, UR49 ;  /* 0x0000003113197c36 */ /* 0x008fc60008000000 */
[----:B------:R-:W-:Y:S02]  /*3b70*/  ISETP.GE.U32.AND P4, PT, R0, 0x7fffffde, PT ;  /* 0x7fffffde0000780c */ /* 0x000fe40003f86070 */
[--C-:B------:R-:W-:Y:S01]  /*3b80*/  SHF.R.U32.HI R0, RZ, 0xe, R18.reuse ;  /* 0x0000000eff007819 */ /* 0x100fe20000011612 */
[----:B------:R-:W-:Y:S03]  /*3b90*/  LDGSTS.E [R25+0x800], desc[UR40][R10.64], !P0 ;  /* 0x008000000a197fae */ /* 0x000fe6000c1a1028 */
[----:B------:R-:W-:Y:S02]  /*3ba0*/  LOP3.LUT P0, RZ, R0, 0x1, RZ, 0xc0, !PT ;  /* 0x0000000100ff7812 */ /* 0x000fe4000780c0ff */
[--C-:B------:R-:W-:Y:S01]  /*3bb0*/  SHF.R.U32.HI R0, RZ, 0x6, R18.reuse ;  /* 0x00000006ff007819 */ /* 0x100fe20000011612 */
[----:B----4-:R-:W-:Y:S01]  /*3bc0*/  LDGSTS.E [R25+0x2800], desc[UR40][R12.64], !P3 ;  /* 0x028000000c197fae */ /* 0x010fe2000d9a1028 */
[----:B------:R-:W-:-:S04]  /*3bd0*/  SHF.R.U32.HI R3, RZ, 0xa, R18 ;  /* 0x0000000aff037819 */ /* 0x000fc80000011612 */
[----:B------:R-:W-:Y:S01]  /*3be0*/  LOP3.LUT P3, RZ, R3, 0x1, RZ, 0xc0, !PT ;  /* 0x0000000103ff7812 */ /* 0x000fe2000786c0ff */
[----:B------:R1:W-:Y:S04]  /*3bf0*/  STL [R1+0x1b88], R26 ;  /* 0x001b881a01007387 */ /* 0x0003e80000100800 */
[----:B------:R-:W3:Y:S04]  /*3c00*/  LDL.64 R8, [R1+0x138] ;  /* 0x0001380001087983 */ /* 0x000ee80000100a00 */
[----:B------:R-:W4:Y:S01]  /*3c10*/  LDL.64 R10, [R1+0x140] ;  /* 0x00014000010a7983 */ /* 0x000f220000100a00 */
[----:B-1----:R-:W-:-:S03]  /*3c20*/  IMAD.SHL.U32 R26, R27, 0x4, RZ ;  /* 0x000000041b1a7824 */ /* 0x002fc600078e00ff */
[----:B------:R-:W4:Y:S04]  /*3c30*/  LDL.64 R12, [R1+0x160] ;  /* 0x00016000010c7983 */ /* 0x000f280000100a00 */
[----:B--2---:R1:W-:Y:S01]  /*3c40*/  LDGSTS.E [R25+0x4800], desc[UR40][R4.64], !P1 ;  /* 0x0480000004197fae */ /* 0x0043e2000c9a1028 */
[----:B------:R-:W-:Y:S02]  /*3c50*/  LOP3.LUT P1, RZ, R0, 0x1, RZ, 0xc0, !PT ;  /* 0x0000000100ff7812 */ /* 0x000fe4000782c0ff */
[----:B------:R-:W-:Y:S01]  /*3c60*/  SHF.R.U32.HI R0, RZ, 0x2, R18 ;  /* 0x00000002ff007819 */ /* 0x000fe20000011612 */
[----:B------:R-:W-:Y:S04]  /*3c70*/  LDGSTS.E [R25+0x6800], desc[UR40][R20.64], !P5 ;  /* 0x0680000014197fae */ /* 0x000fe8000e9a1028 */
[----:B------:R-:W-:Y:S01]  /*3c80*/  LDGSTS.E [R25+0x8800], desc[UR40][R16.64], P0 ;  /* 0x0880000010197fae */ /* 0x000fe200081a1028 */
[----:B------:R-:W-:-:S03]  /*3c90*/  LOP3.LUT P0, RZ, R0, 0x1, RZ, 0xc0, !PT ;  /* 0x0000000100ff7812 */ /* 0x000fc6000780c0ff */
[----:B------:R-:W-:Y:S04]  /*3ca0*/  LDGSTS.E [R25+0xa800], desc[UR40][R6.64], P3 ;  /* 0x0a80000006197fae */ /* 0x000fe800099a1028 */
[----:B------:R-:W2:Y:S04]  /*3cb0*/  LDL.64 R20, [R1+0x148] ;  /* 0x0001480001147983 */ /* 0x000ea80000100a00 */
[----:B------:R-:W-:Y:S04]  /*3cc0*/  LDGSTS.E [R25+0xc800], desc[UR40][R22.64], P1 ;  /* 0x0c80000016197fae */ /* 0x000fe800089a1028 */
[----:B------:R-:W-:Y:S04]  /*3cd0*/  LDGSTS.E [R25+0xe800], desc[UR40][R28.64], P0 ;  /* 0x0e8000001c197fae */ /* 0x000fe800081a1028 */
[----:B------:R-:W2:Y:S04]  /*3ce0*/  LDL.LU.64 R22, [R1+0x1be8] ;  /* 0x001be80001167983 */ /* 0x000ea80000300a00 */
[----:B------:R-:W-:Y:S04]  /*3cf0*/  STL [R1+0x1bc0], R26 ;  /* 0x001bc01a01007387 */ /* 0x000fe80000100800 */
[----:B------:R-:W2:Y:S01]  /*3d00*/  LDL.LU.64 R28, [R1+0x1be0] ;  /* 0x001be000011c7983 */ /* 0x000ea20000300a00 */
[----:B------:R-:W-:Y:S01]  /*3d10*/  VIADD R3, R2, 0xfffffff9 ;  /* 0xfffffff902037836 */ /* 0x000fe20000000000 */
[----:B-1----:R-:W-:Y:S01]  /*3d20*/  LOP3.LUT R4, R26, 0x40, RZ, 0x3c, !PT ;  /* 0x000000401a047812 */ /* 0x002fe200078e3cff */
[----:B------:R-:W-:-:S03]  /*3d30*/  VIADD R0, R2, 0xfffffff1 ;  /* 0xfffffff102007836 */ /* 0x000fc60000000000 */
[----:B------:R-:W-:Y:S01]  /*3d40*/  ISETP.GE.U32.AND P5, PT, R3, 0x7fffffda, PT ;  /* 0x7fffffda0300780c */ /* 0x000fe20003fa6070 */
[----:B------:R-:W-:Y:S01]  /*3d50*/  VIADD R3, R2, 0xfffffff5 ;  /* 0xfffffff502037836 */ /* 0x000fe20000000000 */
[----:B------:R-:W-:Y:S01]  /*3d60*/  ISETP.GE.U32.AND P1, PT, R0, 0x7fffffd2, PT ;  /* 0x7fffffd20000780c */ /* 0x000fe20003f26070 */
[----:B------:R-:W-:-:S03]  /*3d70*/  VIADD R24, R4, UR49 ;  /* 0x0000003104187c36 */ /* 0x000fc60008000000 */
[----:B------:R-:W-:Y:S01]  /*3d80*/  ISETP.GE.U32.AND P3, PT, R3, 0x7fffffd6, PT ;  /* 0x7fffffd60300780c */ /* 0x000fe20003f66070 */
[----:B------:R-:W-:Y:S01]  /*3d90*/  VIADD R3, R2, 0xfffffffc ;  /* 0xfffffffc02037836 */ /* 0x000fe20000000000 */
[--C-:B------:R-:W-:Y:S01]  /*3da0*/  SHF.R.U32.HI R0, RZ, 0xd, R18.reuse ;  /* 0x0000000dff007819 */ /* 0x100fe20000011612 */
[----:B---3--:R-:W-:Y:S03]  /*3db0*/  LDGSTS.E [R24+0x1000], desc[UR40][R8.64], !P4 ;  /* 0x0100000008187fae */ /* 0x008fe6000e1a1028 */
[----:B------:R-:W-:Y:S01]  /*3dc0*/  LOP3.LUT P4, RZ, R0, 0x1, RZ, 0xc0, !PT ;  /* 0x0000000100ff7812 */ /* 0x000fe2000788c0ff */
[----:B----4-:R1:W-:Y:S01]  /*3dd0*/  LDGSTS.E [R24+0x3000], desc[UR40][R10.64], !P5 ;  /* 0x030000000a187fae */ /* 0x0103e2000e9a1028 */
[----:B------:R-:W-:Y:S01]  /*3de0*/  ISETP.GE.U32.AND P0, PT, R3, 0x7fffffdd, PT ;  /* 0x7fffffdd0300780c */ /* 0x000fe20003f06070 */
[----:B------:R-:W-:Y:S01]  /*3df0*/  VIADD R3, R2, 0xfffffff8 ;  /* 0xfffffff802037836 */ /* 0x000fe20000000000 */
[----:B------:R-:W-:-:S03]  /*3e00*/  SHF.R.U32.HI R0, RZ, 0x9, R18 ;  /* 0x00000009ff007819 */ /* 0x000fc60000011612 */
[----:B------:R-:W-:Y:S01]  /*3e10*/  LDGSTS.E [R24+0x5000], desc[UR40][R12.64], !P3 ;  /* 0x050000000c187fae */ /* 0x000fe2000d9a1028 */
[----:B------:R-:W-:Y:S02]  /*3e20*/  LOP3.LUT P5, RZ, R0, 0x1, RZ, 0xc0, !PT ;  /* 0x0000000100ff7812 */ /* 0x000fe400078ac0ff */
[----:B------:R-:W-:Y:S01]  /*3e30*/  ISETP.GE.U32.AND P3, PT, R3, 0x7fffffd9, PT ;  /* 0x7fffffd90300780c */ /* 0x000fe20003f66070 */
[C---:B------:R-:W-:Y:S02]  /*3e40*/  VIADD R3, R2.reuse, 0xfffffff4 ;  /* 0xfffffff402037836 */ /* 0x040fe40000000000 */
[C---:B------:R-:W-:Y:S02]  /*3e50*/  VIADD R0, R2.reuse, 0xffffffcc ;  /* 0xffffffcc02007836 */ /* 0x040fe40000000000 */
[C---:B------:R-:W-:Y:S01]  /*3e60*/  VIADD R19, R2.reuse, 0xffffffc8 ;  /* 0xffffffc802137836 */ /* 0x040fe20000000000 */
[----:B------:R-:W-:Y:S04]  /*3e70*/  STL [R1+0x1bc4], R25 ;  /* 0x001bc41901007387 */ /* 0x000fe80000100800 */
[----:B------:R-:W-:Y:S04]  /*3e80*/  STL [R1+0x1bd0], R18 ;  /* 0x001bd01201007387 */ /* 0x000fe80000100800 */
[----:B------:R-:W-:Y:S01]  /*3e90*/  STL [R1+0x1bc8], R24 ;  /* 0x001bc81801007387 */ /* 0x000fe20000100800 */
[----:B-1----:R-:W-:-:S03]  /*3ea0*/  VIADD R10, R2, 0xffffffd3 ;  /* 0xffffffd3020a7836 */ /* 0x002fc60000000000 */
[----:B--2---:R1:W-:Y:S01]  /*3eb0*/  LDGSTS.E [R24+0x7000], desc[UR40][R20.64], !P1 ;  /* 0x0700000014187fae */ /* 0x0043e2000c9a1028 */
[----:B------:R-:W-:Y:S01]  /*3ec0*/  ISETP.GE.U32.AND P1, PT, R3, 0x7fffffd5, PT ;  /* 0x7fffffd50300780c */ /* 0x000fe20003f26070 */
[----:B------:R-:W-:Y:S02]  /*3ed0*/  VIADD R3, R2, 0xffffffcd ;  /* 0xffffffcd02037836 */ /* 0x000fe40000000000 */
[----:B------:R2:W-:Y:S01]  /*3ee0*/  LDGSTS.E [R24+0x9000], desc[UR40][R28.64], P4 ;  /* 0x090000001c187fae */ /* 0x0005e2000a1a1028 */
[----:B------:R-:W-:Y:S01]  /*3ef0*/  ISETP.GE.U32.AND P4, PT, R0, 0x7fffffad, PT ;  /* 0x7fffffad0000780c */ /* 0x000fe20003f86070 */
[C---:B------:R-:W-:Y:S02]  /*3f00*/  VIADD R0, R2.reuse, 0xffffffce ;  /* 0xffffffce02007836 */ /* 0x040fe40000000000 */
[----:B------:R3:W-:Y:S01]  /*3f10*/  LDGSTS.E [R24+0xb000], desc[UR40][R22.64], P5 ;  /* 0x0b00000016187fae */ /* 0x0007e2000a9a1028 */
[----:B------:R-:W-:Y:S01]  /*3f20*/  ISETP.GE.U32.AND P5, PT, R3, 0x7fffffae, PT ;  /* 0x7fffffae0300780c */ /* 0x000fe20003fa6070 */
[----:B------:R-:W-:Y:S01]  /*3f30*/  VIADD R3, R2, 0xffffffcf ;  /* 0xffffffcf02037836 */ /* 0x000fe20000000000 */
[----:B------:R-:W-:-:S02]  /*3f40*/  ISETP.GE.U32.AND P6, PT, R0, 0x7fffffaf, PT ;  /* 0x7fffffaf0000780c */ /* 0x000fc40003fc6070 */
[----:B------:R-:W-:Y:S02]  /*3f50*/  SEL R27, RZ, 0x1, P4 ;  /* 0x00000001ff1b7807 */ /* 0x000fe40002000000 */
[----:B------:R-:W-:Y:S02]  /*3f60*/  SEL R4, RZ, 0x4, P6 ;  /* 0x00000004ff047807 */ /* 0x000fe40003000000 */
[----:B------:R-:W-:Y:S01]  /*3f70*/  ISETP.GE.U32.AND P4, PT, R3, 0x7fffffb0, PT ;  /* 0x7fffffb00300780c */ /* 0x000fe20003f86070 */
[C---:B------:R-:W-:Y:S01]  /*3f80*/  VIADD R3, R2.reuse, 0xffffffca ;  /* 0xffffffca02037836 */ /* 0x040fe20000000000 */
[----:B------:R-:W-:Y:S01]  /*3f90*/  SEL R0, RZ, 0x1fffe, P5 ;  /* 0x0001fffeff007807 */ /* 0x000fe20002800000 */
[C---:B-1----:R-:W-:Y:S01]  /*3fa0*/  VIADD R20, R2.reuse, 0xffffffc9 ;  /* 0xffffffc902147836 */ /* 0x042fe20000000000 */
[----:B------:R-:W-:Y:S01]  /*3fb0*/  ISETP.GE.U32.AND P5, PT, R19, 0x7fffffa9, PT ;  /* 0x7fffffa91300780c */ /* 0x000fe20003fa6070 */
[----:B------:R1:W-:Y:S01]  /*3fc0*/  STL [R1+0x34], R4 ;  /* 0x0000340401007387 */ /* 0x0003e20000100800 */
[----:B------:R-:W-:-:S02]  /*3fd0*/  VIADD R19, R2, 0xffffffcb ;  /* 0xffffffcb02137836 */ /* 0x000fc40000000000 */
[----:B------:R-:W-:Y:S02]  /*3fe0*/  ISETP.GE.U32.AND P6, PT, R20, 0x7fffffaa, PT ;  /* 0x7fffffaa1400780c */ /* 0x000fe40003fc6070 */
[----:B--2---:R-:W-:Y:S02]  /*3ff0*/  SEL R29, RZ, 0x1, P5 ;  /* 0x00000001ff1d7807 */ /* 0x004fe40002800000 */
[----:B-1----:R-:W-:Y:S02]  /*4000*/  SEL R4, RZ, 0x7fff8, P4 ;  /* 0x0007fff8ff047807 */ /* 0x002fe40002000000 */
[----:B------:R-:W-:Y:S01]  /*4010*/  ISETP.GE.U32.AND P4, PT, R3, 0x7fffffab, PT ;  /* 0x7fffffab0300780c */ /* 0x000fe20003f86070 */
[C---:B------:R-:W-:Y:S01]  /*4020*/  VIADD R3, R2.reuse, 0xffffffc4 ;  /* 0xffffffc402037836 */ /* 0x040fe20000000000 */
[----:B------:R-:W-:Y:S01]  /*4030*/  ISETP.GE.U32.AND P5, PT, R19, 0x7fffffac, PT ;  /* 0x7fffffac1300780c */ /* 0x000fe20003fa6070 */
[----:B------:R-:W-:Y:S01]  /*4040*/  VIADD R20, R2, 0xffffffc5 ;  /* 0xffffffc502147836 */ /* 0x000fe20000000000 */
[----:B------:R-:W-:-:S02]  /*4050*/  SEL R19, RZ, 0x1fffe, P6 ;  /* 0x0001fffeff137807 */ /* 0x000fc40003000000 */
[----:B------:R-:W-:Y:S01]  /*4060*/  ISETP.GE.U32.AND P6, PT, R3, 0x7fffffa5, PT ;  /* 0x7fffffa50300780c */ /* 0x000fe20003fc6070 */
[----:B------:R-:W-:Y:S01]  /*4070*/  VIADD R3, R2, 0xffffffc6 ;  /* 0xffffffc602037836 */ /* 0x000fe20000000000 */
[----:B------:R-:W-:Y:S01]  /*4080*/  SEL R6, RZ, 0x4, P4 ;  /* 0x00000004ff067807 */ /* 0x000fe20002000000 */
[----:B------:R1:W-:Y:S01]  /*4090*/  STL [R1+0x1bd8], R4 ;  /* 0x001bd80401007387 */ /* 0x0003e20000100800 */
[----:B------:R-:W-:Y:S01]  /*40a0*/  ISETP.GE.U32.AND P4, PT, R20, 0x7fffffa6, PT ;  /* 0x7fffffa61400780c */ /* 0x000fe20003f86070 */
[C---:B------:R-:W-:Y:S01]  /*40b0*/  VIADD R20, R2.reuse, 0xffffffc7 ;  /* 0xffffffc702147836 */ /* 0x040fe20000000000 */
[----:B------:R-:W-:Y:S02]  /*40c0*/  SEL R5, RZ, 0x7fff8, P5 ;  /* 0x0007fff8ff057807 */ /* 0x000fe40002800000 */
[----:B------:R-:W-:Y:S01]  /*40d0*/  ISETP.GE.U32.AND P5, PT, R3, 0x7fffffa7, PT ;  /* 0x7fffffa70300780c */ /* 0x000fe20003fa6070 */
[C---:B------:R-:W-:Y:S02]  /*40e0*/  VIADD R3, R2.reuse, 0xffffffc2 ;  /* 0xffffffc202037836 */ /* 0x040fe40000000000 */
[----:B------:R-:W-:Y:S01]  /*40f0*/  VIADD R21, R2, 0xffffffc1 ;  /* 0xffffffc102157836 */ /* 0x000fe20000000000 */
[----:B-1----:R-:W-:Y:S01]  /*4100*/  SEL R4, RZ, 0x1, P6 ;  /* 0x00000001ff047807 */ /* 0x002fe20003000000 */
[----:B------:R-:W-:Y:S01]  /*4110*/  STL [R1+0x1bd4], R6 ;  /* 0x001bd40601007387 */ /* 0x000fe20000100800 */
[----:B------:R-:W-:Y:S01]  /*4120*/  ISETP.GE.U32.AND P6, PT, R20, 0x7fffffa8, PT ;  /* 0x7fffffa81400780c */ /* 0x000fe20003fc6070 */
[C---:B------:R-:W-:Y:S01]  /*4130*/  VIADD R20, R2.reuse, 0xffffffc3 ;  /* 0xffffffc302147836 */ /* 0x040fe20000000000 */
[----:B------:R-:W-:Y:S01]  /*4140*/  SEL R14, RZ, 0x4, P5 ;  /* 0x00000004ff0e7807 */ /* 0x000fe20002800000 */
[----:B------:R1:W-:Y:S01]  /*4150*/  STL [R1+0xc], R4 ;  /* 0x00000c0401007387 */ /* 0x0003e20000100800 */
[----:B------:R-:W-:Y:S01]  /*4160*/  ISETP.GE.U32.AND P5, PT, R3, 0x7fffffa3, PT ;  /* 0x7fffffa30300780c */ /* 0x000fe20003fa6070 */
[----:B------:R-:W-:Y:S01]  /*4170*/  VIADD R3, R2, 0xffffffdc ;  /* 0xffffffdc02037836 */ /* 0x000fe20000000000 */
[----:B------:R-:W-:-:S02]  /*4180*/  SEL R13, RZ, 0x7fff8, P6 ;  /* 0x0007fff8ff0d7807 */ /* 0x000fc40003000000 */
[----:B------:R-:W-:Y:S02]  /*4190*/  ISETP.GE.U32.AND P6, PT, R20, 0x7fffffa4, PT ;  /* 0x7fffffa41400780c */ /* 0x000fe40003fc6070 */
[----:B-1----:R-:W-:Y:S02]  /*41a0*/  SEL R4, RZ, 0x1fffe, P4 ;  /* 0x0001fffeff047807 */ /* 0x002fe40002000000 */
[----:B------:R-:W-:Y:S01]  /*41b0*/  ISETP.GE.U32.AND P4, PT, R21, 0x7fffffa2, PT ;  /* 0x7fffffa21500780c */ /* 0x000fe20003f86070 */
[----:B------:R-:W-:-:S03]  /*41c0*/  VIADD R21, R2, 0xffffffdd ;  /* 0xffffffdd02157836 */ /* 0x000fc60000000000 */
[----:B------:R-:W-:Y:S02]  /*41d0*/  SEL R20, RZ, 0x1fffe, P4 ;  /* 0x0001fffeff147807 */ /* 0x000fe40002000000 */
[----:B------:R-:W-:Y:S01]  /*41e0*/  ISETP.GE.U32.AND P4, PT, R3, 0x7fffffbd, PT ;  /* 0x7fffffbd0300780c */ /* 0x000fe20003f86070 */
[C---:B------:R-:W-:Y:S01]  /*41f0*/  VIADD R3, R2.reuse, 0xffffffde ;  /* 0xffffffde02037836 */ /* 0x040fe20000000000 */
[----:B------:R-:W-:Y:S01]  /*4200*/  SEL R28, RZ, 0x7fff8, P6 ;  /* 0x0007fff8ff1c7807 */ /* 0x000fe20003000000 */
[C---:B---3--:R-:W-:Y:S01]  /*4210*/  VIADD R22, R2.reuse, 0xffffffdf ;  /* 0xffffffdf02167836 */ /* 0x048fe20000000000 */
[----:B------:R-:W-:Y:S02]  /*4220*/  SEL R12, RZ, 0x4, P5 ;  /* 0x00000004ff0c7807 */ /* 0x000fe40002800000 */
[----:B------:R-:W-:Y:S01]  /*4230*/  ISETP.GE.U32.AND P6, PT, R3, 0x7fffffbf, PT ;  /* 0x7fffffbf0300780c */ /* 0x000fe20003fc6070 */
[C---:B------:R-:W-:Y:S01]  /*4240*/  VIADD R3, R2.reuse, 0xffffffd8 ;  /* 0xffffffd802037836 */ /* 0x040fe20000000000 */
[----:B------:R-:W-:Y:S01]  /*4250*/  ISETP.GE.U32.AND P5, PT, R21, 0x7fffffbe, PT ;  /* 0x7fffffbe1500780c */ /* 0x000fe20003fa6070 */
[----:B------:R-:W-:Y:S01]  /*4260*/  VIADD R23, R2, 0xffffffd9 ;  /* 0xffffffd902177836 */ /* 0x000fe20000000000 */
[----:B------:R-:W-:-:S02]  /*4270*/  SEL R21, RZ, 0x1, P4 ;  /* 0x00000001ff157807 */ /* 0x000fc40002000000 */
[----:B------:R-:W-:Y:S02]  /*4280*/  ISETP.GE.U32.AND P4, PT, R22, 0x7fffffc0, PT ;  /* 0x7fffffc01600780c */ /* 0x000fe40003f86070 */
[----:B------:R-:W-:Y:S02]  /*4290*/  SEL R22, RZ, 0x1fffe, P5 ;  /* 0x0001fffeff167807 */ /* 0x000fe40002800000 */
[----:B------:R-:W-:Y:S01]  /*42a0*/  ISETP.GE.U32.AND P5, PT, R3, 0x7fffffb9, PT ;  /* 0x7fffffb90300780c */ /* 0x000fe20003fa6070 */
[C---:B------:R-:W-:Y:S01]  /*42b0*/  VIADD R3, R2.reuse, 0xffffffda ;  /* 0xffffffda02037836 */ /* 0x040fe20000000000 */
        /* <DEDUP_REMOVED lines=21> */
[----:B------:R1:W-:Y:S01]  /*4410*/  STL [R1+0x1bcc], R14 ;  /* 0x001bcc0e01007387 */ /* 0x0003e20000100800 */
[----:B------:R-:W-:-:S03]  /*4420*/  SEL R8, RZ, 0x4, P5 ;  /* 0x00000004ff087807 */ /* 0x000fc60002800000 */
[----:B------:R-:W-:Y:S02]  /*4430*/  ISETP.GE.U32.AND P5, PT, R23, 0x7fffffb2, PT ;  /* 0x7fffffb21700780c */ /* 0x000fe40003fa6070 */
[----:B-1----:R-:W-:Y:S02]  /*4440*/  SEL R14, RZ, 0x1fffe, P4 ;  /* 0x0001fffeff0e7807 */ /* 0x002fe40002000000 */
[----:B------:R-:W-:Y:S01]  /*4450*/  ISETP.GE.U32.AND P4, PT, R3, 0x7fffffb1, PT ;  /* 0x7fffffb10300780c */ /* 0x000fe20003f86070 */
[----:B------:R-:W-:Y:S01]  /*4460*/  VIADD R3, R2, 0xffffffc0 ;  /* 0xffffffc002037836 */ /* 0x000fe20000000000 */
[----:B------:R-:W-:Y:S02]  /*4470*/  SEL R7, RZ, 0x7fff8, P6 ;  /* 0x0007fff8ff077807 */ /* 0x000fe40003000000 */
[----:B------:R-:W-:Y:S02]  /*4480*/  SEL R25, RZ, 0x1fffe, P5 ;  /* 0x0001fffeff197807 */ /* 0x000fe40002800000 */
[----:B------:R-:W-:Y:S01]  /*4490*/  ISETP.GE.U32.AND P6, PT, R3, 0x7fffffa1, PT ;  /* 0x7fffffa10300780c */ /* 0x000fe20003fc6070 */
[----:B------:R1:W-:Y:S01]  /*44a0*/  STL [R1+0x1ba0], R3 ;  /* 0x001ba00301007387 */ /* 0x0003e20000100800 */
[----:B------:R-:W-:Y:S01]  /*44b0*/  ISETP.GE.U32.AND P5, PT, R10, 0x7fffffb4, PT ;  /* 0x7fffffb40a00780c */ /* 0x000fe20003fa6070 */
[----:B------:R-:W-:-:S02]  /*44c0*/  IMAD.IADD R0, R27, 0x1, R0 ;  /* 0x000000011b007824 */ /* 0x000fc400078e0200 */
[----:B-1----:R-:W2:Y:S04]  /*44d0*/  LDL.LU R3, [R1+0x34] ;  /* 0x0000340001037983 */ /* 0x002ea80000300800 */
[----:B------:R-:W3:Y:S04]  /*44e0*/  LDL.64 R10, [R1+0x170] ;  /* 0x00017000010a7983 */ /* 0x000ee80000100a00 */
[----:B------:R-:W4:Y:S01]  /*44f0*/  LDL.LU R27, [R1+0xc] ;  /* 0x00000c00011b7983 */ /* 0x000f220000300800 */
[----:B------:R-:W-:Y:S01]  /*4500*/  VIADD R23, R2, 0xffffffd2 ;  /* 0xffffffd202177836 */ /* 0x000fe20000000000 */
[----:B------:R-:W-:Y:S01]  /*4510*/  SEL R26, RZ, 0x1, P4 ;  /* 0x00000001ff1a7807 */ /* 0x000fe20002000000 */
[----:B------:R-:W-:-:S03]  /*4520*/  IMAD.IADD R19, R29, 0x1, R19 ;  /* 0x000000011d137824 */ /* 0x000fc600078e0213 */
[----:B------:R-:W-:Y:S02]  /*4530*/  ISETP.GE.U32.AND P4, PT, R23, 0x7fffffb3, PT ;  /* 0x7fffffb31700780c */ /* 0x000fe40003f86070 */
[----:B------:R-:W-:Y:S01]  /*4540*/  SEL R23, RZ, 0x1, P6 ;  /* 0x00000001ff177807 */ /* 0x000fe20003000000 */
[----:B------:R-:W-:Y:S02]  /*4550*/  IMAD.IADD R22, R21, 0x1, R22 ;  /* 0x0000000115167824 */ /* 0x000fe400078e0216 */
[----:B------:R-:W-:Y:S02]  /*4560*/  IMAD.IADD R21, R18, 0x1, R6 ;  /* 0x0000000112157824 */ /* 0x000fe400078e0206 */
[----:B------:R-:W-:Y:S01]  /*4570*/  IMAD.IADD R20, R23, 0x1, R20 ;  /* 0x0000000117147824 */ /* 0x000fe200078e0214 */
[----:B------:R-:W-:Y:S01]  /*4580*/  LOP3.LUT R23, R0, 0x3, RZ, 0xc0, !PT ;  /* 0x0000000300177812 */ /* 0x000fe200078ec0ff */
[----:B------:R-:W-:Y:S02]  /*4590*/  IMAD.IADD R0, R24, 0x1, R14 ;  /* 0x0000000118007824 */ /* 0x000fe400078e020e */
[----:B----4-:R-:W-:-:S02]  /*45a0*/  IMAD.IADD R29, R27, 0x1, R4 ;  /* 0x000000011b1d7824 */ /* 0x010fc400078e0204 */
[----:B------:R-:W2:Y:S04]  /*45b0*/  LDL.LU R4, [R1+0x1bd8] ;  /* 0x001bd80001047983 */ /* 0x000ea80000300800 */
[----:B------:R-:W4:Y:S04]  /*45c0*/  LDL.LU R6, [R1+0x1bd4] ;  /* 0x001bd40001067983 */ /* 0x000f280000300800 */
[----:B------:R-:W3:Y:S04]  /*45d0*/  LDL.LU R18, [R1+0x1bd0] ;  /* 0x001bd00001127983 */ /* 0x000ee80000300800 */
[----:B------:R-:W3:Y:S04]  /*45e0*/  LDL.LU R14, [R1+0x1bcc] ;  /* 0x001bcc00010e7983 */ /* 0x000ee80000300800 */
[----:B------:R-:W4:Y:S01]  /*45f0*/  LDL.LU R24, [R1+0x1bc8] ;  /* 0x001bc80001187983 */ /* 0x000f220000300800 */
[----:B------:R-:W-:Y:S01]  /*4600*/  IMAD.IADD R27, R26, 0x1, R25 ;  /* 0x000000011a1b7824 */ /* 0x000fe200078e0219 */
[----:B------:R-:W-:-:S02]  /*4610*/  LOP3.LUT R20, R20, 0x3, RZ, 0xc0, !PT ;  /* 0x0000000314147812 */ /* 0x000fc400078ec0ff */
[----:B------:R-:W4:Y:S04]  /*4620*/  LDL.LU R25, [R1+0x1bc4] ;  /* 0x001bc40001197983 */ /* 0x000f280000300800 */
[----:B------:R-:W4:Y:S01]  /*4630*/  LDL.LU R26, [R1+0x1bc0] ;  /* 0x001bc000011a7983 */ /* 0x000f220000300800 */
[----:B------:R-:W-:Y:S02]  /*4640*/  LOP3.LUT R19, R19, 0x3, RZ, 0xc0, !PT ;  /* 0x0000000313137812 */ /* 0x000fe400078ec0ff */
[----:B--2---:R-:W-:Y:S02]  /*4650*/  IADD3 R4, PT, PT, R23, R4, R3 ;  /* 0x0000000417047210 */ /* 0x004fe40007ffe003 */
[----:B------:R-:W-:-:S04]  /*4660*/  LOP3.LUT R23, R29, 0x3, RZ, 0xc0, !PT ;  /* 0x000000031d177812 */ /* 0x000fc800078ec0ff */
[----:B---3--:R-:W-:Y:S02]  /*4670*/  IADD3 R29, PT, PT, R23, R13, R14 ;  /* 0x0000000d171d7210 */ /* 0x008fe40007ffe00e */
[----:B------:R-:W2:Y:S01]  /*4680*/  LDL.LU R14, [R1+0x1bbc] ;  /* 0x001bbc00010e7983 */ /* 0x000ea20000300800 */
[----:B------:R-:W-:-:S03]  /*4690*/  IADD3 R23, PT, PT, R20, R28, R12 ;  /* 0x0000001c14177210 */ /* 0x000fc60007ffe00c */
[----:B------:R-:W3:Y:S04]  /*46a0*/  LDL.LU R13, [R1+0x1bb8] ;  /* 0x001bb800010d7983 */ /* 0x000ee80000300800 */
[----:B------:R-:W3:Y:S01]  /*46b0*/  LDL.LU R12, [R1+0x1bb4] ;  /* 0x001bb400010c7983 */ /* 0x000ee20000300800 */
[----:B----4-:R-:W-:Y:S02]  /*46c0*/  IADD3 R5, PT, PT, R19, R5, R6 ;  /* 0x0000000513057210 */ /* 0x010fe40007ffe006 */
[----:B------:R-:W-:Y:S02]  /*46d0*/  SHF.R.U32.HI R19, RZ, 0x5, R18 ;  /* 0x00000005ff137819 */ /* 0x000fe40000011612 */
[----:B------:R-:W-:Y:S02]  /*46e0*/  SEL R6, RZ, 0x4, P4 ;  /* 0x00000004ff067807 */ /* 0x000fe40002000000 */
[----:B------:R-:W-:-:S02]  /*46f0*/  LOP3.LUT P4, RZ, R19, 0x1, RZ, 0xc0, !PT ;  /* 0x0000000113ff7812 */ /* 0x000fc4000788c0ff */
[----:B------:R-:W-:Y:S02]  /*4700*/  SHF.R.U32.HI R20, RZ, 0x1, R18 ;  /* 0x00000001ff147819 */ /* 0x000fe40000011612 */
[----:B------:R-:W-:Y:S02]  /*4710*/  LOP3.LUT R22, R22, 0x3, RZ, 0xc0, !PT ;  /* 0x0000000316167812 */ /* 0x000fe400078ec0ff */
[----:B------:R-:W-:-:S07]  /*4720*/  LOP3.LUT R19, R21, 0x3, RZ, 0xc0, !PT ;  /* 0x0000000315137812 */ /* 0x000fce00078ec0ff */
[----:B------:R-:W-:Y:S01]  /*4730*/  LDGSTS.E [R24+0xd000], desc[UR40][R10.64], P4 ;  /* 0x0d0000000a187fae */ /* 0x000fe2000a1a1028 */
[----:B------:R-:W-:Y:S02]  /*4740*/  LOP3.LUT P4, RZ, R20, 0x1, RZ, 0xc0, !PT ;  /* 0x0000000114ff7812 */ /* 0x000fe4000788c0ff */
[----:B------:R-:W-:Y:S02]  /*4750*/  IADD3 R3, PT, PT, R22, R16, R17 ;  /* 0x0000001016037210 */ /* 0x000fe40007ffe011 */
[----:B------:R-:W-:Y:S01]  /*4760*/  LOP3.LUT R0, R0, 0x3, RZ, 0xc0, !PT ;  /* 0x0000000300007812 */ /* 0x000fe200078ec0ff */
[----:B------:R-:W4:Y:S01]  /*4770*/  LDL.64 R16, [R1+0x1a8] ;  /* 0x0001a80001107983 */ /* 0x000f220000100a00 */
[----:B------:R-:W-:Y:S02]  /*4780*/  SEL R21, RZ, 0x7fff8, P5 ;  /* 0x0007fff8ff157807 */ /* 0x000fe40002800000 */
[----:B------:R-:W-:Y:S02]  /*4790*/  LOP3.LUT R22, R27, 0x3, RZ, 0xc0, !PT ;  /* 0x000000031b167812 */ /* 0x000fe400078ec0ff */
[----:B------:R-:W-:Y:S01]  /*47a0*/  IADD3 R0, PT, PT, R0, R7, R8 ;  /* 0x0000000700007210 */ /* 0x000fe20007ffe008 */
[----:B------:R-:W2:Y:S01]  /*47b0*/  LDL.64 R10, [R1+0x1a0] ;  /* 0x0001a000010a7983 */ /* 0x000ea20000100a00 */
[----:B------:R-:W-:-:S02]  /*47c0*/  IADD3 R21, PT, PT, R22, R21, R6 ;  /* 0x0000001516157210 */ /* 0x000fc40007ffe006 */
[----:B------:R-:W-:Y:S01]  /*47d0*/  IADD3 R19, PT, PT, R19, R9, R15 ;  /* 0x0000000913137210 */ /* 0x000fe20007ffe00f */
[----:B------:R-:W2:Y:S04]  /*47e0*/  LDL.64 R6, [R1+0x1b0] ;  /* 0x0001b00001067983 */ /* 0x000ea80000100a00 */
[----:B------:R-:W2:Y:S01]  /*47f0*/  LDL.64 R8, [R1+0x178] ;  /* 0x0001780001087983 */ /* 0x000ea20000100a00 */
[----:B------:R-:W-:-:S05]  /*4800*/  LOP3.LUT R20, R23, 0xf, RZ, 0xc0, !PT ;  /* 0x0000000f17147812 */ /* 0x000fca00078ec0ff */
[----:B------:R-:W-:Y:S01]  /*4810*/  IMAD R20, R29, 0x10, R20 ;  /* 0x000000101d147824 */ /* 0x000fe200078e0214 */
[----:B---3--:R1:W-:Y:S04]  /*4820*/  LDGSTS.E [R24+0xf000], desc[UR40][R12.64], P4 ;  /* 0x0f0000000c187fae */ /* 0x0083e8000a1a1028 */
[----:B------:R-:W3:Y:S04]  /*4830*/  LDL.LU R13, [R1+0x1bb0] ;  /* 0x001bb000010d7983 */ /* 0x000ee80000300800 */
[----:B------:R2:W-:Y:S04]  /*4840*/  STL.64 [R1+0x1ac0], R24 ;  /* 0x001ac01801007387 */ /* 0x0005e80000100a00 */
[----:B------:R-:W3:Y:S01]  /*4850*/  LDL.64 R28, [R1+0x180] ;  /* 0x00018000011c7983 */ /* 0x000ee20000100a00 */
[----:B-1----:R-:W1:Y:S01]  /*4860*/  S2R R12, SR_TID.X ;  /* 0x00000000000c7919 */ /* 0x002e620000002100 */
[----:B------:R-:W-:Y:S01]  /*4870*/  IMAD.SHL.U32 R19, R19, 0x100, RZ ;  /* 0x0000010013137824 */ /* 0x000fe200078e00ff */
[----:B------:R-:W-:-:S04]  /*4880*/  LOP3.LUT R21, R21, 0xf, RZ, 0xc0, !PT ;  /* 0x0000000f15157812 */ /* 0x000fc800078ec0ff */
[----:B------:R-:W-:Y:S01]  /*4890*/  LOP3.LUT R19, R19, 0xf00, RZ, 0xe2, !PT ;  /* 0x00000f0013137812 */ /* 0x000fe200078ee2ff */
[----:B------:R-:W-:-:S04]  /*48a0*/  IMAD R0, R0, 0x10, R21 ;  /* 0x0000001000007824 */ /* 0x000fc800078e0215 */
[----:B------:R-:W-:Y:S01]  /*48b0*/  IMAD R19, R3, 0x1000, R19 ;  /* 0x0000100003137824 */ /* 0x000fe200078e0213 */
[----:B------:R-:W-:Y:S01]  /*48c0*/  LOP3.LUT R3, R26, 0x60, RZ, 0x3c, !PT ;  /* 0x000000601a037812 */ /* 0x000fe200078e3cff */
[----:B------:R-:W-:Y:S01]  /*48d0*/  VIADD R23, R2, 0xfffffff0 ;  /* 0xfffffff002177836 */ /* 0x000fe20000000000 */
[----:B------:R-:W-:-:S03]  /*48e0*/  LOP3.LUT R21, R0, 0xff, RZ, 0xc0, !PT ;  /* 0x000000ff00157812 */ /* 0x000fc600078ec0ff */
[----:B------:R-:W-:Y:S01]  /*48f0*/  VIADD R0, R3, UR49 ;  /* 0x0000003103007c36 */ /* 0x000fe20008000000 */
[----:B------:R-:W-:Y:S01]  /*4900*/  ISETP.GE.U32.AND P4, PT, R23, 0x7fffffd1, PT ;  /* 0x7fffffd11700780c */ /* 0x000fe20003f86070 */
[----:B------:R-:W-:Y:S01]  /*4910*/  VIADD R15, R2, 0x1f ;  /* 0x0000001f020f7836 */ /* 0x000fe20000000000 */
[----:B------:R-:W-:Y:S04]  /*4920*/  STL [R1+0x1ba4], R26 ;  /* 0x001ba41a01007387 */ /* 0x000fe80000100800 */
[----:B----4-:R-:W-:Y:S04]  /*4930*/  LDGSTS.E [R0+0x1800], desc[UR40][R16.64], !P0 ;  /* 0x0180000010007fae */ /* 0x010fe8000c1a1028 */
[----:B--2---:R3:W-:Y:S01]  /*4940*/  LDGSTS.E [R0+0x3800], desc[UR40][R6.64], !P3 ;  /* 0x0380000006007fae */ /* 0x0047e2000d9a1028 */
[----:B-1----:R-:W-:-:S03]  /*4950*/  LOP3.LUT R3, R12, 0x1f, RZ, 0xc0, !PT ;  /* 0x0000001f0c037812 */ /* 0x002fc600078ec0ff */
[----:B------:R-:W2:Y:S01]  /*4960*/  LDL.64 R24, [R1+0x198] ;  /* 0x0001980001187983 */ /* 0x000ea20000100a00 */
[----:B------:R-:W-:-:S03]  /*4970*/  IMAD.SHL.U32 R22, R5, 0x100, RZ ;  /* 0x0000010005167824 */ /* 0x000fc600078e00ff */
[----:B------:R-:W-:Y:S02]  /*4980*/  LDGSTS.E [R0+0x5800], desc[UR40][R10.64], !P1 ;  /* 0x058000000a007fae */ /* 0x000fe4000c9a1028 */
[----:B------:R-:W-:Y:S02]  /*4990*/  LOP3.LUT R22, R22, 0xf00, RZ, 0xe2, !PT ;  /* 0x00000f0016167812 */ /* 0x000fe400078ee2ff */
[----:B------:R-:W-:Y:S04]  /*49a0*/  LDGSTS.E [R0+0x7800], desc[UR40][R8.64], !P4 ;  /* 0x0780000008007fae */ /* 0x000fe8000e1a1028 */
[----:B------:R-:W4:Y:S04]  /*49b0*/  LDL.LU R10, [R1+0xa0] ;  /* 0x0000a000010a7983 */ /* 0x000f280000300800 */
[----:B------:R-:W2:Y:S04]  /*49c0*/  LDL.LU R27, [R1+0x9c] ;  /* 0x00009c00011b7983 */ /* 0x000ea80000300800 */
[----:B------:R-:W-:Y:S04]  /*49d0*/  STL [R1+0x234], R15 ;  /* 0x0002340f01007387 */ /* 0x000fe80000100800 */
[----:B------:R-:W-:Y:S01]  /*49e0*/  STL.64 [R1+0x1ac8], R14 ;  /* 0x001ac80e01007387 */ /* 0x000fe20000100a00 */
[----:B------:R-:W-:Y:S01]  /*49f0*/  LOP3.LUT R20, R20, 0xff, RZ, 0xc0, !PT ;  /* 0x000000ff14147812 */ /* 0x000fe200078ec0ff */
[----:B------:R-:W-:-:S04]  /*4a00*/  IMAD R22, R4, 0x1000, R22 ;  /* 0x0000100004167824 */ /* 0x000fc800078e0216 */
[----:B------:R-:W-:Y:S01]  /*4a10*/  IMAD.IADD R20, R22, 0x1, R20 ;  /* 0x0000000116147824 */ /* 0x000fe200078e0214 */
[----:B------:R-:W-:Y:S01]  /*4a20*/  SHF.R.U32.HI R22, RZ, 0xc, R18 ;  /* 0x0000000cff167819 */ /* 0x000fe20000011612 */
[----:B------:R-:W-:-:S03]  /*4a30*/  VIADD R12, R2, 0xffffffe0 ;  /* 0xffffffe0020c7836 */ /* 0x000fc60000000000 */
[----:B------:R-:W-:Y:S02]  /*4a40*/  LOP3.LUT P3, RZ, R22, 0x1, RZ, 0xc0, !PT ;  /* 0x0000000116ff7812 */ /* 0x000fe4000786c0ff */
[C---:B------:R-:W-:Y:S02]  /*4a50*/  ISETP.GE.AND P5, PT, R3.reuse, R2, PT ;  /* 0x000000020300720c */ /* 0x040fe40003fa6270 */
[C---:B------:R-:W-:Y:S01]  /*4a60*/  ISETP.GE.AND P4, PT, R3.reuse, R12, PT ;  /* 0x0000000c0300720c */ /* 0x040fe20003f86270 */
[----:B---3--:R-:W-:Y:S01]  /*4a70*/  IMAD R6, R3, R13, RZ ;  /* 0x0000000d03067224 */ /* 0x008fe200078e02ff */
[----:B------:R-:W-:Y:S04]  /*4a80*/  STL [R1+0x1ba8], R13 ;  /* 0x001ba80d01007387 */ /* 0x000fe80000100800 */
[----:B------:R-:W3:Y:S04]  /*4a90*/  LDL.LU R5, [R1+0x98] ;  /* 0x0000980001057983 */ /* 0x000ee80000300800 */
[----:B------:R-:W-:Y:S04]  /*4aa0*/  STL [R1+0x23c], R6 ;  /* 0x00023c0601007387 */ /* 0x000fe80000100800 */
[----:B------:R-:W3:Y:S04]  /*4ab0*/  LDL.LU R7, [R1+0x94] ;  /* 0x0000940001077983 */ /* 0x000ee80000300800 */
[----:B------:R-:W3:Y:S04]  /*4ac0*/  LDL.LU R8, [R1+0x90] ;  /* 0x0000900001087983 */ /* 0x000ee80000300800 */
[----:B------:R-:W3:Y:S04]  /*4ad0*/  LDL.LU R11, [R1+0x8c] ;  /* 0x00008c00010b7983 */ /* 0x000ee80000300800 */
[----:B------:R-:W3:Y:S01]  /*4ae0*/  LDL.LU R17, [R1+0x88] ;  /* 0x0000880001117983 */ /* 0x000ee20000300800 */
[----:B------:R-:W-:-:S03]  /*4af0*/  IMAD.SHL.U32 R3, R6, 0x4, RZ ;  /* 0x0000000406037824 */ /* 0x000fc600078e00ff */
[----:B------:R-:W3:Y:S04]  /*4b00*/  LDL.LU R12, [R1+0x84] ;  /* 0x00008400010c7983 */ /* 0x000ee80000300800 */
[----:B------:R-:W-:Y:S04]  /*4b10*/  LDGSTS.E [R0+0x9800], desc[UR40][R28.64], P3 ;  /* 0x098000001c007fae */ /* 0x000fe800099a1028 */
[----:B------:R1:W-:Y:S01]  /*4b20*/  STL [R1+0x514], R3 ;  /* 0x0005140301007387 */ /* 0x0003e20000100800 */
[----:B------:R-:W-:-:S03]  /*4b30*/  IADD3 R22, P3, PT, R3, UR10, RZ ;  /* 0x0000000a03167c10 */ /* 0x000fc6000ff7e0ff */
[----:B------:R-:W3:Y:S04]  /*4b40*/  LDL.LU R28, [R1+0x80] ;  /* 0x00008000011c7983 */ /* 0x000ee80000300800 */
[----:B-1----:R-:W3:Y:S01]  /*4b50*/  LDL.LU R3, [R1+0x7c] ;  /* 0x00007c0001037983 */ /* 0x002ee20000300800 */
[----:B------:R-:W-:Y:S01]  /*4b60*/  IMAD.IADD R19, R19, 0x1, R21 ;  /* 0x0000000113137824 */ /* 0x000fe200078e0215 */
[----:B------:R-:W-:Y:S02]  /*4b70*/  SHF.R.U32.HI R21, RZ, 0x8, R18 ;  /* 0x00000008ff157819 */ /* 0x000fe40000011612 */
[----:B------:R-:W-:Y:S01]  /*4b80*/  ISETP.GT.AND P1, PT, R15, 0x1f, PT ;  /* 0x0000001f0f00780c */ /* 0x000fe20003f24270 */
[----:B------:R-:W3:Y:S01]  /*4b90*/  LDL.LU R16, [R1+0x78] ;  /* 0x0000780001107983 */ /* 0x000ee20000300800 */
[----:B------:R-:W-:-:S02]  /*4ba0*/  LOP3.LUT P0, RZ, R21, 0x1, RZ, 0xc0, !PT ;  /* 0x0000000115ff7812 */ /* 0x000fc4000780c0ff */
[----:B------:R-:W-:Y:S01]  /*4bb0*/  SEL R21, RZ, 0x4, !P1 ;  /* 0x00000004ff157807 */ /* 0x000fe20004800000 */
[----:B------:R-:W3:Y:S01]  /*4bc0*/  LDL.LU R4, [R1+0x74] ;  /* 0x0000740001047983 */ /* 0x000ee20000300800 */
[----:B------:R-:W-:Y:S02]  /*4bd0*/  PRMT R2, R20, 0x5410, R19 ;  /* 0x0000541014027816 */ /* 0x000fe40000000013 */
[----:B------:R-:W-:Y:S02]  /*4be0*/  SEL R19, R21, RZ, !P5 ;  /* 0x000000ff15137207 */ /* 0x000fe40006800000 */
[----:B------:R-:W-:Y:S02]  /*4bf0*/  LEA.HI.X.SX32 R23, R6, UR11, 0x2, P3 ;  /* 0x0000000b06177c11 */ /* 0x000fe400098f16ff */
[----:B------:R-:W3:Y:S01]  /*4c00*/  LDL.LU R6, [R1+0x70] ;  /* 0x0000700001067983 */ /* 0x000ee20000300800 */
[----:B------:R-:W-:-:S03]  /*4c10*/  SHF.R.U32.HI R18, RZ, 0x4, R18 ;  /* 0x00000004ff127819 */ /* 0x000fc60000011612 */
[----:B--2---:R4:W-:Y:S01]  /*4c20*/  LDGSTS.E [R0+0xb800], desc[UR40][R24.64], P0 ;  /* 0x0b80000018007fae */ /* 0x0049e200081a1028 */
[----:B------:R-:W-:-:S03]  /*4c30*/  ISETP.NE.U32.AND P0, PT, R19, RZ, PT ;  /* 0x000000ff1300720c */ /* 0x000fc60003f05070 */
[----:B------:R-:W2:Y:S01]  /*4c40*/  LDL.LU R9, [R1+0x6c] ;  /* 0x00006c0001097983 */ /* 0x000ea20000300800 */
[----:B------:R-:W-:-:S03]  /*4c50*/  SHF.R.U64 R19, R2, 0x1f, RZ ;  /* 0x0000001f02137819 */ /* 0x000fc600000012ff */
[----:B------:R1:W-:Y:S01]  /*4c60*/  STL [R1+0x1bac], R2 ;  /* 0x001bac0201007387 */ /* 0x0003e20000100800 */
[----:B----4-:R-:W-:-:S03]  /*4c70*/  IMAD R24, R10, UR4, RZ ;  /* 0x000000040a187c24 */ /* 0x010fc6000f8e02ff */
[----:B------:R-:W4:Y:S01]  /*4c80*/  LDL.LU R10, [R1+0x68] ;  /* 0x00006800010a7983 */ /* 0x000f220000300800 */
[----:B------:R-:W-:Y:S01]  /*4c90*/  LOP3.LUT P5, RZ, R18, 0x1, RZ, 0xc0, !PT ;  /* 0x0000000112ff7812 */ /* 0x000fe200078ac0ff */
[----:B-1----:R-:W-:Y:S02]  /*4ca0*/  IMAD R2, R27, UR4, RZ ;  /* 0x000000041b027c24 */ /* 0x002fe4000f8e02ff */
[----:B------:R-:W4:Y:S04]  /*4cb0*/  LDL.64 R14, [R1+0x190] ;  /* 0x00019000010e7983 */ /* 0x000f280000100a00 */
[----:B------:R1:W-:Y:S04]  /*4cc0*/  STL [R1+0x230], R24 ;  /* 0x0002301801007387 */ /* 0x0003e80000100800 */
[----:B------:R-:W-:Y:S04]  /*4cd0*/  STL [R1+0x228], R2 ;  /* 0x0002280201007387 */ /* 0x000fe80000100800 */
[----:B------:R-:W4:Y:S01]  /*4ce0*/  LDL.LU R27, [R1+0xa8] ;  /* 0x0000a800011b7983 */ /* 0x000f220000300800 */
[----:B---3--:R-:W-:-:S02]  /*4cf0*/  IMAD R18, R5, UR4, RZ ;  /* 0x0000000405127c24 */ /* 0x008fc4000f8e02ff */
[----:B------:R-:W-:Y:S02]  /*4d00*/  IMAD R5, R7, UR4, RZ ;  /* 0x0000000407057c24 */ /* 0x000fe4000f8e02ff */
[----:B------:R-:W-:Y:S02]  /*4d10*/  IMAD R7, R8, UR4, RZ ;  /* 0x0000000408077c24 */ /* 0x000fe4000f8e02ff */
[----:B------:R-:W-:Y:S02]  /*4d20*/  IMAD R8, R11, UR4, RZ ;  /* 0x000000040b087c24 */ /* 0x000fe4000f8e02ff */
[----:B------:R-:W3:Y:S04]  /*4d30*/  LDL.LU R11, [R1+0xa4] ;  /* 0x0000a400010b7983 */ /* 0x000ee80000300800 */
[----:B------:R-:W-:Y:S04]  /*4d40*/  STL [R1+0x220], R18 ;  /* 0x0002201201007387 */ /* 0x000fe80000100800 */
[----:B------:R-:W-:Y:S04]  /*4d50*/  STL [R1+0x218], R5 ;  /* 0x0002180501007387 */ /* 0x000fe80000100800 */
[----:B------:R-:W3:Y:S01]  /*4d60*/  LDL.LU R13, [R1+0xac] ;  /* 0x0000ac00010d7983 */ /* 0x000ee20000300800 */
[----:B------:R-:W-:-:S03]  /*4d70*/  IMAD R17, R17, UR4, RZ ;  /* 0x0000000411117c24 */ /* 0x000fc6000f8e02ff */
[----:B------:R-:W-:Y:S04]  /*4d80*/  STL [R1+0x210], R7 ;  /* 0x0002100701007387 */ /* 0x000fe80000100800 */
[----:B------:R-:W-:Y:S04]  /*4d90*/  STL [R1+0x208], R8 ;  /* 0x0002080801007387 */ /* 0x000fe80000100800 */
[----:B------:R-:W-:Y:S01]  /*4da0*/  STL [R1+0x200], R17 ;  /* 0x0002001101007387 */ /* 0x000fe20000100800 */
[----:B------:R-:W-:-:S03]  /*4db0*/  IMAD R12, R12, UR4, RZ ;  /* 0x000000040c0c7c24 */ /* 0x000fc6000f8e02ff */
[----:B------:R-:W3:Y:S01]  /*4dc0*/  LDL.LU R26, [R1+0xb0] ;  /* 0x0000b000011a7983 */ /* 0x000ee20000300800 */
[----:B------:R-:W-:Y:S02]  /*4dd0*/  IMAD R28, R28, UR4, RZ ;  /* 0x000000041c1c7c24 */ /* 0x000fe4000f8e02ff */
[----:B------:R-:W-:Y:S01]  /*4de0*/  IMAD R21, R3, UR4, RZ ;  /* 0x0000000403157c24 */ /* 0x000fe2000f8e02ff */
[----:B------:R-:W-:Y:S04]  /*4df0*/  STL [R1+0x1f8], R12 ;  /* 0x0001f80c01007387 */ /* 0x000fe80000100800 */
[----:B------:R-:W-:Y:S04]  /*4e00*/  STL [R1+0x1f0], R28 ;  /* 0x0001f01c01007387 */ /* 0x000fe80000100800 */
[----:B------:R-:W3:Y:S01]  /*4e10*/  LDL.LU R3, [R1+0xb4] ;  /* 0x0000b40001037983 */ /* 0x000ee20000300800 */
[----:B------:R-:W-:-:S02]  /*4e20*/  IMAD R16, R16, UR4, RZ ;  /* 0x0000000410107c24 */ /* 0x000fc4000f8e02ff */
[----:B------:R-:W-:Y:S01]  /*4e30*/  IMAD R4, R4, UR4, RZ ;  /* 0x0000000404047c24 */ /* 0x000fe2000f8e02ff */
[----:B------:R-:W-:Y:S04]  /*4e40*/  STL [R1+0x1e8], R21 ;  /* 0x0001e81501007387 */ /* 0x000fe80000100800 */
[----:B------:R-:W-:Y:S01]  /*4e50*/  STL [R1+0x1e0], R16 ;  /* 0x0001e01001007387 */ /* 0x000fe20000100800 */
[----:B--2---:R-:W-:-:S03]  /*4e60*/  IMAD R20, R9, UR4, RZ ;  /* 0x0000000409147c24 */ /* 0x004fc6000f8e02ff */
[----:B------:R-:W-:Y:S01]  /*4e70*/  STL [R1+0x1d8], R4 ;  /* 0x0001d80401007387 */ /* 0x000fe20000100800 */
[----:B------:R-:W-:Y:S02]  /*4e80*/  IMAD R6, R6, UR4, RZ ;  /* 0x0000000406067c24 */ /* 0x000fe4000f8e02ff */
[----:B----4-:R-:W-:Y:S02]  /*4e90*/  IMAD R9, R10, UR4, RZ ;  /* 0x000000040a097c24 */ /* 0x010fe4000f8e02ff */
[----:B------:R-:W2:Y:S04]  /*4ea0*/  LDL.LU R10, [R1+0xb8] ;  /* 0x0000b800010a7983 */ /* 0x000ea80000300800 */
[----:B------:R4:W-:Y:S04]  /*4eb0*/  LDGSTS.E [R0+0xd800], desc[UR40][R14.64], P5 ;  /* 0x0d8000000e007fae */ /* 0x0009e8000a9a1028 */
[----:B------:R1:W-:Y:S04]  /*4ec0*/  STL [R1+0x22c], R9 ;  /* 0x00022c0901007387 */ /* 0x0003e80000100800 */
[----:B------:R-:W-:Y:S01]  /*4ed0*/  STL [R1+0x1d0], R6 ;  /* 0x0001d00601007387 */ /* 0x000fe20000100800 */
[----:B----4-:R-:W-:Y:S01]  /*4ee0*/  IMAD.MOV.U32 R15, RZ, RZ, R24 ;  /* 0x000000ffff0f7224 */ /* 0x010fe200078e0018 */
[----:B------:R-:W-:Y:S01]  /*4ef0*/  LEA R14, P3, R24, R22, 0x2 ;  /* 0x00000016180e7211 */ /* 0x000fe200078610ff */
[----:B------:R-:W-:Y:S01]  /*4f00*/  IMAD R27, R27, UR4, RZ ;  /* 0x000000041b1b7c24 */ /* 0x000fe2000f8e02ff */
[----:B------:R-:W-:Y:S02]  /*4f10*/  STL [R1+0x1c8], R20 ;  /* 0x0001c81401007387 */ /* 0x000fe40000100800 */
[----:B------:R-:W-:-:S02]  /*4f20*/  LEA.HI.X.SX32 R15, R15, R23, 0x2, P3 ;  /* 0x000000170f0f7211 */ /* 0x000fc400018f16ff */
[----:B-1----:R-:W-:-:S04]  /*4f30*/  LEA R24, P5, R9, R22, 0x2 ;  /* 0x0000001609187211 */ /* 0x002fc800078a10ff */
[----:B------:R-:W-:Y:S01]  /*4f40*/  LEA.HI.X.SX32 R25, R9, R23, 0x2, P5 ;  /* 0x0000001709197211 */ /* 0x000fe200028f16ff */
[----:B---3--:R-:W-:Y:S02]  /*4f50*/  IMAD R29, R11, UR4, RZ ;  /* 0x000000040b1d7c24 */ /* 0x008fe4000f8e02ff */
[----:B------:R-:W3:Y:S04]  /*4f60*/  LDL.LU R11, [R1+0xbc] ;  /* 0x0000bc00010b7983 */ /* 0x000ee80000300800 */
[----:B------:R-:W-:Y:S04]  /*4f70*/  STL [R1+0x224], R29 ;  /* 0x0002241d01007387 */ /* 0x000fe80000100800 */
[----:B------:R-:W-:Y:S04]  /*4f80*/  STL [R1+0x1c0], R27 ;  /* 0x0001c01b01007387 */ /* 0x000fe80000100800 */
[----:B------:R1:W-:Y:S01]  /*4f90*/  STL.64 [R1+0x18], R14 ;  /* 0x0000180e01007387 */ /* 0x0003e20000100a00 */
[----:B------:R-:W-:-:S03]  /*4fa0*/  IMAD R13, R13, UR4, RZ ;  /* 0x000000040d0d7c24 */ /* 0x000fc6000f8e02ff */
[----:B------:R-:W4:Y:S01]  /*4fb0*/  LDL.LU R9, [R1+0xc0] ;  /* 0x0000c00001097983 */ /* 0x000f220000300800 */
[----:B-1----:R-:W-:-:S03]  /*4fc0*/  LEA R14, P3, R2, R22, 0x2 ;  /* 0x00000016020e7211 */ /* 0x002fc600078610ff */
[----:B------:R1:W-:Y:S01]  /*4fd0*/  STL.64 [R1+0x28], R24 ;  /* 0x0000281801007387 */ /* 0x0003e20000100a00 */
[----:B------:R-:W-:-:S03]  /*4fe0*/  LEA.HI.X.SX32 R15, R2, R23, 0x2, P3 ;  /* 0x00000017020f7211 */ /* 0x000fc600018f16ff */
[----:B------:R-:W-:Y:S04]  /*4ff0*/  STL [R1+0x21c], R13 ;  /* 0x00021c0d01007387 */ /* 0x000fe80000100800 */
[----:B------:R-:W4:Y:S01]  /*5000*/  LDL.LU R2, [R1+0x1bac] ;  /* 0x001bac0001027983 */ /* 0x000f220000300800 */
[----:B-1----:R-:W-:-:S03]  /*5010*/  LEA R24, P5, R29, R22, 0x2 ;  /* 0x000000161d187211 */ /* 0x002fc600078a10ff */
[----:B------:R1:W-:Y:S01]  /*5020*/  STL.64 [R1+0x20], R14 ;  /* 0x0000200e01007387 */ /* 0x0003e20000100a00 */
[----:B------:R-:W-:Y:S01]  /*5030*/  IMAD R26, R26, UR4, RZ ;  /* 0x000000041a1a7c24 */ /* 0x000fe2000f8e02ff */
[----:B------:R-:W-:Y:S02]  /*5040*/  LEA.HI.X.SX32 R25, R29, R23, 0x2, P5 ;  /* 0x000000171d197211 */ /* 0x000fe400028f16ff */
[----:B------:R-:W4:Y:S01]  /*5050*/  LDL.LU R29, [R1+0xc4] ;  /* 0x0000c400011d7983 */ /* 0x000f220000300800 */
[----:B-1----:R-:W-:-:S03]  /*5060*/  LEA R14, P3, R18, R22, 0x2 ;  /* 0x00000016120e7211 */ /* 0x002fc600078610ff */
[----:B------:R1:W-:Y:S01]  /*5070*/  STL.64 [R1+0x30], R24 ;  /* 0x0000301801007387 */ /* 0x0003e20000100a00 */
[----:B------:R-:W-:-:S03]  /*5080*/  LEA.HI.X.SX32 R15, R18, R23, 0x2, P3 ;  /* 0x00000017120f7211 */ /* 0x000fc600018f16ff */
[----:B------:R-:W-:Y:S04]  /*5090*/  STL [R1+0x214], R26 ;  /* 0x0002141a01007387 */ /* 0x000fe80000100800 */
[----:B------:R2:W-:Y:S01]  /*50a0*/  STL.64 [R1+0x38], R14 ;  /* 0x0000380e01007387 */ /* 0x0005e20000100a00 */
[----:B-1----:R-:W-:Y:S01]  /*50b0*/  LEA R24, P5, R13, R22, 0x2 ;  /* 0x000000160d187211 */ /* 0x002fe200078a10ff */
[----:B------:R-:W-:Y:S02]  /*50c0*/  IMAD R3, R3, UR4, RZ ;  /* 0x0000000403037c24 */ /* 0x000fe4000f8e02ff */
[----:B------:R-:W4:Y:S01]  /*50d0*/  LDL.LU R18, [R1+0xc8] ;  /* 0x0000c80001127983 */ /* 0x000f220000300800 */
[----:B------:R-:W-:-:S03]  /*50e0*/  LEA.HI.X.SX32 R25, R13, R23, 0x2, P5 ;  /* 0x000000170d197211 */ /* 0x000fc600028f16ff */
[----:B------:R-:W4:Y:S01]  /*50f0*/  LDL.LU R13, [R1+0x1ba8] ;  /* 0x001ba800010d7983 */ /* 0x000f220000300800 */
[----:B--2---:R-:W-:-:S04]  /*5100*/  LEA R14, P3, R5, R22, 0x2 ;  /* 0x00000016050e7211 */ /* 0x004fc800078610ff */
[----:B------:R-:W-:Y:S01]  /*5110*/  LEA.HI.X.SX32 R15, R5, R23, 0x2, P3 ;  /* 0x00000017050f7211 */ /* 0x000fe200018f16ff */
[----:B------:R1:W-:Y:S04]  /*5120*/  STL.64 [R1+0x40], R24 ;  /* 0x0000401801007387 */ /* 0x0003e80000100a00 */
[----:B------:R-:W-:Y:S04]  /*5130*/  STL [R1+0x20c], R3 ;  /* 0x00020c0301007387 */ /* 0x000fe80000100800 */
[----:B------:R2:W-:Y:S04]  /*5140*/  STL.64 [R1+0x48], R14 ;  /* 0x0000480e01007387 */ /* 0x0005e80000100a00 */
[----:B------:R-:W4:Y:S01]  /*5150*/  LDL.LU R5, [R1+0xcc] ;  /* 0x0000cc0001057983 */ /* 0x000f220000300800 */
[----:B-1----:R-:W-:-:S04]  /*5160*/  LEA R24, P5, R26, R22, 0x2 ;  /* 0x000000161a187211 */ /* 0x002fc800078a10ff */
[-C--:B------:R-:W-:Y:S02]  /*5170*/  LEA.HI.X.SX32 R25, R26, R23.reuse, 0x2, P5 ;  /* 0x000000171a197211 */ /* 0x080fe400028f16ff */
[----:B------:R-:W4:Y:S01]  /*5180*/  LDL.LU R26, [R1+0x1ba4] ;  /* 0x001ba400011a7983 */ /* 0x000f220000300800 */
[C---:B--2---:R-:W-:Y:S01]  /*5190*/  LEA R14, P3, R7.reuse, R22, 0x2 ;  /* 0x00000016070e7211 */ /* 0x044fe200078610ff */
[----:B------:R-:W-:Y:S02]  /*51a0*/  IMAD R10, R10, UR4, RZ ;  /* 0x000000040a0a7c24 */ /* 0x000fe4000f8e02ff */
[----:B------:R1:W-:Y:S01]  /*51b0*/  STL.64 [R1+0x50], R24 ;  /* 0x0000501801007387 */ /* 0x0003e20000100a00 */
[----:B------:R-:W-:-:S03]  /*51c0*/  LEA.HI.X.SX32 R15, R7, R23, 0x2, P3 ;  /* 0x00000017070f7211 */ /* 0x000fc600018f16ff */
[----:B------:R-:W-:Y:S01]  /*51d0*/  STL [R1+0x204], R10 ;  /* 0x0002040a01007387 */ /* 0x000fe20000100800 */
[----:B-1----:R-:W-:-:S03]  /*51e0*/  LEA R24, P5, R3, R22, 0x2 ;  /* 0x0000001603187211 */ /* 0x002fc600078a10ff */
[----:B------:R1:W-:Y:S01]  /*51f0*/  STL.64 [R1+0x58], R14 ;  /* 0x0000580e01007387 */ /* 0x0003e20000100a00 */
[----:B------:R-:W-:-:S03]  /*5200*/  LEA.HI.X.SX32 R25, R3, R23, 0x2, P5 ;  /* 0x0000001703197211 */ /* 0x000fc600028f16ff */
[----:B------:R-:W2:Y:S04]  /*5210*/  LDL.LU R7, [R1+0xd8] ;  /* 0x0000d80001077983 */ /* 0x000ea80000300800 */
[----:B------:R-:W5:Y:S01]  /*5220*/  LDL.LU R3, [R1+0x1ba0] ;  /* 0x001ba00001037983 */ /* 0x000f620000300800 */
[----:B-1----:R-:W-:-:S03]  /*5230*/  LEA R14, P3, R8, R22, 0x2 ;  /* 0x00000016080e7211 */ /* 0x002fc600078610ff */
[----:B------:R1:W-:Y:S01]  /*5240*/  STL.64 [R1+0x60], R24 ;  /* 0x0000601801007387 */ /* 0x0003e20000100a00 */
[----:B------:R-:W-:Y:S02]  /*5250*/  LEA.HI.X.SX32 R15, R8, R23, 0x2, P3 ;  /* 0x00000017080f7211 */ /* 0x000fe400018f16ff */
[----:B-1----:R-:W-:-:S04]  /*5260*/  LEA R24, P5, R10, R22, 0x2 ;  /* 0x000000160a187211 */ /* 0x002fc800078a10ff */
[----:B------:R-:W-:Y:S01]  /*5270*/  LEA.HI.X.SX32 R25, R10, R23, 0x2, P5 ;  /* 0x000000170a197211 */ /* 0x000fe200028f16ff */
[----:B---3--:R-:W-:-:S05]  /*5280*/  IMAD R11, R11, UR4, RZ ;  /* 0x000000040b0b7c24 */ /* 0x008fca000f8e02ff */
[----:B------:R-:W-:Y:S04]  /*5290*/  STL [R1+0x1fc], R11 ;  /* 0x0001fc0b01007387 */ /* 0x000fe80000100800 */
[----:B------:R-:W3:Y:S04]  /*52a0*/  LDL.LU R8, [R1+0xdc] ;  /* 0x0000dc0001087983 */ /* 0x000ee80000300800 */
[----:B------:R1:W-:Y:S04]  /*52b0*/  STL.64 [R1+0x68], R14 ;  /* 0x0000680e01007387 */ /* 0x0003e80000100a00 */
[----:B------:R-:W3:Y:S01]  /*52c0*/  LDL.LU R10, [R1+0x1b9c] ;  /* 0x001b9c00010a7983 */ /* 0x000ee20000300800 */
[----:B----4-:R-:W-:-:S03]  /*52d0*/  IMAD R9, R9, UR4, RZ ;  /* 0x0000000409097c24 */ /* 0x010fc6000f8e02ff */
[----:B------:R4:W-:Y:S01]  /*52e0*/  STL.64 [R1+0x70], R24 ;  /* 0x0000701801007387 */ /* 0x0009e20000100a00 */
[----:B-1----:R-:W-:-:S03]  /*52f0*/  LEA R14, P3, R17, R22, 0x2 ;  /* 0x00000016110e7211 */ /* 0x002fc600078610ff */
[----:B------:R-:W-:Y:S01]  /*5300*/  STL [R1+0x1f4], R9 ;  /* 0x0001f40901007387 */ /* 0x000fe20000100800 */
[----:B------:R-:W-:-:S03]  /*5310*/  LEA.HI.X.SX32 R15, R17, R23, 0x2, P3 ;  /* 0x00000017110f7211 */ /* 0x000fc600018f16ff */
[----:B------:R-:W3:Y:S01]  /*5320*/  LDL.LU R17, [R1+0xe4] ;  /* 0x0000e40001117983 */ /* 0x000ee20000300800 */
[----:B----4-:R-:W-:-:S04]  /*5330*/  LEA R24, P5, R11, R22, 0x2 ;  /* 0x000000160b187211 */ /* 0x010fc800078a10ff */
[----:B------:R-:W-:Y:S01]  /*5340*/  LEA.HI.X.SX32 R25, R11, R23, 0x2, P5 ;  /* 0x000000170b197211 */ /* 0x000fe200028f16ff */
[----:B------:R1:W-:Y:S04]  /*5350*/  STL.64 [R1+0x78], R14 ;  /* 0x0000780e01007387 */ /* 0x0003e80000100a00 */
[----:B------:R-:W4:Y:S01]  /*5360*/  LDL.LU R11, [R1+0x1b98] ;  /* 0x001b9800010b7983 */ /* 0x000f220000300800 */
[----:B------:R-:W-:-:S03]  /*5370*/  IMAD R29, R29, UR4, RZ ;  /* 0x000000041d1d7c24 */ /* 0x000fc6000f8e02ff */
[----:B------:R1:W-:Y:S02]  /*5380*/  STL.64 [R1+0x80], R24 ;  /* 0x0000801801007387 */ /* 0x0003e40000100a00 */
[----:B-1----:R-:W-:-:S04]  /*5390*/  LEA R14, P3, R12, R22, 0x2 ;  /* 0x000000160c0e7211 */ /* 0x002fc800078610ff */
[----:B------:R-:W-:Y:S02]  /*53a0*/  LEA.HI.X.SX32 R15, R12, R23, 0x2, P3 ;  /* 0x000000170c0f7211 */ /* 0x000fe400018f16ff */
[----:B------:R-:W4:Y:S01]  /*53b0*/  LDL.LU R12, [R1+0x1b94] ;  /* 0x001b9400010c7983 */ /* 0x000f220000300800 */
[----:B------:R-:W-:-:S03]  /*53c0*/  LEA R24, P5, R9, R22, 0x2 ;  /* 0x0000001609187211 */ /* 0x000fc600078a10ff */
[----:B------:R-:W-:Y:S01]  /*53d0*/  STL [R1+0x1ec], R29 ;  /* 0x0001ec1d01007387 */ /* 0x000fe20000100800 */
[----:B------:R-:W-:-:S03]  /*53e0*/  LEA.HI.X.SX32 R25, R9, R23, 0x2, P5 ;  /* 0x0000001709197211 */ /* 0x000fc600028f16ff */
[----:B------:R1:W-:Y:S01]  /*53f0*/  STL.64 [R1+0x88], R14 ;  /* 0x0000880e01007387 */ /* 0x0003e20000100a00 */
[----:B------:R-:W-:-:S03]  /*5400*/  IMAD R18, R18, UR4, RZ ;  /* 0x0000000412127c24 */ /* 0x000fc6000f8e02ff */
[----:B------:R-:W4:Y:S04]  /*5410*/  LDL.LU R9, [R1+0xec] ;  /* 0x0000ec0001097983 */ /* 0x000f280000300800 */
[----:B------:R1:W-:Y:S02]  /*5420*/  STL.64 [R1+0x90], R24 ;  /* 0x0000901801007387 */ /* 0x0003e40000100a00 */
[C---:B-1----:R-:W-:Y:S02]  /*5430*/  LEA R14, P3, R28.reuse, R22, 0x2 ;  /* 0x000000161c0e7211 */ /* 0x042fe400078610ff */
[----:B------:R-:W-:Y:S02]  /*5440*/  STL [R1+0x1e4], R18 ;  /* 0x0001e41201007387 */ /* 0x000fe40000100800 */
[----:B------:R-:W-:-:S02]  /*5450*/  LEA.HI.X.SX32 R15, R28, R23, 0x2, P3 ;  /* 0x000000171c0f7211 */ /* 0x000fc400018f16ff */
[----:B------:R-:W4:Y:S01]  /*5460*/  LDL.LU R28, [R1+0x1b90] ;  /* 0x001b9000011c7983 */ /* 0x000f220000300800 */
[----:B------:R-:W-:-:S04]  /*5470*/  LEA R24, P5, R29, R22, 0x2 ;  /* 0x000000161d187211 */ /* 0x000fc800078a10ff */
[----:B------:R-:W-:Y:S01]  /*5480*/  LEA.HI.X.SX32 R25, R29, R23, 0x2, P5 ;  /* 0x000000171d197211 */ /* 0x000fe200028f16ff */
[----:B------:R-:W-:Y:S01]  /*5490*/  IMAD R5, R5, UR4, RZ ;  /* 0x0000000405057c24 */ /* 0x000fe2000f8e02ff */
[----:B------:R1:W-:Y:S04]  /*54a0*/  STL.64 [R1+0x98], R14 ;  /* 0x0000980e01007387 */ /* 0x0003e80000100a00 */
[----:B------:R1:W-:Y:S04]  /*54b0*/  STL.64 [R1+0xa0], R24 ;  /* 0x0000a01801007387 */ /* 0x0003e80000100a00 */
[----:B------:R-:W-:Y:S04]  /*54c0*/  STL [R1+0x1dc], R5 ;  /* 0x0001dc0501007387 */ /* 0x000fe80000100800 */
[----:B------:R-:W4:Y:S01]  /*54d0*/  LDL.LU R29, [R1+0x1b8] ;  /* 0x0001b800011d7983 */ /* 0x000f220000300800 */
[----:B-1----:R-:W-:-:S02]  /*54e0*/  LEA R14, P3, R21, R22, 0x2 ;  /* 0x00000016150e7211 */ /* 0x002fc400078610ff */
[C---:B------:R-:W-:Y:S02]  /*54f0*/  LEA R24, P5, R18.reuse, R22, 0x2 ;  /* 0x0000001612187211 */ /* 0x040fe400078a10ff */
[-C--:B------:R-:W-:Y:S02]  /*5500*/  LEA.HI.X.SX32 R15, R21, R23.reuse, 0x2, P3 ;  /* 0x00000017150f7211 */ /* 0x080fe400018f16ff */
[----:B------:R-:W-:-:S03]  /*5510*/  LEA.HI.X.SX32 R25, R18, R23, 0x2, P5 ;  /* 0x0000001712197211 */ /* 0x000fc600028f16ff */
[----:B------:R1:W-:Y:S01]  /*5520*/  STL.64 [R1+0xa8], R14 ;  /* 0x0000a80e01007387 */ /* 0x0003e20000100a00 */
[----:B--2---:R-:W-:-:S03]  /*5530*/  IMAD R7, R7, UR4, RZ ;  /* 0x0000000407077c24 */ /* 0x004fc6000f8e02ff */
[----:B------:R2:W-:Y:S01]  /*5540*/  STL.64 [R1+0xb0], R24 ;  /* 0x0000b01801007387 */ /* 0x0005e20000100a00 */
[CC--:B-1----:R-:W-:Y:S02]  /*5550*/  LEA R14, P3, R16.reuse, R22.reuse, 0x2 ;  /* 0x00000016100e7211 */ /* 0x0c2fe400078610ff */
[C---:B--2---:R-:W-:Y:S02]  /*5560*/  LEA R24, P5, R5.reuse, R22, 0x2 ;  /* 0x0000001605187211 */ /* 0x044fe400078a10ff */
[-C--:B------:R-:W-:Y:S01]  /*5570*/  LEA.HI.X.SX32 R15, R16, R23.reuse, 0x2, P3 ;  /* 0x00000017100f7211 */ /* 0x080fe200018f16ff */
[----:B------:R-:W-:Y:S01]  /*5580*/  STL [R1+0x1d4], R7 ;  /* 0x0001d40701007387 */ /* 0x000fe20000100800 */
[----:B------:R-:W-:-:S03]  /*5590*/  LEA.HI.X.SX32 R25, R5, R23, 0x2, P5 ;  /* 0x0000001705197211 */ /* 0x000fc600028f16ff */
[----:B------:R1:W-:Y:S04]  /*55a0*/  STL.64 [R1+0xb8], R14 ;  /* 0x0000b80e01007387 */ /* 0x0003e80000100a00 */
[----:B------:R2:W-:Y:S01]  /*55b0*/  STL.64 [R1+0xc0], R24 ;  /* 0x0000c01801007387 */ /* 0x0005e20000100a00 */
[CC--:B-1----:R-:W-:Y:S02]  /*55c0*/  LEA R14, P3, R4.reuse, R22.reuse, 0x2 ;  /* 0x00000016040e7211 */ /* 0x0c2fe400078610ff */
[-C--:B--2---:R-:W-:Y:S02]  /*55d0*/  LEA R24, P5, R7, R22.reuse, 0x2 ;  /* 0x0000001607187211 */ /* 0x084fe400078a10ff */
[----:B------:R-:W-:Y:S02]  /*55e0*/  LEA.HI.X.SX32 R15, R4, R23, 0x2, P3 ;  /* 0x00000017040f7211 */ /* 0x000fe400018f16ff */
[----:B------:R-:W-:-:S02]  /*55f0*/  LEA R4, P3, R6, R22, 0x2 ;  /* 0x0000001606047211 */ /* 0x000fc400078610ff */
[-C--:B------:R-:W-:Y:S02]  /*5600*/  LEA.HI.X.SX32 R25, R7, R23.reuse, 0x2, P5 ;  /* 0x0000001707197211 */ /* 0x080fe400028f16ff */
[----:B------:R-:W-:Y:S02]  /*5610*/  LEA.HI.X.SX32 R5, R6, R23, 0x2, P3 ;  /* 0x0000001706057211 */ /* 0x000fe400018f16ff */
[----:B------:R-:W-:-:S04]  /*5620*/  LEA R6, P3, R20, R22, 0x2 ;  /* 0x0000001614067211 */ /* 0x000fc800078610ff */
[----:B------:R-:W-:Y:S02]  /*5630*/  LEA.HI.X.SX32 R7, R20, R23, 0x2, P3 ;  /* 0x0000001714077211 */ /* 0x000fe400018f16ff */
[----:B------:R-:W-:-:S04]  /*5640*/  LEA R20, P3, R27, R22, 0x2 ;  /* 0x000000161b147211 */ /* 0x000fc800078610ff */
[----:B------:R-:W-:Y:S02]  /*5650*/  LEA.HI.X.SX32 R21, R27, R23, 0x2, P3 ;  /* 0x000000171b157211 */ /* 0x000fe400018f16ff */
[----:B------:R-:W-:Y:S01]  /*5660*/  LOP3.LUT P3, RZ, R19, 0x1, RZ, 0xc0, !PT ;  /* 0x0000000113ff7812 */ /* 0x000fe2000786c0ff */
[----:B---3--:R-:W-:-:S05]  /*5670*/  IMAD R8, R8, UR4, RZ ;  /* 0x0000000408087c24 */ /* 0x008fca000f8e02ff */
[----:B------:R1:W-:Y:S01]  /*5680*/  STL [R1+0x1cc], R8 ;  /* 0x0001cc0801007387 */ /* 0x0003e20000100800 */
[----:B------:R-:W-:-:S03]  /*5690*/  LEA R16, P5, R8, R22, 0x2 ;  /* 0x0000001608107211 */ /* 0x000fc600078a10ff */
[----:B------:R-:W-:Y:S04]  /*56a0*/  STL.64 [R1+0xc8], R14 ;  /* 0x0000c80e01007387 */ /* 0x000fe80000100a00 */
[----:B------:R4:W-:Y:S01]  /*56b0*/  STL.64 [R1+0x1ad0], R14 ;  /* 0x001ad00e01007387 */ /* 0x0009e20000100a00 */
[----:B------:R-:W-:Y:S01]  /*56c0*/  IMAD R18, R17, UR4, RZ ;  /* 0x0000000411127c24 */ /* 0x000fe2000f8e02ff */
[----:B------:R-:W-:-:S04]  /*56d0*/  LEA.HI.X.SX32 R17, R8, R23, 0x2, P5 ;  /* 0x0000001708117211 */ /* 0x000fc800028f16ff */
[----:B------:R2:W-:Y:S01]  /*56e0*/  STL [R1+0x1c4], R18 ;  /* 0x0001c41201007387 */ /* 0x0005e20000100800 */
[----:B-1----:R-:W-:-:S03]  /*56f0*/  LEA R8, P5, R18, R22, 0x2 ;  /* 0x0000001612087211 */ /* 0x002fc600078a10ff */
[----:B------:R-:W-:Y:S04]  /*5700*/  STL.64 [R1+0xd8], R24 ;  /* 0x0000d81801007387 */ /* 0x000fe80000100a00 */
[----:B------:R-:W-:Y:S04]  /*5710*/  STL.64 [R1+0x1ad8], R24 ;  /* 0x001ad81801007387 */ /* 0x000fe80000100a00 */
[----:B------:R-:W-:Y:S04]  /*5720*/  STL.64 [R1+0xe0], R4 ;  /* 0x0000e00401007387 */ /* 0x000fe80000100a00 */
[----:B------:R1:W-:Y:S01]  /*5730*/  STL.64 [R1+0x1ae0], R4 ;  /* 0x001ae00401007387 */ /* 0x0003e20000100a00 */
[----:B----4-:R-:W-:Y:S01]  /*5740*/  IMAD R14, R9, UR4, RZ ;  /* 0x00000004090e7c24 */ /* 0x010fe2000f8e02ff */
[----:B------:R-:W-:-:S04]  /*5750*/  LEA.HI.X.SX32 R9, R18, R23, 0x2, P5 ;  /* 0x0000001712097211 */ /* 0x000fc800028f16ff */
[----:B------:R-:W-:Y:S01]  /*5760*/  STL [R1+0x1bc], R14 ;  /* 0x0001bc0e01007387 */ /* 0x000fe20000100800 */
[----:B--2---:R-:W-:-:S03]  /*5770*/  LEA R18, P5, R14, R22, 0x2 ;  /* 0x000000160e127211 */ /* 0x004fc600078a10ff */
[----:B------:R-:W-:Y:S04]  /*5780*/  STL.64 [R1+0xe8], R16 ;  /* 0x0000e81001007387 */ /* 0x000fe80000100a00 */
[----:B------:R-:W-:Y:S04]  /*5790*/  STL.64 [R1+0x1ae8], R16 ;  /* 0x001ae81001007387 */ /* 0x000fe80000100a00 */
[----:B------:R-:W-:Y:S04]  /*57a0*/  STL.64 [R1+0xf8], R6 ;  /* 0x0000f80601007387 */ /* 0x000fe80000100a00 */
[----:B------:R-:W-:Y:S01]  /*57b0*/  STL.64 [R1+0x1af0], R6 ;  /* 0x001af00601007387 */ /* 0x000fe20000100a00 */
[----:B------:R-:W-:Y:S01]  /*57c0*/  LEA.HI.X.SX32 R19, R14, R23, 0x2, P5 ;  /* 0x000000170e137211 */ /* 0x000fe200028f16ff */
[----:B-1----:R-:W-:-:S05]  /*57d0*/  IMAD R4, R29, UR4, RZ ;  /* 0x000000041d047c24 */ /* 0x002fca000f8e02ff */
[----:B------:R-:W-:Y:S04]  /*57e0*/  STL [R1+0x1b8], R4 ;  /* 0x0001b80401007387 */ /* 0x000fe80000100800 */
[----:B------:R-:W-:Y:S04]  /*57f0*/  STL.64 [R1+0x10], R8 ;  /* 0x0000100801007387 */ /* 0x000fe80000100a00 */
[----:B------:R-:W-:Y:S04]  /*5800*/  STL.64 [R1+0x1af8], R8 ;  /* 0x001af80801007387 */ /* 0x000fe80000100a00 */
[----:B------:R1:W-:Y:S01]  /*5810*/  STL.64 [R1+0x8], R20 ;  /* 0x0000081401007387 */ /* 0x0003e20000100a00 */
[----:B------:R-:W-:-:S03]  /*5820*/  IMAD R29, R28, UR4, RZ ;  /* 0x000000041c1d7c24 */ /* 0x000fc6000f8e02ff */
[----:B------:R-:W2:Y:S01]  /*5830*/  LDL.LU R28, [R1+0x1b8c] ;  /* 0x001b8c00011c7983 */ /* 0x000ea20000300800 */
[----:B-1----:R-:W-:-:S04]  /*5840*/  LEA R20, P5, R4, R22, 0x2 ;  /* 0x0000001604147211 */ /* 0x002fc800078a10ff */
[----:B------:R-:W-:Y:S01]  /*5850*/  LEA.HI.X.SX32 R21, R4, R23, 0x2, P5 ;  /* 0x0000001704157211 */ /* 0x000fe200028f16ff */
[----:B------:R-:W-:Y:S04]  /*5860*/  STL.64 [R1+0x1b00], R18 ;  /* 0x001b001201007387 */ /* 0x000fe80000100a00 */
[----:B------:R1:W-:Y:S04]  /*5870*/  STL.64 [R1+0x1b08], R20 ;  /* 0x001b081401007387 */ /* 0x0003e80000100a00 */
[----:B-1----:R-:W3:Y:S04]  /*5880*/  LDL.64 R20, [R1+0x88] ;  /* 0x0000880001147983 */ /* 0x002ee80000100a00 */
[----:B---3--:R1:W-:Y:S04]  /*5890*/  STL.64 [R1+0x1b10], R20 ;  /* 0x001b101401007387 */ /* 0x0083e80000100a00 */
        /* <DEDUP_REMOVED lines=26> */
[----:B-1----:R-:W3:Y:S01]  /*5a40*/  LDL.64 R20, [R1+0x18] ;  /* 0x0000180001147983 */ /* 0x002ee20000100a00 */
[----:B------:R-:W-:-:S04]  /*5a50*/  LEA R22, P5, R29, R22, 0x2 ;  /* 0x000000161d167211 */ /* 0x000fc800078a10ff */
[----:B------:R-:W-:Y:S02]  /*5a60*/  LEA.HI.X.SX32 R23, R29, R23, 0x2, P5 ;  /* 0x000000171d177211 */ /* 0x000fe400028f16ff */
[----:B------:R-:W-:Y:S01]  /*5a70*/  SHF.R.U64 R27, R2, 0x1b, RZ ;  /* 0x0000001b021b7819 */ /* 0x000fe200000012ff */
[----:B---3--:R1:W-:Y:S04]  /*5a80*/  STL.64 [R1+0x1b80], R20 ;  /* 0x001b801401007387 */ /* 0x0083e80000100a00 */
[----:B------:R-:W3:Y:S04]  /*5a90*/  LDL.64 R18, [R1+0x90] ;  /* 0x0000900001127983 */ /* 0x000ee80000100a00 */
[----:B------:R-:W4:Y:S04]  /*5aa0*/  LDL.64 R8, [R1+0x98] ;  /* 0x0000980001087983 */ /* 0x000f280000100a00 */
[----:B-1----:R-:W3:Y:S04]  /*5ab0*/  LDL.64 R20, [R1+0x188] ;  /* 0x0001880001147983 */ /* 0x002ee80000100a00 */
[----:B------:R-:W4:Y:S04]  /*5ac0*/  LDL.64 R6, [R1+0xa0] ;  /* 0x0000a00001067983 */ /* 0x000f280000100a00 */
[----:B------:R-:W4:Y:S04]  /*5ad0*/  LDL.64 R16, [R1+0xa8] ;  /* 0x0000a80001107983 */ /* 0x000f280000100a00 */
[----:B------:R-:W4:Y:S04]  /*5ae0*/  LDL.64 R4, [R1+0xb0] ;  /* 0x0000b00001047983 */ /* 0x000f280000100a00 */
[----:B------:R-:W4:Y:S04]  /*5af0*/  LDL.64 R24, [R1+0xb8] ;  /* 0x0000b80001187983 */ /* 0x000f280000100a00 */
[----:B------:R-:W4:Y:S04]  /*5b00*/  LDL.64 R14, [R1+0xc0] ;  /* 0x0000c000010e7983 */ /* 0x000f280000100a00 */
[----:B--2---:R1:W-:Y:S02]  /*5b10*/  STL.64 [R1+0x1a88], R28 ;  /* 0x001a881c01007387 */ /* 0x0043e40000100a00 */
[----:B-1----:R-:W1:Y:S01]  /*5b20*/  S2R R29, SR_TID.X ;  /* 0x00000000001d7919 */ /* 0x002e620000002100 */
[----:B------:R-:W-:-:S02]  /*5b30*/  LOP3.LUT P5, RZ, R27, 0x1, RZ, 0xc0, !PT ;  /* 0x000000011bff7812 */ /* 0x000fc400078ac0ff */
[----:B-1----:R-:W-:-:S04]  /*5b40*/  SHF.R.U32.HI R29, RZ, 0x1, R29 ;  /* 0x00000001ff1d7819 */ /* 0x002fc8000001161d */
[----:B------:R-:W-:Y:S01]  /*5b50*/  LOP3.LUT R27, R26, 0x70, R29, 0x78, !PT ;  /* 0x000000701a1b7812 */ /* 0x000fe200078e781d */
[----:B------:R-:W-:Y:S01]  /*5b60*/  IMAD.SHL.U32 R26, R12, 0x20, RZ ;  /* 0x000000200c1a7824 */ /* 0x000fe200078e00ff */
[----:B------:R-:W2:Y:S03]  /*5b70*/  LDL.LU.64 R28, [R1+0x8] ;  /* 0x00000800011c7983 */ /* 0x000ea60000300a00 */
[----:B------:R-:W-:Y:S01]  /*5b80*/  IMAD.WIDE R10, R26, 0x4, R10 ;  /* 0x000000041a0a7825 */ /* 0x000fe200078e020a */
[----:B------:R1:W-:Y:S04]  /*5b90*/  STL [R1+0xd70], R26 ;  /* 0x000d701a01007387 */ /* 0x0003e80000100800 */
[----:B-1----:R-:W2:Y:S04]  /*5ba0*/  LDL.LU R26, [R1+0x1b88] ;  /* 0x001b8800011a7983 */ /* 0x002ea80000300800 */
[----:B---3--:R-:W-:Y:S01]  /*5bb0*/  LDGSTS.E [R0+0xf800], desc[UR40][R20.64], !P2 ;  /* 0x0f80000014007fae */ /* 0x008fe2000d1a1028 */
[----:B------:R-:W-:-:S03]  /*5bc0*/  VIADD R27, R27, UR49 ;  /* 0x000000311b1b7c36 */ /* 0x000fc60008000000 */
[----:B------:R-:W0:Y:S04]  /*5bd0*/  LDGDEPBAR ;  /* 0x00000000000079af */ /* 0x000e280000000000 */
[----:B------:R-:W3:Y:S04]  /*5be0*/  LDL.LU.64 R20, [R1+0x1b80] ;  /* 0x001b800001147983 */ /* 0x000ee80000300a00 */
[----:B---3--:R-:W-:Y:S04]  /*5bf0*/  LDGSTS.E [R27+0x20000], desc[UR40][R20.64], P0 ;  /* 0x20000000141b7fae */ /* 0x008fe800081a1028 */
        /* <DEDUP_REMOVED lines=28> */
[----:B------:R-:W-:Y:S04]  /*5dc0*/  LDGSTS.E [R27+0x27800], desc[UR40][R18.64], P0 ;  /* 0x27800000121b7fae */ /* 0x000fe800081a1028 */
[----:B----4-:R-:W-:Y:S04]  /*5dd0*/  LDGSTS.E [R27+0x28000], desc[UR40][R8.64], P0 ;  /* 0x28000000081b7fae */ /* 0x010fe800081a1028 */
[----:B------:R-:W3:Y:S04]  /*5de0*/  LDL.LU.64 R20, [R1+0x1b08] ;  /* 0x001b080001147983 */ /* 0x000ee80000300a00 */
[----:B------:R-:W4:Y:S04]  /*5df0*/  LDL.LU.64 R18, [R1+0x1b00] ;  /* 0x001b000001127983 */ /* 0x000f280000300a00 */
[----:B------:R-:W2:Y:S04]  /*5e00*/  LDL.LU.64 R8, [R1+0x1af8] ;  /* 0x001af80001087983 */ /* 0x000ea80000300a00 */
[----:B------:R-:W-:Y:S04]  /*5e10*/  LDGSTS.E [R27+0x28800], desc[UR40][R6.64], P0 ;  /* 0x28800000061b7fae */ /* 0x000fe800081a1028 */
[----:B------:R-:W-:Y:S04]  /*5e20*/  LDGSTS.E [R27+0x29000], desc[UR40][R16.64], P0 ;  /* 0x29000000101b7fae */ /* 0x000fe800081a1028 */
[----:B------:R-:W-:Y:S04]  /*5e30*/  LDGSTS.E [R27+0x29800], desc[UR40][R4.64], P0 ;  /* 0x29800000041b7fae */ /* 0x000fe800081a1028 */
[----:B------:R-:W2:Y:S04]  /*5e40*/  LDL.LU.64 R6, [R1+0x1af0] ;  /* 0x001af00001067983 */ /* 0x000ea80000300a00 */
[----:B------:R-:W2:Y:S04]  /*5e50*/  LDL.LU.64 R16, [R1+0x1ae8] ;  /* 0x001ae80001107983 */ /* 0x000ea80000300a00 */
[----:B------:R-:W2:Y:S04]  /*5e60*/  LDL.LU.64 R4, [R1+0x1ae0] ;  /* 0x001ae00001047983 */ /* 0x000ea80000300a00 */
[----:B------:R-:W-:Y:S04]  /*5e70*/  LDGSTS.E [R27+0x2a000], desc[UR40][R24.64], P0 ;  /* 0x2a000000181b7fae */ /* 0x000fe800081a1028 */
[----:B------:R-:W-:Y:S04]  /*5e80*/  LDGSTS.E [R27+0x2a800], desc[UR40][R14.64], P0 ;  /* 0x2a8000000e1b7fae */ /* 0x000fe800081a1028 */
[----:B------:R-:W2:Y:S04]  /*5e90*/  LDL.LU.64 R24, [R1+0x1ad8] ;  /* 0x001ad80001187983 */ /* 0x000ea80000300a00 */
[----:B------:R-:W2:Y:S04]  /*5ea0*/  LDL.LU.64 R14, [R1+0x1ad0] ;  /* 0x001ad000010e7983 */ /* 0x000ea80000300a00 */
[----:B--2---:R-:W-:Y:S04]  /*5eb0*/  LDGSTS.E [R27+0x2b000], desc[UR40][R14.64], P0 ;  /* 0x2b0000000e1b7fae */ /* 0x004fe800081a1028 */
[----:B------:R-:W-:Y:S04]  /*5ec0*/  LDGSTS.E [R27+0x2b800], desc[UR40][R24.64], P0 ;  /* 0x2b800000181b7fae */ /* 0x000fe800081a1028 */
[----:B------:R-:W-:Y:S04]  /*5ed0*/  LDGSTS.E [R27+0x2c000], desc[UR40][R4.64], P0 ;  /* 0x2c000000041b7fae */ /* 0x000fe800081a1028 */
[----:B------:R-:W-:Y:S04]  /*5ee0*/  LDGSTS.E [R27+0x2c800], desc[UR40][R16.64], P0 ;  /* 0x2c800000101b7fae */ /* 0x000fe800081a1028 */
[----:B------:R-:W-:Y:S04]  /*5ef0*/  LDGSTS.E [R27+0x2d000], desc[UR40][R6.64], P0 ;  /* 0x2d000000061b7fae */ /* 0x000fe800081a1028 */
[----:B------:R-:W-:Y:S04]  /*5f00*/  LDGSTS.E [R27+0x2d800], desc[UR40][R8.64], P0 ;  /* 0x2d800000081b7fae */ /* 0x000fe800081a1028 */
[----:B------:R1:W-:Y:S04]  /*5f10*/  LDGSTS.E [R27+0x2e000], desc[UR40][R28.64], P0 ;  /* 0x2e0000001c1b7fae */ /* 0x0003e800081a1028 */
[----:B----4-:R-:W-:Y:S04]  /*5f20*/  LDGSTS.E [R27+0x2e800], desc[UR40][R18.64], P0 ;  /* 0x2e800000121b7fae */ /* 0x010fe800081a1028 */
[----:B---3--:R-:W-:Y:S04]  /*5f30*/  LDGSTS.E [R27+0x2f000], desc[UR40][R20.64], P0 ;  /* 0x2f000000141b7fae */ /* 0x008fe800081a1028 */
[----:B------:R-:W-:Y:S04]  /*5f40*/  LDGSTS.E [R27+0x2f800], desc[UR40][R22.64], P0 ;  /* 0x2f800000161b7fae */ /* 0x000fe800081a1028 */
[----:B------:R-:W0:Y:S01]  /*5f50*/  LDGDEPBAR ;  /* 0x00000000000079af */ /* 0x000e220000000000 */
[----:B------:R-:W-:Y:S06]  /*5f60*/  BAR.SYNC.DEFER_BLOCKING 0x0 ;  /* 0x0000000000007b1d */ /* 0x000fec0000010000 */
[----:B------:R-:W2:Y:S04]  /*5f70*/  LDL.LU.64 R14, [R1+0x1ac8] ;  /* 0x001ac800010e7983 */ /* 0x000ea80000300a00 */
[----:B------:R-:W3:Y:S04]  /*5f80*/  LDL.LU.64 R24, [R1+0x1ac0] ;  /* 0x001ac00001187983 */ /* 0x000ee80000300a00 */
[----:B------:R-:W4:Y:S04]  /*5f90*/  LDL.LU.64 R4, [R1+0x1ab8] ;  /* 0x001ab80001047983 */ /* 0x000f280000300a00 */
[----:B------:R-:W2:Y:S04]  /*5fa0*/  LDL.LU.64 R16, [R1+0x1ab0] ;  /* 0x001ab00001107983 */ /* 0x000ea80000300a00 */
[----:B------:R-:W2:Y:S04]  /*5fb0*/  LDL.LU.64 R6, [R1+0x1aa8] ;  /* 0x001aa80001067983 */ /* 0x000ea80000300a00 */
[----:B------:R-:W2:Y:S04]  /*5fc0*/  LDL.LU.64 R8, [R1+0x1aa0] ;  /* 0x001aa00001087983 */ /* 0x000ea80000300a00 */
[----:B------:R1:W-:Y:S04]  /*5fd0*/  STL.64 [R1+0x1a90], R28 ;  /* 0x001a901c01007387 */ /* 0x0003e80000100a00 */
[----:B------:R-:W-:Y:S01]  /*5fe0*/  @!PT LDS RZ, [RZ] ;  /* 0x00000000fffff984 */ /* 0x000fe20000000800 */
[----:B------:R-:W-:Y:S01]  /*5ff0*/  @!PT LDS RZ, [RZ] ;  /* 0x00000000fffff984 */ /* 0x000fe20000000800 */
[----:B------:R-:W-:Y:S01]  /*6000*/  @!PT LDS RZ, [RZ] ;  /* 0x00000000fffff984 */ /* 0x000fe20000000800 */
[----:B------:R1:W-:Y:S04]  /*6010*/  LDGSTS.E [R26+0x10000], desc[UR40][R10.64], P3 ;  /* 0x100000000a1a7fae */ /* 0x0003e800099a1028 */
[----:B------:R-:W2:Y:S01]  /*6020*/  LDL.LU.64 R10, [R1] ;  /* 0x00000000010a7983 */ /* 0x000ea20000300a00 */
[----:B-1----:R-:W-:-:S04]  /*6030*/  IMAD.SHL.U32 R29, R12, 0x20, RZ ;  /* 0x000000200c1d7824 */ /* 0x002fc800078e00ff */
[----:B--2---:R-:W-:-:S05]  /*6040*/  IMAD.WIDE R10, R29, 0x4, R10 ;  /* 0x000000041d0a7825 */ /* 0x004fca00078e020a */
[----:B------:R1:W-:Y:S02]  /*6050*/  LDGSTS.E [R26+0x12000], desc[UR40][R10.64], P5 ;  /* 0x120000000a1a7fae */ /* 0x0003e4000a9a1028 */
[----:B-1----:R-:W-:-:S04]  /*6060*/  SHF.R.U64 R10, R2, 0x17, RZ ;  /* 0x00000017020a7819 */ /* 0x002fc800000012ff */
[----:B------:R-:W-:Y:S01]  /*6070*/  LOP3.LUT P0, RZ, R10, 0x1, RZ, 0xc0, !PT ;  /* 0x000000010aff7812 */ /* 0x000fe2000780c0ff */
[----:B------:R-:W-:-:S04]  /*6080*/  IMAD.SHL.U32 R11, R12, 0x20, RZ ;  /* 0x000000200c0b7824 */ /* 0x000fc800078e00ff */
[----:B------:R-:W-:-:S08]  /*6090*/  IMAD.WIDE R8, R11, 0x4, R8 ;  /* 0x000000040b087825 */ /* 0x000fd000078e0208 */
[----:B------:R1:W-:Y:S02]  /*60a0*/  LDGSTS.E [R26+0x14000], desc[UR40][R8.64], P0 ;  /* 0x14000000081a7fae */ /* 0x0003e400081a1028 */
[----:B-1----:R-:W-:Y:S02]  /*60b0*/  SEL R8, RZ, 0x4, P4 ;  /* 0x00000004ff087807 */ /* 0x002fe40002000000 */
[----:B------:R-:W-:Y:S02]  /*60c0*/  ISETP.GT.AND P4, PT, R15, 0x3f, PT ;  /* 0x0000003f0f00780c */ /* 0x000fe40003f84270 */
[----:B------:R-:W2:Y:S01]  /*60d0*/  LDL.LU R15, [R1+0x1a98] ;  /* 0x001a9800010f7983 */ /* 0x000ea20000300800 */
[----:B------:R-:W-:Y:S01]  /*60e0*/  SHF.R.U64 R10, R2, 0x13, RZ ;  /* 0x00000013020a7819 */ /* 0x000fe200000012ff */
[----:B------:R-:W-:Y:S02]  /*60f0*/  IMAD.WIDE R6, R11, 0x4, R6 ;  /* 0x000000040b067825 */ /* 0x000fe400078e0206 */
[----:B------:R-:W3:Y:S01]  /*6100*/  LDL.LU.64 R28, [R1+0x128] ;  /* 0x00012800011c7983 */ /* 0x000ee20000300a00 */
[----:B------:R-:W-:-:S13]  /*6110*/  LOP3.LUT P2, RZ, R10, 0x1, RZ, 0xc0, !PT ;  /* 0x000000010aff7812 */ /* 0x000fda000784c0ff */
[----:B------:R1:W-:Y:S02]  /*6120*/  LDGSTS.E [R26+0x16000], desc[UR40][R6.64], P2 ;  /* 0x16000000061a7fae */ /* 0x0003e400091a1028 */
[----:B-1----:R-:W-:-:S04]  /*6130*/  SHF.R.U64 R6, R2, 0xf, RZ ;  /* 0x0000000f02067819 */ /* 0x002fc800000012ff */
[----:B------:R-:W-:Y:S02]  /*6140*/  LOP3.LUT P5, RZ, R6, 0x1, RZ, 0xc0, !PT ;  /* 0x0000000106ff7812 */ /* 0x000fe400078ac0ff */
[C---:B------:R-:W-:Y:S02]  /*6150*/  SHF.R.U64 R6, R2.reuse, 0xb, RZ ;  /* 0x0000000b02067819 */ /* 0x040fe400000012ff */
[----:B------:R-:W-:Y:S02]  /*6160*/  SHF.R.U64 R7, R2, 0x7, RZ ;  /* 0x0000000702077819 */ /* 0x000fe400000012ff */
[----:B------:R-:W-:Y:S02]  /*6170*/  LOP3.LUT P2, RZ, R6, 0x1, RZ, 0xc0, !PT ;  /* 0x0000000106ff7812 */ /* 0x000fe4000784c0ff */
[----:B------:R-:W-:Y:S01]  /*6180*/  LOP3.LUT P0, RZ, R7, 0x1, RZ, 0xc0, !PT ;  /* 0x0000000107ff7812 */ /* 0x000fe2000780c0ff */
[----:B------:R-:W-:-:S04]  /*6190*/  IMAD.WIDE R16, R11, 0x4, R16 ;  /* 0x000000040b107825 */ /* 0x000fc800078e0210 */
[----:B----4-:R-:W-:Y:S01]  /*61a0*/  IMAD.WIDE R4, R11, 0x4, R4 ;  /* 0x000000040b047825 */ /* 0x010fe200078e0204 */
[----:B------:R-:W-:Y:S01]  /*61b0*/  LDGSTS.E [R26+0x18000], desc[UR40][R16.64], P5 ;  /* 0x18000000101a7fae */ /* 0x000fe2000a9a1028 */
[----:B------:R-:W-:-:S04]  /*61c0*/  SEL R10, R8, RZ, P4 ;  /* 0x000000ff080a7207 */ /* 0x000fc80002000000 */
[----:B------:R1:W-:Y:S04]  /*61d0*/  LDGSTS.E [R26+0x1a000], desc[UR40][R4.64], P2 ;  /* 0x1a000000041a7fae */ /* 0x0003e800091a1028 */
[----:B------:R-:W4:Y:S04]  /*61e0*/  LDL.LU.64 R16, [R1+0x120] ;  /* 0x0001200001107983 */ /* 0x000f280000300a00 */
[----:B------:R-:W3:Y:S01]  /*61f0*/  LDL.LU.64 R8, [R1+0xd0] ;  /* 0x0000d00001087983 */ /* 0x000ee20000300a00 */
[----:B-1----:R-:W-:Y:S01]  /*6200*/  SHF.R.U64 R4, R2, 0x12, RZ ;  /* 0x0000001202047819 */ /* 0x002fe200000012ff */
[----:B--2---:R-:W-:-:S05]  /*6210*/  IMAD.WIDE R14, R11, 0x4, R14 ;  /* 0x000000040b0e7825 */ /* 0x004fca00078e020e */
[----:B------:R-:W-:Y:S01]  /*6220*/  LDGSTS.E [R26+0x1c000], desc[UR40][R14.64], P0 ;  /* 0x1c0000000e1a7fae */ /* 0x000fe200081a1028 */
[----:B------:R-:W-:-:S03]  /*6230*/  LOP3.LUT P0, RZ, R4, 0x1, RZ, 0xc0, !PT ;  /* 0x0000000104ff7812 */ /* 0x000fc6000780c0ff */
[----:B------:R-:W2:Y:S04]  /*6240*/  LDL.LU.64 R14, [R1+0x110] ;  /* 0x00011000010e7983 */ /* 0x000ea80000300a00 */
[----:B------:R-:W2:Y:S01]  /*6250*/  LDL.LU.64 R4, [R1+0xf0] ;  /* 0x0000f00001047983 */ /* 0x000ea20000300a00 */
[----:B------:R-:W-:-:S04]  /*6260*/  SHF.R.U64 R6, R2, 0x3, RZ ;  /* 0x0000000302067819 */ /* 0x000fc800000012ff */
[----:B------:R-:W-:Y:S02]  /*6270*/  LOP3.LUT P3, RZ, R6, 0x1, RZ, 0xc0, !PT ;  /* 0x0000000106ff7812 */ /* 0x000fe4000786c0ff */
[C---:B------:R-:W-:Y:S02]  /*6280*/  SHF.R.U64 R6, R2.reuse, 0x1e, RZ ;  /* 0x0000001e02067819 */ /* 0x040fe400000012ff */
[----:B------:R-:W-:Y:S02]  /*6290*/  SHF.R.U64 R7, R2, 0x1a, RZ ;  /* 0x0000001a02077819 */ /* 0x000fe400000012ff */
[----:B------:R-:W-:Y:S02]  /*62a0*/  LOP3.LUT P5, RZ, R6, 0x1, RZ, 0xc0, !PT ;  /* 0x0000000106ff7812 */ /* 0x000fe400078ac0ff */
[----:B------:R-:W-:Y:S02]  /*62b0*/  SHF.R.U64 R6, R2, 0x16, RZ ;  /* 0x0000001602067819 */ /* 0x000fe400000012ff */
[----:B------:R-:W-:-:S02]  /*62c0*/  LOP3.LUT P4, RZ, R7, 0x1, RZ, 0xc0, !PT ;  /* 0x0000000107ff7812 */ /* 0x000fc4000788c0ff */
[----:B------:R-:W-:Y:S01]  /*62d0*/  LOP3.LUT P2, RZ, R6, 0x1, RZ, 0xc0, !PT ;  /* 0x0000000106ff7812 */ /* 0x000fe2000784c0ff */
[----:B---3--:R-:W-:-:S05]  /*62e0*/  IMAD.WIDE R6, R11, 0x4, R8 ;  /* 0x000000040b067825 */ /* 0x008fca00078e0208 */
[----:B------:R1:W-:Y:S04]  /*62f0*/  LDGSTS.E [R26+0x1e000], desc[UR40][R6.64], P3 ;  /* 0x1e000000061a7fae */ /* 0x0003e800099a1028 */
[----:B------:R-:W1:Y:S01]  /*6300*/  LDL.LU.64 R6, [R1+0x100] ;  /* 0x0001000001067983 */ /* 0x000e620000300a00 */
[----:B--2---:R-:W-:-:S05]  /*6310*/  IMAD.WIDE R4, R11, 0x4, R4 ;  /* 0x000000040b047825 */ /* 0x004fca00078e0204 */
[----:B------:R-:W-:Y:S04]  /*6320*/  LDGSTS.E [R25+0x10800], desc[UR40][R4.64], P5 ;  /* 0x1080000004197fae */ /* 0x000fe8000a9a1028 */
[----:B------:R-:W2:Y:S01]  /*6330*/  LDL.LU.64 R4, [R1+0x108] ;  /* 0x0001080001047983 */ /* 0x000ea20000300a00 */
[----:B------:R-:W-:-:S04]  /*6340*/  SHF.R.U64 R9, R2, 0xe, RZ ;  /* 0x0000000e02097819 */ /* 0x000fc800000012ff */
[----:B------:R-:W-:Y:S01]  /*6350*/  LOP3.LUT P3, RZ, R9, 0x1, RZ, 0xc0, !PT ;  /* 0x0000000109ff7812 */ /* 0x000fe2000786c0ff */
[----:B-1----:R-:W-:-:S05]  /*6360*/  IMAD.WIDE R6, R11, 0x4, R6 ;  /* 0x000000040b067825 */ /* 0x002fca00078e0206 */
[----:B------:R1:W-:Y:S02]  /*6370*/  LDGSTS.E [R25+0x12800], desc[UR40][R6.64], P4 ;  /* 0x1280000006197fae */ /* 0x0003e4000a1a1028 */
[C---:B-1----:R-:W-:Y:S02]  /*6380*/  IMAD.WIDE R6, R11.reuse, 0x4, R14 ;  /* 0x000000040b067825 */ /* 0x042fe400078e020e */
[----:B------:R-:W3:Y:S02]  /*6390*/  LDL.LU.64 R14, [R1+0x148] ;  /* 0x00014800010e7983 */ /* 0x000ee40000300a00 */
[----:B--2---:R-:W-:-:S05]  /*63a0*/  IMAD.WIDE R4, R11, 0x4, R4 ;  /* 0x000000040b047825 */ /* 0x004fca00078e0204 */
[----:B------:R4:W-:Y:S04]  /*63b0*/  LDGSTS.E [R25+0x14800], desc[UR40][R4.64], P2 ;  /* 0x1480000004197fae */ /* 0x0009e800091a1028 */
[----:B------:R1:W-:Y:S01]  /*63c0*/  LDGSTS.E [R25+0x16800], desc[UR40][R6.64], P0 ;  /* 0x1680000006197fae */ /* 0x0003e200081a1028 */
[----:B----4-:R-:W-:-:S03]  /*63d0*/  IMAD.WIDE R4, R11, 0x4, R16 ;  /* 0x000000040b047825 */ /* 0x010fc600078e0210 */
[----:B------:R-:W2:Y:S01]  /*63e0*/  LDL.LU.64 R16, [R1+0x158] ;  /* 0x0001580001107983 */ /* 0x000ea20000300a00 */
[----:B-1----:R-:W-:-:S03]  /*63f0*/  IMAD.WIDE R6, R11, 0x4, R28 ;  /* 0x000000040b067825 */ /* 0x002fc600078e021c */
[----:B------:R-:W4:Y:S04]  /*6400*/  LDL.LU.64 R28, [R1+0x168] ;  /* 0x00016800011c7983 */ /* 0x000f280000300a00 */
[----:B------:R1:W-:Y:S04]  /*6410*/  LDGSTS.E [R25+0x18800], desc[UR40][R4.64], P3 ;  /* 0x1880000004197fae */ /* 0x0003e800099a1028 */
[----:B------:R-:W1:Y:S01]  /*6420*/  LDL.LU.64 R4, [R1+0x130] ;  /* 0x0001300001047983 */ /* 0x000e620000300a00 */
[C---:B------:R-:W-:Y:S02]  /*6430*/  SHF.R.U64 R8, R2.reuse, 0xa, RZ ;  /* 0x0000000a02087819 */ /* 0x040fe400000012ff */
[----:B------:R-:W-:-:S02]  /*6440*/  SHF.R.U64 R9, R2, 0x6, RZ ;  /* 0x0000000602097819 */ /* 0x000fc400000012ff */
[----:B------:R-:W-:Y:S02]  /*6450*/  LOP3.LUT P5, RZ, R8, 0x1, RZ, 0xc0, !PT ;  /* 0x0000000108ff7812 */ /* 0x000fe400078ac0ff */
[----:B------:R-:W-:-:S11]  /*6460*/  LOP3.LUT P4, RZ, R9, 0x1, RZ, 0xc0, !PT ;  /* 0x0000000109ff7812 */ /* 0x000fd6000788c0ff */
[----:B------:R1:W-:Y:S04]  /*6470*/  LDGSTS.E [R25+0x1a800], desc[UR40][R6.64], P5 ;  /* 0x1a80000006197fae */ /* 0x0003e8000a9a1028 */
[----:B------:R-:W2:Y:S01]  /*6480*/  LDL.LU.64 R6, [R1+0x118] ;  /* 0x0001180001067983 */ /* 0x000ea20000300a00 */
[----:B-1----:R-:W-:-:S05]  /*6490*/  IMAD.WIDE R4, R11, 0x4, R4 ;  /* 0x000000040b047825 */ /* 0x002fca00078e0204 */
[----:B------:R1:W-:Y:S04]  /*64a0*/  LDGSTS.E [R25+0x1c800], desc[UR40][R4.64], P4 ;  /* 0x1c80000004197fae */ /* 0x0003e8000a1a1028 */
[----:B------:R-:W1:Y:S01]  /*64b0*/  LDL.LU.64 R4, [R1+0x138] ;  /* 0x0001380001047983 */ /* 0x000e620000300a00 */
[C---:B------:R-:W-:Y:S02]  /*64c0*/  SHF.R.U64 R8, R2.reuse, 0x2, RZ ;  /* 0x0000000202087819 */ /* 0x040fe400000012ff */
[----:B------:R-:W-:Y:S02]  /*64d0*/  SHF.R.U64 R9, R2, 0x1d, RZ ;  /* 0x0000001d02097819 */ /* 0x000fe400000012ff */
[----:B------:R-:W-:Y:S02]  /*64e0*/  LOP3.LUT P2, RZ, R8, 0x1, RZ, 0xc0, !PT ;  /* 0x0000000108ff7812 */ /* 0x000fe4000784c0ff */
[----:B------:R-:W-:Y:S01]  /*64f0*/  LOP3.LUT P0, RZ, R9, 0x1, RZ, 0xc0, !PT ;  /* 0x0000000109ff7812 */ /* 0x000fe2000780c0ff */
[----:B--2---:R-:W-:-:S10]  /*6500*/  IMAD.WIDE R6, R11, 0x4, R6 ;  /* 0x000000040b067825 */ /* 0x004fd400078e0206 */
[----:B------:R2:W-:Y:S04]  /*6510*/  LDGSTS.E [R25+0x1e800], desc[UR40][R6.64], P2 ;  /* 0x1e80000006197fae */ /* 0x0005e800091a1028 */
[----:B------:R-:W2:Y:S01]  /*6520*/  LDL.LU.64 R6, [R1+0x140] ;  /* 0x0001400001067983 */ /* 0x000ea20000300a00 */
[----:B-1----:R-:W-:-:S05]  /*6530*/  IMAD.WIDE R4, R11, 0x4, R4 ;  /* 0x000000040b047825 */ /* 0x002fca00078e0204 */
[----:B------:R-:W-:Y:S04]  /*6540*/  LDGSTS.E [R24+0x11000], desc[UR40][R4.64], P0 ;  /* 0x1100000004187fae */ /* 0x000fe800081a1028 */
[----:B------:R-:W4:Y:S01]  /*6550*/  LDL.LU.64 R4, [R1+0x160] ;  /* 0x0001600001047983 */ /* 0x000f220000300a00 */
[C---:B------:R-:W-:Y:S02]  /*6560*/  SHF.R.U64 R8, R2.reuse, 0x19, RZ ;  /* 0x0000001902087819 */ /* 0x040fe400000012ff */
[----:B------:R-:W-:Y:S02]  /*6570*/  SHF.R.U64 R9, R2, 0x15, RZ ;  /* 0x0000001502097819 */ /* 0x000fe400000012ff */
[----:B------:R-:W-:Y:S02]  /*6580*/  LOP3.LUT P3, RZ, R8, 0x1, RZ, 0xc0, !PT ;  /* 0x0000000108ff7812 */ /* 0x000fe4000786c0ff */
[----:B------:R-:W-:-:S02]  /*6590*/  SHF.R.U64 R8, R2, 0x11, RZ ;  /* 0x0000001102087819 */ /* 0x000fc400000012ff */
[----:B------:R-:W-:Y:S02]  /*65a0*/  LOP3.LUT P5, RZ, R9, 0x1, RZ, 0xc0, !PT ;  /* 0x0000000109ff7812 */ /* 0x000fe400078ac0ff */
[----:B------:R-:W-:Y:S02]  /*65b0*/  SHF.R.U64 R9, R2, 0xd, RZ ;  /* 0x0000000d02097819 */ /* 0x000fe400000012ff */
[----:B------:R-:W-:Y:S01]  /*65c0*/  LOP3.LUT P4, RZ, R8, 0x1, RZ, 0xc0, !PT ;  /* 0x0000000108ff7812 */ /* 0x000fe2000788c0ff */
[----:B--2---:R-:W-:Y:S01]  /*65d0*/  IMAD.WIDE R6, R11, 0x4, R6 ;  /* 0x000000040b067825 */ /* 0x004fe200078e0206 */
[----:B------:R-:W-:Y:S02]  /*65e0*/  SHF.R.U64 R8, R2, 0x9, RZ ;  /* 0x0000000902087819 */ /* 0x000fe400000012ff */
[----:B------:R-:W-:Y:S02]  /*65f0*/  LOP3.LUT P2, RZ, R9, 0x1, RZ, 0xc0, !PT ;  /* 0x0000000109ff7812 */ /* 0x000fe4000784c0ff */
[----:B------:R-:W-:Y:S01]  /*6600*/  LOP3.LUT P0, RZ, R8, 0x1, RZ, 0xc0, !PT ;  /* 0x0000000108ff7812 */ /* 0x000fe2000780c0ff */
[----:B------:R3:W-:Y:S02]  /*6610*/  LDGSTS.E [R24+0x13000], desc[UR40][R6.64], P3 ;  /* 0x1300000006187fae */ /* 0x0007e400099a1028 */
[----:B---3--:R-:W-:-:S02]  /*6620*/  IMAD.WIDE R6, R11, 0x4, R14 ;  /* 0x000000040b067825 */ /* 0x008fc400078e020e */
[----:B------:R-:W2:Y:S02]  /*6630*/  LDL.LU.64 R14, [R1+0x178] ;  /* 0x00017800010e7983 */ /* 0x000ea40000300a00 */
[----:B----4-:R-:W-:-:S05]  /*6640*/  IMAD.WIDE R4, R11, 0x4, R4 ;  /* 0x000000040b047825 */ /* 0x010fca00078e0204 */
[----:B------:R1:W-:Y:S04]  /*6650*/  LDGSTS.E [R24+0x15000], desc[UR40][R4.64], P5 ;  /* 0x1500000004187fae */ /* 0x0003e8000a9a1028 */
[----:B------:R3:W-:Y:S01]  /*6660*/  LDGSTS.E [R24+0x17000], desc[UR40][R6.64], P4 ;  /* 0x1700000006187fae */ /* 0x0007e2000a1a1028 */
[----:B-1----:R-:W-:-:S03]  /*6670*/  IMAD.WIDE R4, R11, 0x4, R16 ;  /* 0x000000040b047825 */ /* 0x002fc600078e0210 */
[----:B------:R-:W4:Y:S01]  /*6680*/  LDL.LU.64 R16, [R1+0x198] ;  /* 0x0001980001107983 */ /* 0x000f220000300a00 */
[----:B---3--:R-:W-:-:S03]  /*6690*/  IMAD.WIDE R6, R11, 0x4, R28 ;  /* 0x000000040b067825 */ /* 0x008fc600078e021c */
[----:B------:R-:W3:Y:S04]  /*66a0*/  LDL.LU.64 R28, [R1+0x188] ;  /* 0x00018800011c7983 */ /* 0x000ee80000300a00 */
[----:B------:R1:W-:Y:S04]  /*66b0*/  LDGSTS.E [R24+0x19000], desc[UR40][R4.64], P2 ;  /* 0x1900000004187fae */ /* 0x0003e800091a1028 */
[----:B------:R1:W-:Y:S04]  /*66c0*/  LDGSTS.E [R24+0x1b000], desc[UR40][R6.64], P0 ;  /* 0x1b00000006187fae */ /* 0x0003e800081a1028 */
[----:B------:R-:W1:Y:S04]  /*66d0*/  LDL.LU.64 R4, [R1+0x170] ;  /* 0x0001700001047983 */ /* 0x000e680000300a00 */
[----:B------:R-:W2:Y:S01]  /*66e0*/  LDL.LU.64 R6, [R1+0x150] ;  /* 0x0001500001067983 */ /* 0x000ea20000300a00 */
[----:B------:R-:W-:-:S02]  /*66f0*/  SHF.R.U64 R9, R2, 0x5, RZ ;  /* 0x0000000502097819 */ /* 0x000fc400000012ff */
[----:B------:R-:W-:Y:S02]  /*6700*/  SHF.R.U64 R8, R2, 0x1, RZ ;  /* 0x0000000102087819 */ /* 0x000fe400000012ff */
[----:B------:R-:W-:Y:S02]  /*6710*/  LOP3.LUT P3, RZ, R9, 0x1, RZ, 0xc0, !PT ;  /* 0x0000000109ff7812 */ /* 0x000fe4000786c0ff */
[----:B------:R-:W-:Y:S01]  /*6720*/  LOP3.LUT P5, RZ, R8, 0x1, RZ, 0xc0, !PT ;  /* 0x0000000108ff7812 */ /* 0x000fe200078ac0ff */
[----:B-1----:R-:W-:-:S04]  /*6730*/  IMAD.WIDE R4, R11, 0x4, R4 ;  /* 0x000000040b047825 */ /* 0x002fc800078e0204 */
[----:B--2---:R-:W-:-:S06]  /*6740*/  IMAD.WIDE R6, R11, 0x4, R6 ;  /* 0x000000040b067825 */ /* 0x004fcc00078e0206 */
[----:B------:R1:W-:Y:S04]  /*6750*/  LDGSTS.E [R24+0x1d000], desc[UR40][R4.64], P3 ;  /* 0x1d00000004187fae */ /* 0x0003e800099a1028 */
[----:B------:R2:W-:Y:S04]  /*6760*/  LDGSTS.E [R24+0x1f000], desc[UR40][R6.64], P5 ;  /* 0x1f00000006187fae */ /* 0x0005e8000a9a1028 */
[----:B------:R-:W1:Y:S04]  /*6770*/  LDL.LU.64 R4, [R1+0x1a8] ;  /* 0x0001a80001047983 */ /* 0x000e680000300a00 */
[----:B------:R-:W2:Y:S04]  /*6780*/  LDL.LU.64 R6, [R1+0x1b0] ;  /* 0x0001b00001067983 */ /* 0x000ea80000300a00 */
[----:B------:R-:W3:Y:S01]  /*6790*/  LDL.LU.64 R24, [R1+0x1a0] ;  /* 0x0001a00001187983 */ /* 0x000ee20000300a00 */
[----:B------:R-:W-:-:S02]  /*67a0*/  SHF.R.U64 R9, R2, 0x1c, RZ ;  /* 0x0000001c02097819 */ /* 0x000fc400000012ff */
[C---:B------:R-:W-:Y:S02]  /*67b0*/  SHF.R.U64 R8, R2.reuse, 0x18, RZ ;  /* 0x0000001802087819 */ /* 0x040fe400000012ff */
[----:B------:R-:W-:Y:S02]  /*67c0*/  LOP3.LUT P4, RZ, R9, 0x1, RZ, 0xc0, !PT ;  /* 0x0000000109ff7812 */ /* 0x000fe4000788c0ff */
[----:B------:R-:W-:Y:S02]  /*67d0*/  SHF.R.U64 R9, R2, 0x14, RZ ;  /* 0x0000001402097819 */ /* 0x000fe400000012ff */
[----:B------:R-:W-:Y:S02]  /*67e0*/  LOP3.LUT P2, RZ, R8, 0x1, RZ, 0xc0, !PT ;  /* 0x0000000108ff7812 */ /* 0x000fe4000784c0ff */
[----:B------:R-:W-:Y:S02]  /*67f0*/  SHF.R.U64 R8, R2, 0x10, RZ ;  /* 0x0000001002087819 */ /* 0x000fe400000012ff */
[----:B------:R-:W-:-:S02]  /*6800*/  LOP3.LUT P0, RZ, R9, 0x1, RZ, 0xc0, !PT ;  /* 0x0000000109ff7812 */ /* 0x000fc4000780c0ff */
[----:B------:R-:W-:Y:S02]  /*6810*/  LOP3.LUT P3, RZ, R8, 0x1, RZ, 0xc0, !PT ;  /* 0x0000000108ff7812 */ /* 0x000fe4000786c0ff */
[C---:B------:R-:W-:Y:S02]  /*6820*/  SHF.R.U64 R9, R2.reuse, 0xc, RZ ;  /* 0x0000000c02097819 */ /* 0x040fe400000012ff */
[----:B------:R-:W-:Y:S02]  /*6830*/  SHF.R.U64 R8, R2, 0x8, RZ ;  /* 0x0000000802087819 */ /* 0x000fe400000012ff */
[----:B------:R-:W-:Y:S01]  /*6840*/  LOP3.LUT P5, RZ, R9, 0x1, RZ, 0xc0, !PT ;  /* 0x0000000109ff7812 */ /* 0x000fe200078ac0ff */
[----:B-1----:R-:W-:-:S04]  /*6850*/  IMAD.WIDE R4, R11, 0x4, R4 ;  /* 0x000000040b047825 */ /* 0x002fc800078e0204 */
[----:B--2---:R-:W-:Y:S01]  /*6860*/  IMAD.WIDE R6, R11, 0x4, R6 ;  /* 0x000000040b067825 */ /* 0x004fe200078e0206 */
[----:B------:R3:W-:Y:S01]  /*6870*/  LDGSTS.E [R0+0x11800], desc[UR40][R4.64], P4 ;  /* 0x1180000004007fae */ /* 0x0007e2000a1a1028 */
[----:B------:R-:W-:-:S03]  /*6880*/  LOP3.LUT P4, RZ, R8, 0x1, RZ, 0xc0, !PT ;  /* 0x0000000108ff7812 */ /* 0x000fc6000788c0ff */
[----:B------:R-:W2:Y:S04]  /*6890*/  LDL.LU.64 R8, [R1+0x190] ;  /* 0x0001900001087983 */ /* 0x000ea80000300a00 */
[----:B------:R1:W-:Y:S01]  /*68a0*/  LDGSTS.E [R0+0x13800], desc[UR40][R6.64], P2 ;  /* 0x1380000006007fae */ /* 0x0003e200091a1028 */
[----:B---3--:R-:W-:-:S03]  /*68b0*/  IMAD.WIDE R4, R11, 0x4, R24 ;  /* 0x000000040b047825 */ /* 0x008fc600078e0218 */
[----:B------:R-:W3:Y:S04]  /*68c0*/  LDL.LU.64 R24, [R1+0x60] ;  /* 0x0000600001187983 */ /* 0x000ee80000300a00 */
[----:B------:R-:W-:Y:S01]  /*68d0*/  LDGSTS.E [R0+0x15800], desc[UR40][R4.64], P0 ;  /* 0x1580000004007fae */ /* 0x000fe200081a1028 */
[----:B-1----:R-:W-:-:S03]  /*68e0*/  IMAD.WIDE R6, R11, 0x4, R14 ;  /* 0x000000040b067825 */ /* 0x002fc600078e020e */
[----:B------:R-:W3:Y:S01]  /*68f0*/  LDL.LU.64 R14, [R1+0x68] ;  /* 0x00006800010e7983 */ /* 0x000ee20000300a00 */
[----:B------:R-:W-:-:S03]  /*6900*/  ISETP.NE.U32.AND P0, PT, R10, RZ, PT ;  /* 0x000000ff0a00720c */ /* 0x000fc60003f05070 */
[----:B------:R4:W-:Y:S04]  /*6910*/  LDGSTS.E [R0+0x17800], desc[UR40][R6.64], P3 ;  /* 0x1780000006007fae */ /* 0x0009e800099a1028 */
[----:B------:R-:W3:Y:S01]  /*6920*/  LDL.LU.64 R4, [R1+0x180] ;  /* 0x0001800001047983 */ /* 0x000ee20000300a00 */
[----:B----4-:R-:W-:-:S03]  /*6930*/  IMAD.WIDE R6, R11, 0x4, R16 ;  /* 0x000000040b067825 */ /* 0x010fc600078e0210 */
[----:B------:R-:W4:Y:S01]  /*6940*/  LDL.LU.64 R16, [R1+0x70] ;  /* 0x0000700001107983 */ /* 0x000f220000300a00 */
[----:B--2---:R-:W-:-:S04]  /*6950*/  IMAD.WIDE R8, R11, 0x4, R8 ;  /* 0x000000040b087825 */ /* 0x004fc800078e0208 */
[----:B---3--:R-:W-:-:S04]  /*6960*/  IMAD.WIDE R4, R11, 0x4, R4 ;  /* 0x000000040b047825 */ /* 0x008fc800078e0204 */
[----:B------:R-:W-:Y:S01]  /*6970*/  IMAD.WIDE R10, R11, 0x4, R28 ;  /* 0x000000040b0a7825 */ /* 0x000fe200078e021c */
[----:B------:R1:W-:Y:S04]  /*6980*/  LDGSTS.E [R0+0x19800], desc[UR40][R4.64], P5 ;  /* 0x1980000004007fae */ /* 0x0003e8000a9a1028 */
[----:B------:R-:W2:Y:S04]  /*6990*/  LDL.LU.64 R28, [R1+0x1a90] ;  /* 0x001a9000011c7983 */ /* 0x000ea80000300a00 */
[----:B------:R3:W-:Y:S04]  /*69a0*/  LDGSTS.E [R0+0x1b800], desc[UR40][R6.64], P4 ;  /* 0x1b80000006007fae */ /* 0x0007e8000a1a1028 */
[----:B------:R-:W1:Y:S04]  /*69b0*/  LDL.LU.64 R4, [R1+0x18] ;  /* 0x0000180001047983 */ /* 0x000e680000300a00 */
[----:B------:R-:W3:Y:S01]  /*69c0*/  LDL.LU.64 R6, [R1+0x28] ;  /* 0x0000280001067983 */ /* 0x000ee20000300a00 */
[----:B------:R-:W-:-:S04]  /*69d0*/  SHF.R.U64 R2, R2, 0x4, RZ ;  /* 0x0000000402027819 */ /* 0x000fc800000012ff */
[----:B------:R-:W-:Y:S01]  /*69e0*/  LOP3.LUT P2, RZ, R2, 0x1, RZ, 0xc0, !PT ;  /* 0x0000000102ff7812 */ /* 0x000fe2000784c0ff */
[----:B------:R-:W-:-:S12]  /*69f0*/  IMAD.SHL.U32 R13, R13, 0x20, RZ ;  /* 0x000000200d0d7824 */ /* 0x000fd800078e00ff */
[----:B------:R1:W-:Y:S04]  /*6a00*/  LDGSTS.E [R0+0x1d800], desc[UR40][R8.64], P2 ;  /* 0x1d80000008007fae */ /* 0x0003e800091a1028 */
[----:B------:R-:W-:Y:S04]  /*6a10*/  LDGSTS.E [R0+0x1f800], desc[UR40][R10.64], !P6 ;  /* 0x1f8000000a007fae */ /* 0x000fe8000f1a1028 */
[----:B------:R-:W0:Y:S04]  /*6a20*/  LDGDEPBAR ;  /* 0x00000000000079af */ /* 0x000e280000000000 */
[----:B------:R-:W2:Y:S04]  /*6a30*/  LDL.LU.64 R8, [R1+0x20] ;  /* 0x0000200001087983 */ /* 0x000ea80000300a00 */
[----:B------:R-:W4:Y:S01]  /*6a40*/  LDL.LU.64 R10, [R1+0x58] ;  /* 0x00005800010a7983 */ /* 0x000f220000300a00 */
[----:B-1----:R-:W-:-:S05]  /*6a50*/  IMAD.WIDE R4, R13, 0x4, R4 ;  /* 0x000000040d047825 */ /* 0x002fca00078e0204 */
[----:B------:R1:W-:Y:S01]  /*6a60*/  LDGSTS.E [R27+0x30000], desc[UR40][R4.64], P0 ;  /* 0x30000000041b7fae */ /* 0x0003e200081a1028 */
[----:B---3--:R-:W-:-:S05]  /*6a70*/  IMAD.WIDE R6, R13, 0x4, R6 ;  /* 0x000000040d067825 */ /* 0x008fca00078e0206 */
[----:B------:R3:W-:Y:S04]  /*6a80*/  LDGSTS.E [R27+0x30800], desc[UR40][R6.64], P0 ;  /* 0x30800000061b7fae */ /* 0x0007e800081a1028 */
[----:B------:R-:W1:Y:S04]  /*6a90*/  LDL.LU.64 R4, [R1+0x30] ;  /* 0x0000300001047983 */ /* 0x000e680000300a00 */
[----:B------:R-:W3:Y:S01]  /*6aa0*/  LDL.LU.64 R6, [R1+0x38] ;  /* 0x0000380001067983 */ /* 0x000ee20000300a00 */
[----:B--2---:R-:W-:-:S05]  /*6ab0*/  IMAD.WIDE R8, R13, 0x4, R8 ;  /* 0x000000040d087825 */ /* 0x004fca00078e0208 */
[----:B------:R2:W-:Y:S04]  /*6ac0*/  LDGSTS.E [R27+0x31000], desc[UR40][R8.64], P0 ;  /* 0x31000000081b7fae */ /* 0x0005e800081a1028 */
[----:B------:R-:W2:Y:S01]  /*6ad0*/  LDL.LU.64 R8, [R1+0x40] ;  /* 0x0000400001087983 */ /* 0x000ea20000300a00 */
[----:B-1----:R-:W-:-:S05]  /*6ae0*/  IMAD.WIDE R4, R13, 0x4, R4 ;  /* 0x000000040d047825 */ /* 0x002fca00078e0204 */
[----:B------:R-:W-:Y:S01]  /*6af0*/  LDGSTS.E [R27+0x31800], desc[UR40][R4.64], P0 ;  /* 0x31800000041b7fae */ /* 0x000fe200081a1028 */
[----:B---3--:R-:W-:-:S05]  /*6b00*/  IMAD.WIDE R6, R13, 0x4, R6 ;  /* 0x000000040d067825 */ /* 0x008fca00078e0206 */
[----:B------:R-:W-:Y:S04]  /*6b10*/  LDGSTS.E [R27+0x32000], desc[UR40][R6.64], P0 ;  /* 0x32000000061b7fae */ /* 0x000fe800081a1028 */
[----:B------:R-:W3:Y:S04]  /*6b20*/  LDL.LU.64 R4, [R1+0x48] ;  /* 0x0000480001047983 */ /* 0x000ee80000300a00 */
[----:B------:R-:W3:Y:S01]  /*6b30*/  LDL.LU.64 R6, [R1+0x50] ;  /* 0x0000500001067983 */ /* 0x000ee20000300a00 */
[----:B--2---:R-:W-:-:S05]  /*6b40*/  IMAD.WIDE R8, R13, 0x4, R8 ;  /* 0x000000040d087825 */ /* 0x004fca00078e0208 */
[----:B------:R4:W-:Y:S02]  /*6b50*/  LDGSTS.E [R27+0x32800], desc[UR40][R8.64], P0 ;  /* 0x32800000081b7fae */ /* 0x0009e400081a1028 */
[C---:B----4-:R-:W-:Y:S02]  /*6b60*/  IMAD.WIDE R8, R13.reuse, 0x4, R10 ;  /* 0x000000040d087825 */ /* 0x050fe400078e020a */
[----:B------:R-:W2:Y:S02]  /*6b70*/  LDL.LU.64 R10, [R1+0xe0] ;  /* 0x0000e000010a7983 */ /* 0x000ea40000300a00 */
[----:B---3--:R-:W-:-:S05]  /*6b80*/  IMAD.WIDE R4, R13, 0x4, R4 ;  /* 0x000000040d047825 */ /* 0x008fca00078e0204 */
[----:B------:R1:W-:Y:S01]  /*6b90*/  LDGSTS.E [R27+0x33000], desc[UR40][R4.64], P0 ;  /* 0x33000000041b7fae */ /* 0x0003e200081a1028 */
[----:B------:R-:W-:-:S05]  /*6ba0*/  IMAD.WIDE R6, R13, 0x4, R6 ;  /* 0x000000040d067825 */ /* 0x000fca00078e0206 */
[----:B------:R3:W-:Y:S01]  /*6bb0*/  LDGSTS.E [R27+0x33800], desc[UR40][R6.64], P0 ;  /* 0x33800000061b7fae */ /* 0x0007e200081a1028 */
[----:B-1----:R-:W-:-:S03]  /*6bc0*/  IMAD.WIDE R4, R13, 0x4, R24 ;  /* 0x000000040d047825 */ /* 0x002fc600078e0218 */
[----:B------:R1:W-:Y:S04]  /*6bd0*/  LDGSTS.E [R27+0x34000], desc[UR40][R8.64], P0 ;  /* 0x34000000081b7fae */ /* 0x0003e800081a1028 */
[----:B------:R-:W4:Y:S01]  /*6be0*/  LDL.LU.64 R24, [R1+0xe8] ;  /* 0x0000e80001187983 */ /* 0x000f220000300a00 */
[----:B---3--:R-:W-:-:S03]  /*6bf0*/  IMAD.WIDE R6, R13, 0x4, R14 ;  /* 0x000000040d067825 */ /* 0x008fc600078e020e */
[----:B------:R3:W-:Y:S01]  /*6c00*/  LDGSTS.E [R27+0x34800], desc[UR40][R4.64], P0 ;  /* 0x34800000041b7fae */ /* 0x0007e200081a1028 */
[----:B-1----:R-:W-:-:S03]  /*6c10*/  IMAD.WIDE R8, R13, 0x4, R16 ;  /* 0x000000040d087825 */ /* 0x002fc600078e0210 */
[----:B------:R-:W2:Y:S04]  /*6c20*/  LDL.LU.64 R14, [R1+0xf8] ;  /* 0x0000f800010e7983 */ /* 0x000ea80000300a00 */
[----:B------:R-:W2:Y:S04]  /*6c30*/  LDL.LU.64 R16, [R1+0x10] ;  /* 0x0000100001107983 */ /* 0x000ea80000300a00 */
[----:B------:R-:W3:Y:S04]  /*6c40*/  LDL.LU.64 R4, [R1+0x78] ;  /* 0x0000780001047983 */ /* 0x000ee80000300a00 */
[----:B------:R1:W-:Y:S04]  /*6c50*/  LDGSTS.E [R27+0x35000], desc[UR40][R6.64], P0 ;  /* 0x35000000061b7fae */ /* 0x0003e800081a1028 */
[----:B------:R1:W-:Y:S04]  /*6c60*/  LDGSTS.E [R27+0x35800], desc[UR40][R8.64], P0 ;  /* 0x35800000081b7fae */ /* 0x0003e800081a1028 */
[----:B------:R-:W1:Y:S04]  /*6c70*/  LDL.LU.64 R6, [R1+0x80] ;  /* 0x0000800001067983 */ /* 0x000e680000300a00 */
[----:B------:R-:W2:Y:S01]  /*6c80*/  LDL.LU.64 R8, [R1+0x88] ;  /* 0x0000880001087983 */ /* 0x000ea20000300a00 */
[----:B---3--:R-:W-:-:S05]  /*6c90*/  IMAD.WIDE R4, R13, 0x4, R4 ;  /* 0x000000040d047825 */ /* 0x008fca00078e0204 */
[----:B------:R3:W-:Y:S01]  /*6ca0*/  LDGSTS.E [R27+0x36000], desc[UR40][R4.64], P0 ;  /* 0x36000000041b7fae */ /* 0x0007e200081a1028 */
[----:B-1----:R-:W-:-:S03]  /*6cb0*/  IMAD.WIDE R6, R13, 0x4, R6 ;  /* 0x000000040d067825 */ /* 0x002fc600078e0206 */
[----:B------:R-:W3:Y:S01]  /*6cc0*/  LDL.LU.64 R4, [R1+0x90] ;  /* 0x0000900001047983 */ /* 0x000ee20000300a00 */
[----:B--2---:R-:W-:-:S03]  /*6cd0*/  IMAD.WIDE R8, R13, 0x4, R8 ;  /* 0x000000040d087825 */ /* 0x004fc600078e0208 */
        /* <DEDUP_REMOVED lines=24> */
[----:B-1----:R-:W-:-:S04]  /*6e60*/  IMAD.WIDE R6, R13, 0x4, R6 ;  /* 0x000000040d067825 */ /* 0x002fc800078e0206 */
[C---:B--2---:R-:W-:Y:S01]  /*6e70*/  IMAD.WIDE R8, R13.reuse, 0x4, R8 ;  /* 0x000000040d087825 */ /* 0x044fe200078e0208 */
[----:B------:R4:W-:Y:S03]  /*6e80*/  LDGSTS.E [R27+0x3b000], desc[UR40][R6.64], P0 ;  /* 0x3b000000061b7fae */ /* 0x0009e600081a1028 */
[C---:B---3--:R-:W-:Y:S01]  /*6e90*/  IMAD.WIDE R4, R13.reuse, 0x4, R10 ;  /* 0x000000040d047825 */ /* 0x048fe200078e020a */
[----:B------:R-:W-:Y:S04]  /*6ea0*/  LDGSTS.E [R27+0x3b800], desc[UR40][R8.64], P0 ;  /* 0x3b800000081b7fae */ /* 0x000fe800081a1028 */
[----:B------:R-:W-:Y:S01]  /*6eb0*/  LDGSTS.E [R27+0x3c000], desc[UR40][R4.64], P0 ;  /* 0x3c000000041b7fae */ /* 0x000fe200081a1028 */
[----:B----4-:R-:W-:-:S05]  /*6ec0*/  IMAD.WIDE R6, R13, 0x4, R24 ;  /* 0x000000040d067825 */ /* 0x010fca00078e0218 */
[----:B------:R1:W-:Y:S02]  /*6ed0*/  LDGSTS.E [R27+0x3c800], desc[UR40][R6.64], P0 ;  /* 0x3c800000061b7fae */ /* 0x0003e400081a1028 */
[C---:B-1----:R-:W-:Y:S02]  /*6ee0*/  IMAD.WIDE R6, R13.reuse, 0x4, R28 ;  /* 0x000000040d067825 */ /* 0x042fe400078e021c */
[----:B------:R1:W5:Y:S02]  /*6ef0*/  LDL.LU.64 R28, [R1+0x1a88] ;  /* 0x001a8800011c7983 */ /* 0x0003640000300a00 */
[----:B------:R-:W-:-:S04]  /*6f00*/  IMAD.WIDE R8, R13, 0x4, R14 ;  /* 0x000000040d087825 */ /* 0x000fc800078e020e */
[C---:B------:R-:W-:Y:S01]  /*6f10*/  IMAD.WIDE R4, R13.reuse, 0x4, R16 ;  /* 0x000000040d047825 */ /* 0x040fe200078e0210 */
[----:B------:R1:W-:Y:S03]  /*6f20*/  LDGSTS.E [R27+0x3d000], desc[UR40][R8.64], P0 ;  /* 0x3d000000081b7fae */ /* 0x0003e600081a1028 */
[C---:B------:R-:W-:Y:S01]  /*6f30*/  IMAD.WIDE R18, R13.reuse, 0x4, R18 ;  /* 0x000000040d127825 */ /* 0x040fe200078e0212 */
[----:B------:R1:W-:Y:S03]  /*6f40*/  LDGSTS.E [R27+0x3d800], desc[UR40][R4.64], P0 ;  /* 0x3d800000041b7fae */ /* 0x0003e600081a1028 */
[C---:B------:R-:W-:Y:S01]  /*6f50*/  IMAD.WIDE R20, R13.reuse, 0x4, R20 ;  /* 0x000000040d147825 */ /* 0x040fe200078e0214 */
[----:B------:R1:W-:Y:S03]  /*6f60*/  LDGSTS.E [R27+0x3e000], desc[UR40][R6.64], P0 ;  /* 0x3e000000061b7fae */ /* 0x0003e600081a1028 */
[----:B------:R-:W-:Y:S01]  /*6f70*/  IMAD.WIDE R22, R13, 0x4, R22 ;  /* 0x000000040d167825 */ /* 0x000fe200078e0216 */
[----:B------:R1:W-:Y:S04]  /*6f80*/  LDGSTS.E [R27+0x3e800], desc[UR40][R18.64], P0 ;  /* 0x3e800000121b7fae */ /* 0x0003e800081a1028 */
[----:B------:R1:W-:Y:S04]  /*6f90*/  LDGSTS.E [R27+0x3f000], desc[UR40][R20.64], P0 ;  /* 0x3f000000141b7fae */ /* 0x0003e800081a1028 */
[----:B------:R1:W-:Y:S04]  /*6fa0*/  LDGSTS.E [R27+0x3f800], desc[UR40][R22.64], P0 ;  /* 0x3f800000161b7fae */ /* 0x0003e800081a1028 */
[----:B------:R-:W0:Y:S01]  /*6fb0*/  LDGDEPBAR ;  /* 0x00000000000079af */ /* 0x000e220000000000 */
[----:B------:R-:W-:Y:S05]  /*6fc0*/  @P1 BRA `(.L_x_0) ;  /* 0x0000002000101947 */ /* 0x000fea0003800000 */
[----:B------:R-:W2:Y:S01]  /*6fd0*/  S2R R17, SR_TID.X ;  /* 0x0000000000117919 */ /* 0x000ea20000002100 */
[----:B------:R3:W-:Y:S01]  /*6fe0*/  STL [R1+0x4b0], RZ ;  /* 0x0004b0ff01007387 */ /* 0x0007e20000100800 */
[----:B--2---:R-:W-:-:S05]  /*6ff0*/  IMAD.SHL.U32 R0, R17, 0x2, RZ ;  /* 0x0000000211007824 */ /* 0x004fca00078e00ff */
[----:B------:R3:W-:Y:S04]  /*7000*/  STL [R1+0x1078], R0 ;  /* 0x0010780001007387 */ /* 0x0007e80000100800 */
[----:B------:R3:W-:Y:S04]  /*7010*/  STL [R1+0x4b4], RZ ;  /* 0x0004b4ff01007387 */ /* 0x0007e80000100800 */
        /* <DEDUP_REMOVED lines=509> */
[----:B------:R3:W-:Y:S01]  /*8ff0*/  STL [R1+0x7dc], RZ ;  /* 0x0007dcff01007387 */ /* 0x0007e20000100800 */
[----:B------:R-:W-:Y:S05]  /*9000*/  BRA `(.L_x_1) ;  /* 0x0000024000247947 */ /* 0x000fea0003800000 */
.L_x_0:
[----:B------:R-:W2:Y:S04]  /*9010*/  LDL.LU R11, [R1+0x238] ;  /* 0x00023800010b7983 */ /* 0x000ea80000300800 */
[----:B------:R-:W3:Y:S04]  /*9020*/  LDL.LU R10, [R1+0x23c] ;  /* 0x00023c00010a7983 */ /* 0x000ee80000300800 */
[----:B-1----:R-:W4:Y:S04]  /*9030*/  LDL.LU R6, [R1+0x234] ;  /* 0x0002340001067983 */ /* 0x002f280000300800 */
[----:B------:R-:W4:Y:S04]  /*9040*/  LDL.LU R9, [R1+0x1b8] ;  /* 0x0001b80001097983 */ /* 0x000f280000300800 */
[----:B------:R-:W4:Y:S04]  /*9050*/  LDL.LU R8, [R1+0x1bc] ;  /* 0x0001bc0001087983 */ /* 0x000f280000300800 */
[----:B------:R-:W4:Y:S01]  /*9060*/  LDL.LU R7, [R1+0x1c0] ;  /* 0x0001c00001077983 */ /* 0x000f220000300800 */
[----:B------:R-:W-:-:S03]  /*9070*/  SHF.R.S32.HI R4, RZ, 0x1f, R12 ;  /* 0x0000001fff047819 */ /* 0x000fc6000001140c */
[----:B-----5:R-:W-:Y:S04]  /*9080*/  STL [R1+0x1a88], R28 ;  /* 0x001a881c01007387 */ /* 0x020fe80000100800 */
[----:B------:R1:W-:Y:S02]  /*9090*/  STL [R1+0x1a84], R3 ;  /* 0x001a840301007387 */ /* 0x0003e40000100800 */
[----:B-1----:R-:W-:Y:S02]  /*90a0*/  SHF.L.U64.HI R3, R12, 0x2, R4 ;  /* 0x000000020c037819 */ /* 0x002fe40000010204 */
[----:B--2---:R-:W-:Y:S02]  /*90b0*/  SHF.R.S32.HI R2, RZ, 0x1f, R11 ;  /* 0x0000001fff027819 */ /* 0x004fe4000001140b */
[----:B---3--:R-:W-:-:S02]  /*90c0*/  SHF.R.S32.HI R5, RZ, 0x1f, R10 ;  /* 0x0000001fff057819 */ /* 0x008fc4000001140a */
[----:B------:R-:W-:Y:S02]  /*90d0*/  SHF.L.U64.HI R11, R11, 0x2, R2 ;  /* 0x000000020b0b7819 */ /* 0x000fe40000010202 */
[----:B------:R-:W-:Y:S02]  /*90e0*/  SHF.L.U64.HI R2, R10, 0x2, R5 ;  /* 0x000000020a027819 */ /* 0x000fe40000010205 */
[----:B----4-:R-:W-:Y:S01]  /*90f0*/  SHF.R.S32.HI R0, RZ, 0x1f, R6 ;  /* 0x0000001fff007819 */ /* 0x010fe20000011406 */
[----:B------:R1:W-:Y:S03]  /*9100*/  STL [R1+0xac], R11 ;  /* 0x0000ac0b01007387 */ /* 0x0003e60000100800 */
[----:B------:R-:W-:Y:S01]  /*9110*/  LEA.HI R28, R0, R6, RZ, 0x5 ;  /* 0x00000006001c7211 */ /* 0x000fe200078f28ff */
[----:B------:R-:W-:Y:S04]  /*9120*/  STL [R1+0xdfc], R3 ;  /* 0x000dfc0301007387 */ /* 0x000fe80000100800 */
[----:B------:R-:W2:Y:S04]  /*9130*/  LDL.LU R25, [R1+0x1c4] ;  /* 0x0001c40001197983 */ /* 0x000ea80000300800 */
[----:B------:R3:W-:Y:S04]  /*9140*/  STL [R1+0x518], R2 ;  /* 0x0005180201007387 */ /* 0x0007e80000100800 */
[----:B------:R-:W4:Y:S04]  /*9150*/  LDL.LU R24, [R1+0x1c8] ;  /* 0x0001c80001187983 */ /* 0x000f280000300800 */
[----:B------:R-:W4:Y:S01]  /*9160*/  LDL.LU R23, [R1+0x1cc] ;  /* 0x0001cc0001177983 */ /* 0x000f220000300800 */
[----:B------:R-:W-:-:S03]  /*9170*/  IMAD.SHL.U32 R0, R13, 0x8, RZ ;  /* 0x000000080d007824 */ /* 0x000fc600078e00ff */
[----:B-1----:R-:W4:Y:S01]  /*9180*/  LDL.LU R11, [R1+0x1d0] ;  /* 0x0001d000010b7983 */ /* 0x002f220000300800 */
[----:B---3--:R-:W-:Y:S02]  /*9190*/  SHF.R.S32.HI R2, RZ, 0x1f, R13 ;  /* 0x0000001fff027819 */ /* 0x008fe4000001140d */
[-C--:B------:R-:W-:Y:S01]  /*91a0*/  LEA R17, P0, R29, R0.reuse, 0x2 ;  /* 0x000000001d117211 */ /* 0x080fe200078010ff */
[----:B------:R-:W3:Y:S04]  /*91b0*/  LDL.LU R27, [R1+0x1dc] ;  /* 0x0001dc00011b7983 */ /* 0x000ee80000300800 */
[----:B------:R-:W3:Y:S01]  /*91c0*/  LDL.LU R26, [R1+0x1e0] ;  /* 0x0001e000011a7983 */ /* 0x000ee20000300800 */
[----:B------:R-:W-:Y:S02]  /*91d0*/  LEA R15, P1, R9, R0, 0x2 ;  /* 0x00000000090f7211 */ /* 0x000fe400078210ff */
[----:B------:R-:W-:Y:S01]  /*91e0*/  SHF.R.S32.HI R18, RZ, 0x1f, R29 ;  /* 0x0000001fff127819 */ /* 0x000fe2000001141d */
[----:B------:R-:W-:Y:S01]  /*91f0*/  STL [R1+0x1a98], R28 ;  /* 0x001a981c01007387 */ /* 0x000fe20000100800 */
[----:B------:R-:W-:-:S02]  /*9200*/  SHF.L.U64.HI R22, R13, 0x3, R2 ;  /* 0x000000030d167819 */ /* 0x000fc40000010202 */
[----:B------:R-:W-:Y:S01]  /*9210*/  SHF.R.S32.HI R21, RZ, 0x1f, R9 ;  /* 0x0000001fff157819 */ /* 0x000fe20000011409 */
[----:B------:R-:W-:Y:S01]  /*9220*/  STL [R1+0x1ae4], R13 ;  /* 0x001ae40d01007387 */ /* 0x000fe20000100800 */
[----:B------:R-:W-:Y:S02]  /*9230*/  SHF.R.S32.HI R4, RZ, 0x1f, R8 ;  /* 0x0000001fff047819 */ /* 0x000fe40000011408 */
[----:B------:R-:W-:Y:S01]  /*9240*/  SHF.R.S32.HI R6, RZ, 0x1f, R7 ;  /* 0x0000001fff067819 */ /* 0x000fe20000011407 */
[----:B------:R-:W-:Y:S04]  /*9250*/  STL [R1+0x1ae0], R2 ;  /* 0x001ae00201007387 */ /* 0x000fe80000100800 */
[----:B------:R1:W-:Y:S04]  /*9260*/  STL [R1+0x1af8], R17 ;  /* 0x001af81101007387 */ /* 0x0003e80000100800 */
[----:B-1----:R-:W3:Y:S04]  /*9270*/  LDL.LU R17, [R1+0x1d8] ;  /* 0x0001d80001117983 */ /* 0x002ee80000300800 */
[----:B------:R1:W-:Y:S04]  /*9280*/  STL [R1+0x1afc], R15 ;  /* 0x001afc0f01007387 */ /* 0x0003e80000100800 */
[----:B-1----:R-:W3:Y:S01]  /*9290*/  LDL.LU R15, [R1+0x1d4] ;  /* 0x0001d400010f7983 */ /* 0x002ee20000300800 */
[----:B------:R-:W-:-:S02]  /*92a0*/  LEA R16, P2, R8, R0, 0x2 ;  /* 0x0000000008107211 */ /* 0x000fc400078410ff */
[----:B------:R-:W-:Y:S02]  /*92b0*/  LEA R12, P3, R7, R0, 0x2 ;  /* 0x00000000070c7211 */ /* 0x000fe400078610ff */
[-C--:B------:R-:W-:Y:S01]  /*92c0*/  LEA.HI.X R18, R29, R22.reuse, R18, 0x2, P0 ;  /* 0x000000161d127211 */ /* 0x080fe200000f1412 */
[----:B------:R-:W-:Y:S01]  /*92d0*/  STL [R1+0x1b00], R16 ;  /* 0x001b001001007387 */ /* 0x000fe20000100800 */
[-C--:B------:R-:W-:Y:S02]  /*92e0*/  LEA.HI.X R21, R9, R22.reuse, R21, 0x2, P1 ;  /* 0x0000001609157211 */ /* 0x080fe400008f1415 */
[-C--:B------:R-:W-:Y:S01]  /*92f0*/  LEA.HI.X R4, R8, R22.reuse, R4, 0x2, P2 ;  /* 0x0000001608047211 */ /* 0x080fe200010f1404 */
[----:B------:R-:W-:Y:S01]  /*9300*/  STL [R1+0x1b04], R12 ;  /* 0x001b040c01007387 */ /* 0x000fe20000100800 */
[----:B------:R-:W-:-:S03]  /*9310*/  LEA.HI.X R6, R7, R22, R6, 0x2, P3 ;  /* 0x0000001607067211 */ /* 0x000fc600018f1406 */
[----:B------:R1:W-:Y:S04]  /*9320*/  STL [R1+0x1b08], R18 ;  /* 0x001b081201007387 */ /* 0x0003e80000100800 */
[----:B------:R2:W-:Y:S04]  /*9330*/  STL [R1+0x1b0c], R21 ;  /* 0x001b0c1501007387 */ /* 0x0005e80000100800 */
[----:B------:R2:W-:Y:S04]  /*9340*/  STL [R1+0x1b10], R4 ;  /* 0x001b100401007387 */ /* 0x0005e80000100800 */
[----:B-1----:R-:W3:Y:S04]  /*9350*/  LDL.LU R18, [R1+0x1e4] ;  /* 0x0001e40001127983 */ /* 0x002ee80000300800 */
[----:B------:R-:W3:Y:S04]  /*9360*/  LDL.LU R12, [R1+0x1e8] ;  /* 0x0001e800010c7983 */ /* 0x000ee80000300800 */
[----:B------:R-:W3:Y:S04]  /*9370*/  LDL.LU R16, [R1+0x1ec] ;  /* 0x0001ec0001107983 */ /* 0x000ee80000300800 */
[----:B------:R-:W3:Y:S01]  /*9380*/  LDL.LU R13, [R1+0x1f0] ;  /* 0x0001f000010d7983 */ /* 0x000ee20000300800 */
[----:B--2---:R-:W-:-:S02]  /*9390*/  SHF.R.S32.HI R7, RZ, 0x1f, R25 ;  /* 0x0000001fff077819 */ /* 0x004fc40000011419 */
[----:B------:R-:W-:-:S04]  /*93a0*/  LEA R14, P0, R25, R0, 0x2 ;  /* 0x00000000190e7211 */ /* 0x000fc800078010ff */
[----:B------:R-:W-:Y:S02]  /*93b0*/  LEA.HI.X R7, R25, R22, R7, 0x2, P0 ;  /* 0x0000001619077211 */ /* 0x000fe400000f1407 */
[----:B----4-:R-:W-:Y:S02]  /*93c0*/  SHF.R.S32.HI R8, RZ, 0x1f, R24 ;  /* 0x0000001fff087819 */ /* 0x010fe40000011418 */
[-C--:B------:R-:W-:Y:S02]  /*93d0*/  LEA R20, P1, R24, R0.reuse, 0x2 ;  /* 0x0000000018147211 */ /* 0x080fe400078210ff */
[----:B------:R-:W-:Y:S02]  /*93e0*/  SHF.R.S32.HI R9, RZ, 0x1f, R23 ;  /* 0x0000001fff097819 */ /* 0x000fe40000011417 */
[----:B------:R-:W-:Y:S02]  /*93f0*/  LEA R19, P2, R23, R0, 0x2 ;  /* 0x0000000017137211 */ /* 0x000fe400078410ff */
[----:B------:R-:W-:-:S02]  /*9400*/  SHF.R.S32.HI R10, RZ, 0x1f, R11 ;  /* 0x0000001fff0a7819 */ /* 0x000fc4000001140b */
[----:B------:R-:W-:Y:S02]  /*9410*/  LEA.HI.X R9, R23, R22, R9, 0x2, P2 ;  /* 0x0000001617097211 */ /* 0x000fe400010f1409 */
[C---:B------:R-:W-:Y:S02]  /*9420*/  LEA R5, P3, R11.reuse, R0, 0x2 ;  /* 0x000000000b057211 */ /* 0x040fe400078610ff */
[-C--:B------:R-:W-:Y:S01]  /*9430*/  LEA.HI.X R8, R24, R22.reuse, R8, 0x2, P1 ;  /* 0x0000001618087211 */ /* 0x080fe200008f1408 */
[----:B------:R-:W-:Y:S01]  /*9440*/  STL [R1+0x1af4], R9 ;  /* 0x001af40901007387 */ /* 0x000fe20000100800 */
[----:B------:R-:W-:-:S03]  /*9450*/  LEA.HI.X R10, R11, R22, R10, 0x2, P3 ;  /* 0x000000160b0a7211 */ /* 0x000fc600018f140a */
[----:B------:R-:W2:Y:S04]  /*9460*/  LDL.LU R21, [R1+0x1f4] ;  /* 0x0001f40001157983 */ /* 0x000ea80000300800 */
[----:B------:R-:W4:Y:S04]  /*9470*/  LDL.LU R2, [R1+0x1f8] ;  /* 0x0001f80001027983 */ /* 0x000f280000300800 */
[----:B------:R-:W4:Y:S04]  /*9480*/  LDL.LU R28, [R1+0x1fc] ;  /* 0x0001fc00011c7983 */ /* 0x000f280000300800 */
[----:B------:R-:W4:Y:S01]  /*9490*/  LDL.LU R3, [R1+0x200] ;  /* 0x0002000001037983 */ /* 0x000f220000300800 */
[----:B---3--:R-:W-:-:S02]  /*94a0*/  LEA R29, P2, R27, R0, 0x2 ;  /* 0x000000001b1d7211 */ /* 0x008fc400078410ff */
[----:B------:R-:W-:Y:S01]  /*94b0*/  LEA R4, P3, R26, R0, 0x2 ;  /* 0x000000001a047211 */ /* 0x000fe200078610ff */
[----:B------:R1:W-:Y:S01]  /*94c0*/  STL [R1+0x1af0], R10 ;  /* 0x001af00a01007387 */ /* 0x0003e20000100800 */
[----:B------:R-:W-:Y:S02]  /*94d0*/  SHF.R.S32.HI R23, RZ, 0x1f, R27 ;  /* 0x0000001fff177819 */ /* 0x000fe4000001141b */
[----:B------:R-:W-:Y:S01]  /*94e0*/  SHF.R.S32.HI R24, RZ, 0x1f, R26 ;  /* 0x0000001fff187819 */ /* 0x000fe2000001141a */
[----:B------:R-:W-:Y:S01]  /*94f0*/  STL [R1+0x3c], R29 ;  /* 0x00003c1d01007387 */ /* 0x000fe20000100800 */
[----:B------:R-:W-:-:S03]  /*9500*/  SHF.R.S32.HI R25, RZ, 0x1f, R17 ;  /* 0x0000001fff197819 */ /* 0x000fc60000011411 */
[----:B------:R3:W-:Y:S01]  /*9510*/  STL [R1+0x40], R4 ;  /* 0x0000400401007387 */ /* 0x0007e20000100800 */
[----:B-1----:R-:W-:-:S04]  /*9520*/  LEA R10, P1, R17, R0, 0x2 ;  /* 0x00000000110a7211 */ /* 0x002fc800078210ff */
[-C--:B------:R-:W-:Y:S02]  /*9530*/  LEA.HI.X R17, R17, R22.reuse, R25, 0x2, P1 ;  /* 0x0000001611117211 */ /* 0x080fe400008f1419 */
[----:B---3--:R-:W-:-:S03]  /*9540*/  LEA.HI.X R4, R26, R22, R24, 0x2, P3 ;  /* 0x000000161a047211 */ /* 0x008fc600018f1418 */
[----:B------:R-:W-:Y:S01]  /*9550*/  STL [R1+0x24], R17 ;  /* 0x0000241101007387 */ /* 0x000fe20000100800 */
[----:B------:R-:W-:Y:S02]  /*9560*/  SHF.R.S32.HI R11, RZ, 0x1f, R15 ;  /* 0x0000001fff0b7819 */ /* 0x000fe4000001140f */
[C---:B------:R-:W-:Y:S01]  /*9570*/  LEA R9, P0, R15.reuse, R0, 0x2 ;  /* 0x000000000f097211 */ /* 0x040fe200078010ff */
[----:B------:R-:W3:Y:S03]  /*9580*/  LDL.LU R29, [R1+0x204] ;  /* 0x00020400011d7983 */ /* 0x000ee60000300800 */
[-C--:B------:R-:W-:Y:S02]  /*9590*/  LEA.HI.X R11, R15, R22.reuse, R11, 0x2, P0 ;  /* 0x000000160f0b7211 */ /* 0x080fe400000f140b */
[----:B------:R-:W-:-:S05]  /*95a0*/  LEA.HI.X R15, R27, R22, R23, 0x2, P2 ;  /* 0x000000161b0f7211 */ /* 0x000fca00010f1417 */
[----:B------:R1:W-:Y:S04]  /*95b0*/  STL [R1+0x60], R15 ;  /* 0x0000600f01007387 */ /* 0x0003e80000100800 */
[----:B-1----:R-:W3:Y:S04]  /*95c0*/  LDL.LU R15, [R1+0x208] ;  /* 0x00020800010f7983 */ /* 0x002ee80000300800 */
[----:B------:R1:W-:Y:S04]  /*95d0*/  STL [R1+0x64], R4 ;  /* 0x0000640401007387 */ /* 0x0003e80000100800 */
[----:B------:R-:W3:Y:S04]  /*95e0*/  LDL.LU R17, [R1+0x20c] ;  /* 0x00020c0001117983 */ /* 0x000ee80000300800 */
[----:B------:R-:W3:Y:S01]  /*95f0*/  LDL.LU R27, [R1+0x210] ;  /* 0x00021000011b7983 */ /* 0x000ee20000300800 */
[----:B-1----:R-:W-:-:S05]  /*9600*/  LEA R4, P0, R18, R0, 0x2 ;  /* 0x0000000012047211 */ /* 0x002fca00078010ff */
[----:B------:R1:W-:Y:S02]  /*9610*/  STL [R1+0x28], R4 ;  /* 0x0000280401007387 */ /* 0x0003e40000100800 */
[----:B-1----:R-:W-:-:S05]  /*9620*/  LEA R4, P1, R12, R0, 0x2 ;  /* 0x000000000c047211 */ /* 0x002fca00078210ff */
[----:B------:R1:W-:Y:S01]  /*9630*/  STL [R1+0x2c], R4 ;  /* 0x00002c0401007387 */ /* 0x0003e20000100800 */
[----:B------:R-:W-:Y:S02]  /*9640*/  SHF.R.S32.HI R23, RZ, 0x1f, R18 ;  /* 0x0000001fff177819 */ /* 0x000fe40000011412 */
[----:B-1----:R-:W-:-:S05]  /*9650*/  LEA R4, P2, R16, R0, 0x2 ;  /* 0x0000000010047211 */ /* 0x002fca00078410ff */
[----:B------:R1:W-:Y:S01]  /*9660*/  STL [R1+0x30], R4 ;  /* 0x0000300401007387 */ /* 0x0003e20000100800 */
[----:B------:R-:W-:Y:S02]  /*9670*/  SHF.R.S32.HI R24, RZ, 0x1f, R12 ;  /* 0x0000001fff187819 */ /* 0x000fe4000001140c */
[----:B------:R-:W-:Y:S02]  /*9680*/  SHF.R.S32.HI R25, RZ, 0x1f, R16 ;  /* 0x0000001fff197819 */ /* 0x000fe40000011410 */
[----:B-1----:R-:W-:Y:S02]  /*9690*/  LEA R4, P3, R13, R0, 0x2 ;  /* 0x000000000d047211 */ /* 0x002fe400078610ff */
[----:B------:R-:W-:-:S03]  /*96a0*/  SHF.R.S32.HI R26, RZ, 0x1f, R13 ;  /* 0x0000001fff1a7819 */ /* 0x000fc6000001140d */
[----:B------:R1:W-:Y:S02]  /*96b0*/  STL [R1+0x34], R4 ;  /* 0x0000340401007387 */ /* 0x0003e40000100800 */
[-C--:B-1----:R-:W-:Y:S02]  /*96c0*/  LEA.HI.X R4, R18, R22.reuse, R23, 0x2, P0 ;  /* 0x0000001612047211 */ /* 0x082fe400000f1417 */
[-C--:B------:R-:W-:Y:S02]  /*96d0*/  LEA.HI.X R18, R12, R22.reuse, R24, 0x2, P1 ;  /* 0x000000160c127211 */ /* 0x080fe400008f1418 */
[-C--:B------:R-:W-:Y:S01]  /*96e0*/  LEA.HI.X R12, R16, R22.reuse, R25, 0x2, P2 ;  /* 0x00000016100c7211 */ /* 0x080fe200010f1419 */
[----:B------:R1:W-:Y:S04]  /*96f0*/  STL [R1+0x68], R4 ;  /* 0x0000680401007387 */ /* 0x0003e80000100800 */
[----:B------:R1:W-:Y:S02]  /*9700*/  STL [R1+0x6c], R18 ;  /* 0x00006c1201007387 */ /* 0x0003e40000100800 */
[----:B-1----:R-:W-:-:S02]  /*9710*/  LEA.HI.X R4, R13, R22, R26, 0x2, P3 ;  /* 0x000000160d047211 */ /* 0x002fc400018f141a */
[----:B------:R-:W3:Y:S04]  /*9720*/  LDL.LU R18, [R1+0x214] ;  /* 0x0002140001127983 */ /* 0x000ee80000300800 */
[----:B------:R1:W-:Y:S04]  /*9730*/  STL [R1+0x70], R12 ;  /* 0x0000700c01007387 */ /* 0x0003e80000100800 */
[----:B-1----:R-:W3:Y:S04]  /*9740*/  LDL.LU R12, [R1+0x218] ;  /* 0x00021800010c7983 */ /* 0x002ee80000300800 */
[----:B------:R2:W-:Y:S04]  /*9750*/  STL [R1+0x74], R4 ;  /* 0x0000740401007387 */ /* 0x0005e80000100800 */
[----:B------:R-:W3:Y:S04]  /*9760*/  LDL.LU R16, [R1+0x21c] ;  /* 0x00021c0001107983 */ /* 0x000ee80000300800 */
[----:B------:R-:W3:Y:S01]  /*9770*/  LDL.LU R13, [R1+0x220] ;  /* 0x00022000010d7983 */ /* 0x000ee20000300800 */
[----:B--2---:R-:W-:-:S05]  /*9780*/  LEA R4, P0, R21, R0, 0x2 ;  /* 0x0000000015047211 */ /* 0x004fca00078010ff */
[----:B------:R4:W-:Y:S02]  /*9790*/  STL [R1+0x10], R4 ;  /* 0x0000100401007387 */ /* 0x0009e40000100800 */
[----:B----4-:R-:W-:-:S05]  /*97a0*/  LEA R4, P1, R2, R0, 0x2 ;  /* 0x0000000002047211 */ /* 0x010fca00078210ff */
[----:B------:R1:W-:Y:S01]  /*97b0*/  STL [R1+0x14], R4 ;  /* 0x0000140401007387 */ /* 0x0003e20000100800 */
[----:B------:R-:W-:Y:S02]  /*97c0*/  SHF.R.S32.HI R23, RZ, 0x1f, R21 ;  /* 0x0000001fff177819 */ /* 0x000fe40000011415 */
[----:B-1----:R-:W-:Y:S02]  /*97d0*/  LEA R4, P2, R28, R0, 0x2 ;  /* 0x000000001c047211 */ /* 0x002fe400078410ff */
[----:B------:R-:W-:-:S03]  /*97e0*/  SHF.R.S32.HI R24, RZ, 0x1f, R2 ;  /* 0x0000001fff187819 */ /* 0x000fc60000011402 */
[----:B------:R1:W-:Y:S01]  /*97f0*/  STL [R1+0x18], R4 ;  /* 0x0000180401007387 */ /* 0x0003e20000100800 */
[----:B------:R-:W-:Y:S02]  /*9800*/  LEA.HI.X R21, R21, R22, R23, 0x2, P0 ;  /* 0x0000001615157211 */ /* 0x000fe400000f1417 */
[----:B------:R-:W-:Y:S02]  /*9810*/  SHF.R.S32.HI R25, RZ, 0x1f, R28 ;  /* 0x0000001fff197819 */ /* 0x000fe4000001141c */
[----:B-1----:R-:W-:Y:S02]  /*9820*/  LEA R4, P3, R3, R0, 0x2 ;  /* 0x0000000003047211 */ /* 0x002fe400078610ff */
[----:B------:R-:W-:-:S03]  /*9830*/  LEA.HI.X R23, R2, R22, R24, 0x2, P1 ;  /* 0x0000001602177211 */ /* 0x000fc600008f1418 */
[----:B------:R1:W-:Y:S01]  /*9840*/  STL [R1+0x1c], R4 ;  /* 0x00001c0401007387 */ /* 0x0003e20000100800 */
[----:B------:R-:W-:-:S03]  /*9850*/  SHF.R.S32.HI R26, RZ, 0x1f, R3 ;  /* 0x0000001fff1a7819 */ /* 0x000fc60000011403 */
[----:B-1----:R-:W2:Y:S04]  /*9860*/  LDL.LU R4, [R1+0x1b10] ;  /* 0x001b100001047983 */ /* 0x002ea80000300800 */
[----:B------:R1:W-:Y:S04]  /*9870*/  STL [R1+0x78], R21 ;  /* 0x0000781501007387 */ /* 0x0003e80000100800 */
[----:B------:R-:W4:Y:S01]  /*9880*/  LDL.LU R2, [R1+0x224] ;  /* 0x0002240001027983 */ /* 0x000f220000300800 */
[----:B-1----:R-:W-:-:S03]  /*9890*/  LEA.HI.X R21, R28, R22, R25, 0x2, P2 ;  /* 0x000000161c157211 */ /* 0x002fc600010f1419 */
[----:B------:R-:W-:Y:S04]  /*98a0*/  STL [R1+0x7c], R23 ;  /* 0x00007c1701007387 */ /* 0x000fe80000100800 */
[----:B------:R-:W2:Y:S04]  /*98b0*/  LDL.LU R28, [R1+0x228] ;  /* 0x00022800011c7983 */ /* 0x000ea80000300800 */
[----:B------:R1:W-:Y:S02]  /*98c0*/  STL [R1+0x80], R21 ;  /* 0x0000801501007387 */ /* 0x0003e40000100800 */
[----:B-1----:R-:W-:-:S02]  /*98d0*/  LEA.HI.X R21, R3, R22, R26, 0x2, P3 ;  /* 0x0000001603157211 */ /* 0x002fc400018f141a */
[----:B------:R-:W2:Y:S04]  /*98e0*/  LDL.LU R3, [R1+0x22c] ;  /* 0x00022c0001037983 */ /* 0x000ea80000300800 */
[----:B------:R3:W-:Y:S02]  /*98f0*/  STL [R1+0x84], R21 ;  /* 0x0000841501007387 */ /* 0x0007e40000100800 */
[----:B---3--:R-:W-:-:S05]  /*9900*/  LEA R21, P0, R29, R0, 0x2 ;  /* 0x000000001d157211 */ /* 0x008fca00078010ff */
[----:B------:R1:W-:Y:S02]  /*9910*/  STL [R1], R21 ;  /* 0x0000001501007387 */ /* 0x0003e40000100800 */
[----:B-1----:R-:W-:-:S05]  /*9920*/  LEA R21, P1, R15, R0, 0x2 ;  /* 0x000000000f157211 */ /* 0x002fca00078210ff */
[----:B------:R1:W-:Y:S01]  /*9930*/  STL [R1+0x4], R21 ;  /* 0x0000041501007387 */ /* 0x0003e20000100800 */
[----:B------:R-:W-:Y:S02]  /*9940*/  SHF.R.S32.HI R23, RZ, 0x1f, R29 ;  /* 0x0000001fff177819 */ /* 0x000fe4000001141d */
[----:B-1----:R-:W-:Y:S02]  /*9950*/  LEA R21, P2, R17, R0, 0x2 ;  /* 0x0000000011157211 */ /* 0x002fe400078410ff */
[----:B------:R-:W-:-:S03]  /*9960*/  SHF.R.S32.HI R24, RZ, 0x1f, R15 ;  /* 0x0000001fff187819 */ /* 0x000fc6000001140f */
[----:B------:R1:W-:Y:S01]  /*9970*/  STL [R1+0x8], R21 ;  /* 0x0000081501007387 */ /* 0x0003e20000100800 */
[-C--:B------:R-:W-:Y:S02]  /*9980*/  LEA.HI.X R29, R29, R22.reuse, R23, 0x2, P0 ;  /* 0x000000161d1d7211 */ /* 0x080fe400000f1417 */
[----:B------:R-:W-:Y:S02]  /*9990*/  LEA.HI.X R23, R15, R22, R24, 0x2, P1 ;  /* 0x000000160f177211 */ /* 0x000fe400008f1418 */
[----:B-1----:R-:W-:-:S05]  /*99a0*/  LEA R21, P3, R27, R0, 0x2 ;  /* 0x000000001b157211 */ /* 0x002fca00078610ff */
[----:B------:R1:W-:Y:S04]  /*99b0*/  STL [R1+0xc], R21 ;  /* 0x00000c1501007387 */ /* 0x0003e80000100800 */
[----:B-1----:R-:W3:Y:S04]  /*99c0*/  LDL.LU R21, [R1+0x1b0c] ;  /* 0x001b0c0001157983 */ /* 0x002ee80000300800 */
[----:B------:R-:W3:Y:S01]  /*99d0*/  LDL.LU R15, [R1+0x230] ;  /* 0x00023000010f7983 */ /* 0x000ee20000300800 */
[----:B------:R-:W-:Y:S02]  /*99e0*/  SHF.R.S32.HI R25, RZ, 0x1f, R17 ;  /* 0x0000001fff197819 */ /* 0x000fe40000011411 */
[----:B------:R-:W-:-:S02]  /*99f0*/  SHF.R.S32.HI R26, RZ, 0x1f, R27 ;  /* 0x0000001fff1a7819 */ /* 0x000fc4000001141b */
[-C--:B------:R-:W-:Y:S02]  /*9a00*/  LEA.HI.X R24, R17, R22.reuse, R25, 0x2, P2 ;  /* 0x0000001611187211 */ /* 0x080fe400010f1419 */
[----:B------:R-:W-:Y:S01]  /*9a10*/  LEA.HI.X R17, R27, R22, R26, 0x2, P3 ;  /* 0x000000161b117211 */ /* 0x000fe200018f141a */
[----:B------:R-:W-:Y:S04]  /*9a20*/  STL [R1+0x88], R29 ;  /* 0x0000881d01007387 */ /* 0x000fe80000100800 */
[----:B------:R1:W-:Y:S04]  /*9a30*/  STL [R1+0x8c], R23 ;  /* 0x00008c1701007387 */ /* 0x0003e80000100800 */
[----:B------:R-:W-:Y:S04]  /*9a40*/  STL [R1+0x90], R24 ;  /* 0x0000901801007387 */ /* 0x000fe80000100800 */
[----:B------:R1:W-:Y:S01]  /*9a50*/  STL [R1+0x94], R17 ;  /* 0x0000941101007387 */ /* 0x0003e20000100800 */
[----:B------:R-:W-:-:S02]  /*9a60*/  LEA R27, P0, R18, R0, 0x2 ;  /* 0x00000000121b7211 */ /* 0x000fc400078010ff */
[----:B-1----:R-:W-:Y:S02]  /*9a70*/  SHF.R.S32.HI R23, RZ, 0x1f, R18 ;  /* 0x0000001fff177819 */ /* 0x002fe40000011412 */
[----:B------:R-:W-:-:S05]  /*9a80*/  LEA R17, P2, R16, R0, 0x2 ;  /* 0x0000000010117211 */ /* 0x000fca00078410ff */
[----:B------:R1:W-:Y:S01]  /*9a90*/  STL [R1+0x44], R17 ;  /* 0x0000441101007387 */ /* 0x0003e20000100800 */
[----:B------:R-:W-:Y:S02]  /*9aa0*/  LEA.HI.X R23, R18, R22, R23, 0x2, P0 ;  /* 0x0000001612177211 */ /* 0x000fe400000f1417 */
[----:B------:R-:W-:Y:S02]  /*9ab0*/  SHF.R.S32.HI R24, RZ, 0x1f, R12 ;  /* 0x0000001fff187819 */ /* 0x000fe4000001140c */
[-C--:B------:R-:W-:Y:S02]  /*9ac0*/  LEA R29, P1, R12, R0.reuse, 0x2 ;  /* 0x000000000c1d7211 */ /* 0x080fe400078210ff */
[----:B-1----:R-:W-:Y:S02]  /*9ad0*/  LEA R17, P3, R13, R0, 0x2 ;  /* 0x000000000d117211 */ /* 0x002fe400078610ff */
[----:B------:R-:W-:-:S03]  /*9ae0*/  SHF.R.S32.HI R25, RZ, 0x1f, R16 ;  /* 0x0000001fff197819 */ /* 0x000fc60000011410 */
[----:B------:R1:W-:Y:S04]  /*9af0*/  STL [R1+0x48], R17 ;  /* 0x0000481101007387 */ /* 0x0003e80000100800 */
[----:B-1----:R-:W3:Y:S04]  /*9b00*/  LDL.LU R17, [R1+0x244] ;  /* 0x0002440001117983 */ /* 0x002ee80000300800 */
[----:B------:R-:W3:Y:S04]  /*9b10*/  LDL.LU R18, [R1+0x1b08] ;  /* 0x001b080001127983 */ /* 0x000ee80000300800 */
[----:B------:R1:W-:Y:S02]  /*9b20*/  STL [R1+0x98], R23 ;  /* 0x0000981701007387 */ /* 0x0003e40000100800 */
[----:B-1----:R-:W-:-:S02]  /*9b30*/  LEA.HI.X R23, R12, R22, R24, 0x2, P1 ;  /* 0x000000160c177211 */ /* 0x002fc400008f1418 */
[----:B------:R-:W-:Y:S02]  /*9b40*/  LEA.HI.X R12, R16, R22, R25, 0x2, P2 ;  /* 0x00000016100c7211 */ /* 0x000fe400010f1419 */
[----:B------:R-:W1:Y:S01]  /*9b50*/  S2R R16, SR_TID.X ;  /* 0x0000000000107919 */ /* 0x000e620000002100 */
[----:B------:R-:W-:-:S04]  /*9b60*/  SHF.R.S32.HI R26, RZ, 0x1f, R13 ;  /* 0x0000001fff1a7819 */ /* 0x000fc8000001140d */
[----:B------:R-:W-:Y:S01]  /*9b70*/  LEA.HI.X R13, R13, R22, R26, 0x2, P3 ;  /* 0x000000160d0d7211 */ /* 0x000fe200018f141a */
[----:B------:R4:W-:Y:S04]  /*9b80*/  STL [R1+0x9c], R23 ;  /* 0x00009c1701007387 */ /* 0x0009e80000100800 */
[----:B------:R1:W-:Y:S04]  /*9b90*/  STL [R1+0x1aec], R13 ;  /* 0x001aec0d01007387 */ /* 0x0003e80000100800 */
[----:B------:R1:W-:Y:S01]  /*9ba0*/  STL [R1+0xa0], R12 ;  /* 0x0000a00c01007387 */ /* 0x0003e20000100800 */
[----:B----4-:R-:W-:-:S02]  /*9bb0*/  SHF.R.S32.HI R23, RZ, 0x1f, R2 ;  /* 0x0000001fff177819 */ /* 0x010fc40000011402 */
[----:B------:R-:W-:-:S04]  /*9bc0*/  LEA R26, P0, R2, R0, 0x2 ;  /* 0x00000000021a7211 */ /* 0x000fc800078010ff */
[----:B------:R-:W-:Y:S02]  /*9bd0*/  LEA.HI.X R2, R2, R22, R23, 0x2, P0 ;  /* 0x0000001602027211 */ /* 0x000fe400000f1417 */
[----:B--2---:R-:W-:Y:S02]  /*9be0*/  SHF.R.S32.HI R24, RZ, 0x1f, R28 ;  /* 0x0000001fff187819 */ /* 0x004fe4000001141c */
[----:B-1----:R-:W-:Y:S01]  /*9bf0*/  LEA R13, P1, R28, R0, 0x2 ;  /* 0x000000001c0d7211 */ /* 0x002fe200078210ff */
[----:B------:R-:W-:-:S03]  /*9c00*/  IMAD.SHL.U32 R23, R16, 0x20, RZ ;  /* 0x0000002010177824 */ /* 0x000fc600078e00ff */
[----:B------:R-:W-:Y:S02]  /*9c10*/  LEA.HI.X R24, R28, R22, R24, 0x2, P1 ;  /* 0x000000161c187211 */ /* 0x000fe400008f1418 */
[----:B------:R-:W-:Y:S02]  /*9c20*/  LOP3.LUT R23, R23, 0xc00, RZ, 0xc0, !PT ;  /* 0x00000c0017177812 */ /* 0x000fe400078ec0ff */
[----:B------:R-:W-:-:S05]  /*9c30*/  LEA R12, P2, R3, R0, 0x2 ;  /* 0x00000000030c7211 */ /* 0x000fca00078410ff */
[----:B------:R1:W-:Y:S04]  /*9c40*/  STL [R1+0x54], R12 ;  /* 0x0000540c01007387 */ /* 0x0003e80000100800 */
[----:B-1----:R-:W2:Y:S04]  /*9c50*/  LDL.LU R12, [R1+0x1b04] ;  /* 0x001b0400010c7983 */ /* 0x002ea80000300800 */
[----:B------:R1:W-:Y:S02]  /*9c60*/  STL [R1+0x58], R24 ;  /* 0x0000581801007387 */ /* 0x0003e40000100800 */
[----:B-1----:R-:W-:-:S05]  /*9c70*/  LOP3.LUT R24, R16, 0x7, RZ, 0xc0, !PT ;  /* 0x0000000710187812 */ /* 0x002fca00078ec0ff */
[----:B------:R-:W-:Y:S02]  /*9c80*/  IMAD R23, R24, 0x80, R23 ;  /* 0x0000008018177824 */ /* 0x000fe400078e0217 */
[----:B------:R-:W1:Y:S01]  /*9c90*/  S2R R24, SR_TID.X ;  /* 0x0000000000187919 */ /* 0x000e620000002100 */
[----:B------:R-:W-:-:S04]  /*9ca0*/  SHF.R.S32.HI R25, RZ, 0x1f, R3 ;  /* 0x0000001fff197819 */ /* 0x000fc80000011403 */
[----:B------:R-:W-:-:S05]  /*9cb0*/  LEA.HI.X R28, R3, R22, R25, 0x2, P2 ;  /* 0x00000016031c7211 */ /* 0x000fca00010f1419 */
[----:B------:R3:W-:Y:S01]  /*9cc0*/  STL [R1+0x1ae8], R28 ;  /* 0x001ae81c01007387 */ /* 0x0007e20000100800 */
[C---:B------:R-:W-:Y:S01]  /*9cd0*/  LOP3.LUT R3, R16.reuse, 0x3, RZ, 0xc0, !PT ;  /* 0x0000000310037812 */ /* 0x040fe200078ec0ff */
[----:B------:R-:W-:-:S05]  /*9ce0*/  IMAD.SHL.U32 R16, R16, 0x2, RZ ;  /* 0x0000000210107824 */ /* 0x000fca00078e00ff */
[----:B------:R4:W-:Y:S01]  /*9cf0*/  STL [R1+0x1078], R16 ;  /* 0x0010781001007387 */ /* 0x0009e20000100800 */
[----:B---3--:R-:W-:Y:S02]  /*9d00*/  LEA R28, P0, R15, R0, 0x2 ;  /* 0x000000000f1c7211 */ /* 0x008fe400078010ff */
[----:B-1----:R-:W-:-:S04]  /*9d10*/  SHF.R.U32.HI R0, RZ, 0x1, R24 ;  /* 0x00000001ff007819 */ /* 0x002fc80000011618 */
[----:B------:R-:W-:-:S04]  /*9d20*/  LOP3.LUT R0, R0, 0xc0, RZ, 0xc0, !PT ;  /* 0x000000c000007812 */ /* 0x000fc800078ec0ff */
[----:B------:R-:W-:Y:S02]  /*9d30*/  LOP3.LUT R0, R0, 0x1c, R24, 0xf8, !PT ;  /* 0x0000001c00007812 */ /* 0x000fe400078ef818 */
[----:B------:R-:W-:Y:S02]  /*9d40*/  LOP3.LUT R24, R24, 0x7, RZ, 0xc0, !PT ;  /* 0x0000000718187812 */ /* 0x000fe400078ec0ff */
[----:B------:R-:W-:-:S03]  /*9d50*/  SHF.R.S32.HI R25, RZ, 0x1f, R15 ;  /* 0x0000001fff197819 */ /* 0x000fc6000001140f */
[----:B------:R-:W-:Y:S01]  /*9d60*/  IMAD.SHL.U32 R24, R24, 0x10, RZ ;  /* 0x0000001018187824 */ /* 0x000fe200078e00ff */
[----:B------:R-:W-:-:S04]  /*9d70*/  LEA.HI.X R25, R15, R22, R25, 0x2, P0 ;  /* 0x000000160f197211 */ /* 0x000fc800000f1419 */
[----:B------:R-:W-:Y:S02]  /*9d80*/  LOP3.LUT R24, R24, 0x30, R16, 0x78, !PT ;  /* 0x0000003018187812 */ /* 0x000fe400078e7810 */
[----:B----4-:R-:W3:Y:S04]  /*9d90*/  LDL.LU R16, [R1+0x1b00] ;  /* 0x001b000001107983 */ /* 0x010ee80000300800 */
[----:B------:R-:W4:Y:S04]  /*9da0*/  LDL.LU R15, [R1+0x1afc] ;  /* 0x001afc00010f7983 */ /* 0x000f280000300800 */
[----:B------:R-:W2:Y:S01]  /*9db0*/  LDL R22, [R1+0xd70] ;  /* 0x000d700001167983 */ /* 0x000ea20000100800 */
[----:B------:R-:W-:-:S05]  /*9dc0*/  IMAD R3, R3, 0x820, RZ ;  /* 0x0000082003037824 */ /* 0x000fca00078e02ff */
[----:B------:R-:W-:Y:S01]  /*9dd0*/  LOP3.LUT R0, R3, R0, RZ, 0x3c, !PT ;  /* 0x0000000003007212 */ /* 0x000fe200078e3cff */
[----:B------:R-:W-:Y:S01]  /*9de0*/  IMAD.IADD R3, R23, 0x1, R24 ;  /* 0x0000000117037824 */ /* 0x000fe200078e0218 */
[----:B--2---:R-:W-:Y:S02]  /*9df0*/  LEA R22, P1, R22, R17, 0x3 ;  /* 0x0000001116167211 */ /* 0x004fe400078218ff */
[----:B------:R-:W2:Y:S04]  /*9e00*/  LDL.LU R17, [R1+0x1af8] ;  /* 0x001af80001117983 */ /* 0x000ea80000300800 */
[----:B------:R2:W-:Y:S04]  /*9e10*/  STL [R1+0x1a8c], R0 ;  /* 0x001a8c0001007387 */ /* 0x0005e80000100800 */
[----:B------:R-:W3:Y:S01]  /*9e20*/  LDL R24, [R1+0xd70] ;  /* 0x000d700001187983 */ /* 0x000ee20000100800 */
[----:B------:R-:W-:-:S02]  /*9e30*/  IADD3 R22, P0, PT, R22, UR8, RZ ;  /* 0x0000000816167c10 */ /* 0x000fc4000ff1e0ff */
[----:B----4-:R-:W-:Y:S02]  /*9e40*/  IADD3 R15, P3, PT, R15, UR10, RZ ;  /* 0x0000000a0f0f7c10 */ /* 0x010fe4000ff7e0ff */
[----:B------:R-:W-:Y:S02]  /*9e50*/  IADD3 R12, P6, PT, R12, UR10, RZ ;  /* 0x0000000a0c0c7c10 */ /* 0x000fe4000ffde0ff */
[----:B--2---:R-:W-:Y:S02]  /*9e60*/  IADD3 R0, P4, PT, R17, UR10, RZ ;  /* 0x0000000a11007c10 */ /* 0x004fe4000ff9e0ff */
[----:B---3--:R-:W-:-:S05]  /*9e70*/  SHF.R.S32.HI R23, RZ, 0x1f, R24 ;  /* 0x0000001fff177819 */ /* 0x008fca0000011418 */
[----:B------:R-:W-:Y:S04]  /*9e80*/  STL [R1+0xb4], R23 ;  /* 0x0000b41701007387 */ /* 0x000fe80000100800 */
[----:B------:R-:W2:Y:S04]  /*9e90*/  LDL.LU R17, [R1+0x40] ;  /* 0x0000400001117983 */ /* 0x000ea80000300800 */
[----:B------:R1:W-:Y:S04]  /*9ea0*/  STL [R1+0x510], R22 ;  /* 0x0005101601007387 */ /* 0x0003e80000100800 */
[----:B-1----:R-:W3:Y:S04]  /*9eb0*/  LDL.LU R22, [R1+0x28] ;  /* 0x0000280001167983 */ /* 0x002ee80000300800 */
[----:B------:R1:W-:Y:S04]  /*9ec0*/  STL [R1+0xd6c], R0 ;  /* 0x000d6c0001007387 */ /* 0x0003e80000100800 */
[----:B------:R-:W-:Y:S04]  /*9ed0*/  STL [R1+0x5f4], R3 ;  /* 0x0005f40301007387 */ /* 0x000fe80000100800 */
[----:B------:R4:W-:Y:S01]  /*9ee0*/  STL [R1+0x1a90], R3 ;  /* 0x001a900301007387 */ /* 0x0009e20000100800 */
[----:B-1----:R-:W-:-:S03]  /*9ef0*/  IADD3 R0, P2, PT, R16, UR10, RZ ;  /* 0x0000000a10007c10 */ /* 0x002fc6000ff5e0ff */
[----:B----4-:R-:W4:Y:S04]  /*9f00*/  LDL.LU R3, [R1+0x3c] ;  /* 0x00003c0001037983 */ /* 0x010f280000300800 */
[----:B------:R-:W2:Y:S04]  /*9f10*/  LDL.LU R23, [R1+0x2c] ;  /* 0x00002c0001177983 */ /* 0x000ea80000300800 */
[----:B------:R1:W-:Y:S04]  /*9f20*/  STL [R1+0xd68], R15 ;  /* 0x000d680f01007387 */ /* 0x0003e80000100800 */
[----:B------:R1:W-:Y:S02]  /*9f30*/  STL [R1+0xd64], R0 ;  /* 0x000d640001007387 */ /* 0x0003e40000100800 */
[----:B-1----:R-:W-:-:S02]  /*9f40*/  IADD3 R15, P5, PT, R14, UR10, RZ ;  /* 0x0000000a0e0f7c10 */ /* 0x002fc4000ffbe0ff */
[----:B------:R-:W2:Y:S04]  /*9f50*/  LDL.LU R0, [R1+0x24] ;  /* 0x0000240001007983 */ /* 0x000ea80000300800 */
[----:B------:R1:W-:Y:S04]  /*9f60*/  STL [R1+0xd60], R12 ;  /* 0x000d600c01007387 */ /* 0x0003e80000100800 */
[----:B------:R-:W-:Y:S01]  /*9f70*/  STL [R1+0xd5c], R15 ;  /* 0x000d5c0f01007387 */ /* 0x000fe20000100800 */
[----:B-1----:R-:W-:Y:S02]  /*9f80*/  IADD3.X R12, PT, PT, R18, UR11, RZ, P4, !PT ;  /* 0x0000000b120c7c10 */ /* 0x002fe4000a7fe4ff */
[----:B------:R-:W-:-:S02]  /*9f90*/  IADD3 R14, P4, PT, R20, UR10, RZ ;  /* 0x0000000a140e7c10 */ /* 0x000fc4000ff9e0ff */
[----:B------:R-:W2:Y:S04]  /*9fa0*/  LDL.LU R20, [R1+0x30] ;  /* 0x0000300001147983 */ /* 0x000ea80000300800 */
[----:B------:R1:W-:Y:S04]  /*9fb0*/  STL [R1+0xd58], R12 ;  /* 0x000d580c01007387 */ /* 0x0003e80000100800 */
[----:B------:R1:W-:Y:S02]  /*9fc0*/  STL [R1+0xd54], R14 ;  /* 0x000d540e01007387 */ /* 0x0003e40000100800 */
[----:B-1----:R-:W-:-:S02]  /*9fd0*/  IADD3.X R12, PT, PT, R21, UR11, RZ, P3, !PT ;  /* 0x0000000b150c7c10 */ /* 0x002fc40009ffe4ff */
[----:B------:R-:W-:Y:S02]  /*9fe0*/  IADD3 R15, P3, PT, R19, UR10, RZ ;  /* 0x0000000a130f7c10 */ /* 0x000fe4000ff7e0ff */
[----:B------:R-:W-:Y:S01]  /*9ff0*/  IADD3.X R14, PT, PT, R4, UR11, RZ, P2, !PT ;  /* 0x0000000b040e7c10 */ /* 0x000fe200097fe4ff */
[----:B------:R1:W-:Y:S01]  /*a000*/  STL [R1+0xd50], R12 ;  /* 0x000d500c01007387 */ /* 0x0003e20000100800 */
[----:B------:R-:W-:-:S03]  /*a010*/  IADD3.X R4, PT, PT, R6, UR11, RZ, P6, !PT ;  /* 0x0000000b06047c10 */ /* 0x000fc6000b7fe4ff */
[----:B------:R-:W-:Y:S01]  /*a020*/  STL [R1+0xd4c], R15 ;  /* 0x000d4c0f01007387 */ /* 0x000fe20000100800 */
[----:B-1----:R-:W-:-:S03]  /*a030*/  IADD3 R12, P2, PT, R5, UR10, RZ ;  /* 0x0000000a050c7c10 */ /* 0x002fc6000ff5e0ff */
[----:B------:R-:W-:Y:S01]  /*a040*/  STL [R1+0xd48], R14 ;  /* 0x000d480e01007387 */ /* 0x000fe20000100800 */
[----:B------:R-:W-:-:S03]  /*a050*/  IADD3 R5, P6, PT, R9, UR10, RZ ;  /* 0x0000000a09057c10 */ /* 0x000fc6000ffde0ff */
[----:B------:R-:W-:Y:S04]  /*a060*/  STL [R1+0xd44], R12 ;  /* 0x000d440c01007387 */ /* 0x000fe80000100800 */
[----:B------:R-:W2:Y:S04]  /*a070*/  LDL.LU R9, [R1+0x1af4] ;  /* 0x001af40001097983 */ /* 0x000ea80000300800 */
[----:B------:R1:W-:Y:S04]  /*a080*/  STL [R1+0xd40], R4 ;  /* 0x000d400401007387 */ /* 0x0003e80000100800 */
[----:B------:R-:W3:Y:S01]  /*a090*/  LDL.LU R18, [R1+0x60] ;  /* 0x0000600001127983 */ /* 0x000ee20000300800 */
[----:B-1----:R-:W-:-:S03]  /*a0a0*/  IADD3.X R4, PT, PT, R7, UR11, RZ, P5, !PT ;  /* 0x0000000b07047c10 */ /* 0x002fc6000affe4ff */
[----:B------:R1:W-:Y:S04]  /*a0b0*/  STL [R1+0xd3c], R5 ;  /* 0x000d3c0501007387 */ /* 0x0003e80000100800 */
[----:B------:R-:W3:Y:S04]  /*a0c0*/  LDL.LU R16, [R1+0x34] ;  /* 0x0000340001107983 */ /* 0x000ee80000300800 */
[----:B------:R1:W-:Y:S02]  /*a0d0*/  STL [R1+0xd38], R4 ;  /* 0x000d380401007387 */ /* 0x0003e40000100800 */
[----:B-1----:R-:W-:-:S02]  /*a0e0*/  IADD3 R5, P5, PT, R10, UR10, RZ ;  /* 0x0000000a0a057c10 */ /* 0x002fc4000ffbe0ff */
[----:B------:R-:W3:Y:S04]  /*a0f0*/  LDL.LU R10, [R1+0x1af0] ;  /* 0x001af000010a7983 */ /* 0x000ee80000300800 */
[----:B------:R-:W3:Y:S01]  /*a100*/  LDL.LU R15, [R1+0x64] ;  /* 0x00006400010f7983 */ /* 0x000ee20000300800 */
[----:B------:R-:W-:-:S03]  /*a110*/  IADD3.X R4, PT, PT, R8, UR11, RZ, P4, !PT ;  /* 0x0000000b08047c10 */ /* 0x000fc6000a7fe4ff */
[----:B------:R4:W-:Y:S04]  /*a120*/  STL [R1+0xd34], R5 ;  /* 0x000d340501007387 */ /* 0x0009e80000100800 */
[----:B------:R2:W-:Y:S01]  /*a130*/  STL [R1+0xd30], R4 ;  /* 0x000d300401007387 */ /* 0x0005e20000100800 */
[----:B----4-:R-:W-:-:S03]  /*a140*/  IADD3 R5, P4, PT, R3, UR10, RZ ;  /* 0x0000000a03057c10 */ /* 0x010fc6000ff9e0ff */
[----:B------:R-:W4:Y:S04]  /*a150*/  LDL.LU R3, [R1+0x10] ;  /* 0x0000100001037983 */ /* 0x000f280000300800 */
[----:B------:R1:W-:Y:S04]  /*a160*/  STL [R1+0xd2c], R5 ;  /* 0x000d2c0501007387 */ /* 0x0003e80000100800 */
[----:B------:R-:W4:Y:S01]  /*a170*/  LDL.LU R14, [R1+0x14] ;  /* 0x00001400010e7983 */ /* 0x000f220000300800 */
[----:B--2---:R-:W-:Y:S02]  /*a180*/  IADD3.X R4, PT, PT, R9, UR11, RZ, P3, !PT ;  /* 0x0000000b09047c10 */ /* 0x004fe40009ffe4ff */
[----:B-1----:R-:W-:-:S03]  /*a190*/  IADD3 R5, P3, PT, R17, UR10, RZ ;  /* 0x0000000a11057c10 */ /* 0x002fc6000ff7e0ff */
[----:B------:R3:W-:Y:S04]  /*a1a0*/  STL [R1+0xd28], R4 ;  /* 0x000d280401007387 */ /* 0x0007e80000100800 */
[----:B------:R1:W-:Y:S04]  /*a1b0*/  STL [R1+0xd24], R5 ;  /* 0x000d240501007387 */ /* 0x0003e80000100800 */
[----:B------:R-:W2:Y:S01]  /*a1c0*/  LDL.LU R17, [R1+0x6c] ;  /* 0x00006c0001117983 */ /* 0x000ea20000300800 */
[----:B---3--:R-:W-:Y:S02]  /*a1d0*/  IADD3.X R4, PT, PT, R10, UR11, RZ, P2, !PT ;  /* 0x0000000b0a047c10 */ /* 0x008fe400097fe4ff */
[----:B-1----:R-:W-:-:S03]  /*a1e0*/  IADD3 R5, P2, PT, R22, UR10, RZ ;  /* 0x0000000a16057c10 */ /* 0x002fc6000ff5e0ff */
[----:B------:R1:W-:Y:S04]  /*a1f0*/  STL [R1+0xd20], R4 ;  /* 0x000d200401007387 */ /* 0x0003e80000100800 */
[----:B------:R-:W3:Y:S04]  /*a200*/  LDL.LU R12, [R1+0x18] ;  /* 0x00001800010c7983 */ /* 0x000ee80000300800 */
[----:B------:R-:W-:Y:S01]  /*a210*/  STL [R1+0xd1c], R5 ;  /* 0x000d1c0501007387 */ /* 0x000fe20000100800 */
[----:B-1----:R-:W-:-:S03]  /*a220*/  IADD3.X R4, PT, PT, R11, UR11, RZ, P6, !PT ;  /* 0x0000000b0b047c10 */ /* 0x002fc6000b7fe4ff */
[----:B------:R-:W2:Y:S04]  /*a230*/  LDL.LU R11, [R1+0x68] ;  /* 0x00006800010b7983 */ /* 0x000ea80000300800 */
[----:B------:R-:W3:Y:S04]  /*a240*/  LDL.LU R22, [R1+0x70] ;  /* 0x0000700001167983 */ /* 0x000ee80000300800 */
[----:B------:R1:W-:Y:S01]  /*a250*/  STL [R1+0xd18], R4 ;  /* 0x000d180401007387 */ /* 0x0003e20000100800 */
[----:B------:R-:W-:Y:S02]  /*a260*/  IADD3.X R0, PT, PT, R0, UR11, RZ, P5, !PT ;  /* 0x0000000b00007c10 */ /* 0x000fe4000affe4ff */
[----:B-1----:R-:W-:-:S02]  /*a270*/  IADD3 R4, P6, PT, R23, UR10, RZ ;  /* 0x0000000a17047c10 */ /* 0x002fc4000ffde0ff */
[----:B------:R-:W3:Y:S04]  /*a280*/  LDL.LU R23, [R1+0x1c] ;  /* 0x00001c0001177983 */ /* 0x000ee80000300800 */
[----:B------:R1:W-:Y:S04]  /*a290*/  STL [R1+0xd14], R4 ;  /* 0x000d140401007387 */ /* 0x0003e80000100800 */
[----:B------:R-:W3:Y:S04]  /*a2a0*/  LDL.LU R10, [R1+0x74] ;  /* 0x00007400010a7983 */ /* 0x000ee80000300800 */
[----:B------:R-:W3:Y:S01]  /*a2b0*/  LDL.LU R9, [R1] ;  /* 0x0000000001097983 */ /* 0x000ee20000300800 */
[----:B-1----:R-:W-:-:S03]  /*a2c0*/  IADD3 R4, P5, PT, R20, UR10, RZ ;  /* 0x0000000a14047c10 */ /* 0x002fc6000ffbe0ff */
[----:B------:R1:W-:Y:S04]  /*a2d0*/  STL [R1+0xd10], R0 ;  /* 0x000d100001007387 */ /* 0x0003e80000100800 */
[----:B-1----:R-:W3:Y:S04]  /*a2e0*/  LDL.LU R0, [R1+0x78] ;  /* 0x0000780001007983 */ /* 0x002ee80000300800 */
[----:B------:R-:W3:Y:S04]  /*a2f0*/  LDL.LU R8, [R1+0x4] ;  /* 0x0000040001087983 */ /* 0x000ee80000300800 */
[----:B------:R-:W3:Y:S04]  /*a300*/  LDL.LU R7, [R1+0x7c] ;  /* 0x00007c0001077983 */ /* 0x000ee80000300800 */
[----:B------:R1:W-:Y:S04]  /*a310*/  STL [R1+0xd0c], R4 ;  /* 0x000d0c0401007387 */ /* 0x0003e80000100800 */
[----:B------:R-:W3:Y:S04]  /*a320*/  LDL.LU R6, [R1+0x8] ;  /* 0x0000080001067983 */ /* 0x000ee80000300800 */
[----:B------:R-:W3:Y:S01]  /*a330*/  LDL.LU R5, [R1+0x80] ;  /* 0x0000800001057983 */ /* 0x000ee20000300800 */
[----:B------:R-:W-:-:S03]  /*a340*/  IADD3.X R20, PT, PT, R18, UR11, RZ, P4, !PT ;  /* 0x0000000b12147c10 */ /* 0x000fc6000a7fe4ff */
[----:B-1----:R-:W3:Y:S04]  /*a350*/  LDL.LU R4, [R1+0xc] ;  /* 0x00000c0001047983 */ /* 0x002ee80000300800 */
[----:B------:R-:W3:Y:S01]  /*a360*/  LDL.LU R19, [R1+0x84] ;  /* 0x0000840001137983 */ /* 0x000ee20000300800 */
[----:B------:R-:W-:-:S03]  /*a370*/  IADD3 R18, P4, PT, R16, UR10, RZ ;  /* 0x0000000a10127c10 */ /* 0x000fc6000ff9e0ff */
[----:B------:R-:W3:Y:S04]  /*a380*/  LDL.LU R21, [R1+0x88] ;  /* 0x0000880001157983 */ /* 0x000ee80000300800 */
[----:B------:R1:W-:Y:S04]  /*a390*/  STL [R1+0xd08], R20 ;  /* 0x000d081401007387 */ /* 0x0003e80000100800 */
[----:B-1----:R-:W3:Y:S04]  /*a3a0*/  LDL.LU R20, [R1+0x8c] ;  /* 0x00008c0001147983 */ /* 0x002ee80000300800 */
[----:B------:R-:W3:Y:S04]  /*a3b0*/  LDL.LU R16, [R1+0x44] ;  /* 0x0000440001107983 */ /* 0x000ee80000300800 */
[----:B------:R1:W-:Y:S02]  /*a3c0*/  STL [R1+0xd04], R18 ;  /* 0x000d041201007387 */ /* 0x0003e40000100800 */
[----:B-1----:R-:W-:-:S02]  /*a3d0*/  IADD3.X R18, PT, PT, R15, UR11, RZ, P3, !PT ;  /* 0x0000000b0f127c10 */ /* 0x002fc40009ffe4ff */
[----:B------:R-:W3:Y:S04]  /*a3e0*/  LDL.LU R15, [R1+0x90] ;  /* 0x00009000010f7983 */ /* 0x000ee80000300800 */
[----:B------:R1:W-:Y:S04]  /*a3f0*/  STL [R1+0xd00], R18 ;  /* 0x000d001201007387 */ /* 0x0003e80000100800 */
[----:B-1----:R-:W3:Y:S01]  /*a400*/  LDL.LU R18, [R1+0x48] ;  /* 0x0000480001127983 */ /* 0x002ee20000300800 */
[----:B----4-:R-:W-:-:S05]  /*a410*/  IADD3 R3, P3, PT, R3, UR10, RZ ;  /* 0x0000000a03037c10 */ /* 0x010fca000ff7e0ff */
[----:B------:R1:W-:Y:S04]  /*a420*/  STL [R1+0xcfc], R3 ;  /* 0x000cfc0301007387 */ /* 0x0003e80000100800 */
[----:B-1----:R-:W4:Y:S01]  /*a430*/  LDL.LU R3, [R1+0x94] ;  /* 0x0000940001037983 */ /* 0x002f220000300800 */
[----:B--2---:R-:W-:-:S05]  /*a440*/  IADD3.X R11, PT, PT, R11, UR11, RZ, P2, !PT ;  /* 0x0000000b0b0b7c10 */ /* 0x004fca00097fe4ff */
[----:B------:R1:W-:Y:S02]  /*a450*/  STL [R1+0xcf8], R11 ;  /* 0x000cf80b01007387 */ /* 0x0003e40000100800 */
[----:B-1----:R-:W-:Y:S02]  /*a460*/  IADD3 R11, P2, PT, R14, UR10, RZ ;  /* 0x0000000a0e0b7c10 */ /* 0x002fe4000ff5e0ff */
[----:B------:R-:W2:Y:S04]  /*a470*/  LDL.LU R14, [R1+0x98] ;  /* 0x00009800010e7983 */ /* 0x000ea80000300800 */
[----:B------:R1:W-:Y:S02]  /*a480*/  STL [R1+0xcf4], R11 ;  /* 0x000cf40b01007387 */ /* 0x0003e40000100800 */
[----:B-1----:R-:W-:-:S02]  /*a490*/  IADD3.X R11, PT, PT, R17, UR11, RZ, P6, !PT ;  /* 0x0000000b110b7c10 */ /* 0x002fc4000b7fe4ff */
[----:B------:R-:W2:Y:S04]  /*a4a0*/  LDL.LU R17, [R1+0x9c] ;  /* 0x00009c0001117983 */ /* 0x000ea80000300800 */
[----:B------:R3:W-:Y:S02]  /*a4b0*/  STL [R1+0xcf0], R11 ;  /* 0x000cf00b01007387 */ /* 0x0007e40000100800 */
[----:B---3--:R-:W-:Y:S02]  /*a4c0*/  IADD3 R11, P6, PT, R12, UR10, RZ ;  /* 0x0000000a0c0b7c10 */ /* 0x008fe4000ffde0ff */
[----:B------:R-:W3:Y:S04]  /*a4d0*/  LDL.LU R12, [R1+0x54] ;  /* 0x00005400010c7983 */ /* 0x000ee80000300800 */
[----:B------:R1:W-:Y:S02]  /*a4e0*/  STL [R1+0xcec], R11 ;  /* 0x000cec0b01007387 */ /* 0x0003e40000100800 */
[----:B-1----:R-:W-:-:S02]  /*a4f0*/  IADD3.X R11, PT, PT, R22, UR11, RZ, P5, !PT ;  /* 0x0000000b160b7c10 */ /* 0x002fc4000affe4ff */
[----:B------:R-:W3:Y:S04]  /*a500*/  LDL.LU R22, [R1+0xa0] ;  /* 0x0000a00001167983 */ /* 0x000ee80000300800 */
[----:B------:R1:W-:Y:S02]  /*a510*/  STL [R1+0xce8], R11 ;  /* 0x000ce80b01007387 */ /* 0x0003e40000100800 */
[----:B-1----:R-:W-:Y:S02]  /*a520*/  IADD3 R11, P5, PT, R23, UR10, RZ ;  /* 0x0000000a170b7c10 */ /* 0x002fe4000ffbe0ff */
[----:B------:R-:W3:Y:S04]  /*a530*/  LDL.LU R23, [R1+0xac] ;  /* 0x0000ac0001177983 */ /* 0x000ee80000300800 */
[----:B------:R1:W-:Y:S02]  /*a540*/  STL [R1+0xce4], R11 ;  /* 0x000ce40b01007387 */ /* 0x0003e40000100800 */
[----:B-1----:R-:W-:-:S02]  /*a550*/  IADD3.X R11, PT, PT, R10, UR11, RZ, P4, !PT ;  /* 0x0000000b0a0b7c10 */ /* 0x002fc4000a7fe4ff */
[----:B------:R-:W-:Y:S02]  /*a560*/  IADD3 R9, P4, PT, R9, UR10, RZ ;  /* 0x0000000a09097c10 */ /* 0x000fe4000ff9e0ff */
[----:B------:R-:W-:Y:S01]  /*a570*/  IADD3.X R10, PT, PT, R0, UR11, RZ, P3, !PT ;  /* 0x0000000b000a7c10 */ /* 0x000fe20009ffe4ff */
[----:B------:R-:W-:Y:S04]  /*a580*/  STL [R1+0xce0], R11 ;  /* 0x000ce00b01007387 */ /* 0x000fe80000100800 */
[----:B------:R-:W3:Y:S04]  /*a590*/  LDL.LU R0, [R1+0x58] ;  /* 0x0000580001007983 */ /* 0x000ee80000300800 */
[----:B------:R1:W-:Y:S04]  /*a5a0*/  STL [R1+0xcdc], R9 ;  /* 0x000cdc0901007387 */ /* 0x0003e80000100800 */
[----:B------:R-:W-:Y:S01]  /*a5b0*/  STL [R1+0xcd8], R10 ;  /* 0x000cd80a01007387 */ /* 0x000fe20000100800 */
[----:B-1----:R-:W-:-:S02]  /*a5c0*/  IADD3 R9, P3, PT, R8, UR10, RZ ;  /* 0x0000000a08097c10 */ /* 0x002fc4000ff7e0ff */
[----:B------:R-:W-:Y:S02]  /*a5d0*/  IADD3.X R8, PT, PT, R7, UR11, RZ, P2, !PT ;  /* 0x0000000b07087c10 */ /* 0x000fe400097fe4ff */
[----:B------:R-:W-:Y:S01]  /*a5e0*/  IADD3 R6, P2, PT, R6, UR10, RZ ;  /* 0x0000000a06067c10 */ /* 0x000fe2000ff5e0ff */
[----:B------:R-:W-:Y:S01]  /*a5f0*/  STL [R1+0xcd4], R9 ;  /* 0x000cd40901007387 */ /* 0x000fe20000100800 */
[----:B------:R-:W-:Y:S02]  /*a600*/  IADD3.X R7, PT, PT, R5, UR11, RZ, P6, !PT ;  /* 0x0000000b05077c10 */ /* 0x000fe4000b7fe4ff */
[----:B------:R-:W-:Y:S01]  /*a610*/  IADD3 R5, P6, PT, R4, UR10, RZ ;  /* 0x0000000a04057c10 */ /* 0x000fe2000ffde0ff */
[----:B------:R-:W-:Y:S04]  /*a620*/  STL [R1+0xcd0], R8 ;  /* 0x000cd00801007387 */ /* 0x000fe80000100800 */
[----:B------:R1:W-:Y:S04]  /*a630*/  STL [R1+0xccc], R6 ;  /* 0x000ccc0601007387 */ /* 0x0003e80000100800 */
[----:B------:R-:W-:Y:S01]  /*a640*/  STL [R1+0xcc8], R7 ;  /* 0x000cc80701007387 */ /* 0x000fe20000100800 */
[----:B-1----:R-:W-:-:S02]  /*a650*/  IADD3.X R6, PT, PT, R19, UR11, RZ, P5, !PT ;  /* 0x0000000b13067c10 */ /* 0x002fc4000affe4ff */
[----:B------:R-:W-:Y:S01]  /*a660*/  IADD3 R4, P5, PT, R27, UR10, RZ ;  /* 0x0000000a1b047c10 */ /* 0x000fe2000ffbe0ff */
[----:B------:R1:W-:Y:S04]  /*a670*/  STL [R1+0xcc4], R5 ;  /* 0x000cc40501007387 */ /* 0x0003e80000100800 */
[----:B------:R1:W-:Y:S04]  /*a680*/  STL [R1+0xcc0], R6 ;  /* 0x000cc00601007387 */ /* 0x0003e80000100800 */
[----:B------:R1:W-:Y:S02]  /*a690*/  STL [R1+0xcbc], R4 ;  /* 0x000cbc0401007387 */ /* 0x0003e40000100800 */
[----:B-1----:R-:W-:-:S02]  /*a6a0*/  IADD3.X R5, PT, PT, R21, UR11, RZ, P4, !PT ;  /* 0x0000000b15057c10 */ /* 0x002fc4000a7fe4ff */
[----:B------:R-:W-:-:S03]  /*a6b0*/  IADD3 R6, P4, PT, R29, UR10, RZ ;  /* 0x0000000a1d067c10 */ /* 0x000fc6000ff9e0ff */
[----:B------:R1:W-:Y:S01]  /*a6c0*/  STL [R1+0xcb8], R5 ;  /* 0x000cb80501007387 */ /* 0x0003e20000100800 */
[----:B------:R-:W-:-:S03]  /*a6d0*/  IADD3.X R4, PT, PT, R20, UR11, RZ, P3, !PT ;  /* 0x0000000b14047c10 */ /* 0x000fc60009ffe4ff */
[----:B------:R-:W-:Y:S01]  /*a6e0*/  STL [R1+0xc84], R6 ;  /* 0x000c840601007387 */ /* 0x000fe20000100800 */
[----:B-1----:R-:W-:-:S03]  /*a6f0*/  IADD3 R5, P3, PT, R16, UR10, RZ ;  /* 0x0000000a10057c10 */ /* 0x002fc6000ff7e0ff */
[----:B------:R-:W3:Y:S04]  /*a700*/  LDL R16, [R1+0xe04] ;  /* 0x000e040001107983 */ /* 0x000ee80000100800 */
[----:B------:R1:W-:Y:S04]  /*a710*/  STL [R1+0xc70], R4 ;  /* 0x000c700401007387 */ /* 0x0003e80000100800 */
[----:B------:R4:W-:Y:S01]  /*a720*/  STL [R1+0xc8c], R5 ;  /* 0x000c8c0501007387 */ /* 0x0009e20000100800 */
[----:B-1----:R-:W-:Y:S02]  /*a730*/  IADD3.X R4, PT, PT, R15, UR11, RZ, P2, !PT ;  /* 0x0000000b0f047c10 */ /* 0x002fe400097fe4ff */
[----:B------:R-:W-:Y:S01]  /*a740*/  IADD3 R6, P2, PT, R18, UR10, RZ ;  /* 0x0000000a12067c10 */ /* 0x000fe2000ff5e0ff */
[----:B------:R-:W3:Y:S04]  /*a750*/  LDL R15, [R1+0xe08] ;  /* 0x000e0800010f7983 */ /* 0x000ee80000100800 */
[----:B------:R1:W-:Y:S01]  /*a760*/  STL [R1+0xc74], R4 ;  /* 0x000c740401007387 */ /* 0x0003e20000100800 */
[----:B----4-:R-:W-:-:S03]  /*a770*/  IADD3.X R5, PT, PT, R3, UR11, RZ, P6, !PT ;  /* 0x0000000b03057c10 */ /* 0x010fc6000b7fe4ff */
[----:B------:R-:W-:Y:S04]  /*a780*/  STL [R1+0xc94], R6 ;  /* 0x000c940601007387 */ /* 0x000fe80000100800 */
[----:B------:R-:W4:Y:S01]  /*a790*/  LDL R3, [R1+0xe0c] ;  /* 0x000e0c0001037983 */ /* 0x000f220000100800 */
[----:B-1----:R-:W-:-:S03]  /*a7a0*/  IADD3 R4, P6, PT, R26, UR10, RZ ;  /* 0x0000000a1a047c10 */ /* 0x002fc6000ffde0ff */
[----:B------:R2:W-:Y:S04]  /*a7b0*/  STL [R1+0xc78], R5 ;  /* 0x000c780501007387 */ /* 0x0005e80000100800 */
[----:B------:R1:W-:Y:S01]  /*a7c0*/  STL [R1+0xc9c], R4 ;  /* 0x000c9c0401007387 */ /* 0x0003e20000100800 */
[----:B--2---:R-:W-:Y:S02]  /*a7d0*/  IADD3.X R5, PT, PT, R14, UR11, RZ, P5, !PT ;  /* 0x0000000b0e057c10 */ /* 0x004fe4000affe4ff */
[----:B-1----:R-:W-:Y:S02]  /*a7e0*/  IADD3 R4, P5, PT, R13, UR10, RZ ;  /* 0x0000000a0d047c10 */ /* 0x002fe4000ffbe0ff */
[----:B------:R-:W2:Y:S04]  /*a7f0*/  LDL.LU R13, [R1+0x1aec] ;  /* 0x001aec00010d7983 */ /* 0x000ea80000300800 */
[----:B------:R1:W-:Y:S02]  /*a800*/  STL [R1+0xc7c], R5 ;  /* 0x000c7c0501007387 */ /* 0x0003e40000100800 */
[----:B-1----:R-:W-:-:S02]  /*a810*/  IADD3.X R5, PT, PT, R17, UR11, RZ, P4, !PT ;  /* 0x0000000b11057c10 */ /* 0x002fc4000a7fe4ff */
[----:B------:R-:W4:Y:S04]  /*a820*/  LDL R17, [R1+0xe18] ;  /* 0x000e180001117983 */ /* 0x000f280000100800 */
[----:B------:R3:W-:Y:S04]  /*a830*/  STL [R1+0xca4], R4 ;  /* 0x000ca40401007387 */ /* 0x0007e80000100800 */
[----:B------:R1:W-:Y:S01]  /*a840*/  STL [R1+0xc80], R5 ;  /* 0x000c800501007387 */ /* 0x0003e20000100800 */
[----:B---3--:R-:W-:-:S05]  /*a850*/  IADD3 R4, P4, PT, R12, UR10, RZ ;  /* 0x0000000a0c047c10 */ /* 0x008fca000ff9e0ff */
[----:B------:R3:W-:Y:S01]  /*a860*/  STL [R1+0xcac], R4 ;  /* 0x000cac0401007387 */ /* 0x0007e20000100800 */
[----:B-1----:R-:W-:Y:S02]  /*a870*/  IADD3.X R5, PT, PT, R22, UR11, RZ, P3, !PT ;  /* 0x0000000b16057c10 */ /* 0x002fe40009ffe4ff */
[----:B---3--:R-:W-:Y:S02]  /*a880*/  IADD3 R4, P3, PT, R28, UR10, RZ ;  /* 0x0000000a1c047c10 */ /* 0x008fe4000ff7e0ff */
[----:B------:R-:W3:Y:S04]  /*a890*/  LDL.LU R28, [R1+0x1ae8] ;  /* 0x001ae800011c7983 */ /* 0x000ee80000300800 */
[----:B------:R-:W-:Y:S04]  /*a8a0*/  STL [R1+0xc88], R5 ;  /* 0x000c880501007387 */ /* 0x000fe80000100800 */
[----:B------:R-:W4:Y:S04]  /*a8b0*/  LDL R22, [R1+0xe10] ;  /* 0x000e100001167983 */ /* 0x000f280000100800 */
[----:B------:R1:W-:Y:S02]  /*a8c0*/  STL [R1+0xcb4], R4 ;  /* 0x000cb40401007387 */ /* 0x0003e40000100800 */
[----:B-1----:R-:W-:-:S02]  /*a8d0*/  IADD3.X R4, PT, PT, R2, UR11, RZ, P6, !PT ;  /* 0x0000000b02047c10 */ /* 0x002fc4000b7fe4ff */
[----:B------:R-:W-:-:S04]  /*a8e0*/  SHF.R.S32.HI R12, RZ, 0x1f, R24 ;  /* 0x0000001fff0c7819 */ /* 0x000fc80000011418 */
[----:B------:R-:W-:Y:S02]  /*a8f0*/  LEA.HI.X R29, R24, R23, R12, 0x3, P1 ;  /* 0x00000017181d7211 */ /* 0x000fe400008f1c0c */
[----:B--2---:R-:W-:Y:S02]  /*a900*/  IADD3.X R5, PT, PT, R13, UR11, RZ, P2, !PT ;  /* 0x0000000b0d057c10 */ /* 0x004fe400097fe4ff */
[----:B------:R-:W2:Y:S04]  /*a910*/  LDL.LU R13, [R1+0x1ae4] ;  /* 0x001ae400010d7983 */ /* 0x000ea80000300800 */
[----:B------:R-:W2:Y:S04]  /*a920*/  LDL.LU R2, [R1+0x1ae0] ;  /* 0x001ae00001027983 */ /* 0x000ea80000300800 */
[----:B------:R1:W-:Y:S04]  /*a930*/  STL [R1+0xc90], R5 ;  /* 0x000c900501007387 */ /* 0x0003e80000100800 */
[----:B------:R-:W2:Y:S04]  /*a940*/  LDL R23, [R1+0xe14] ;  /* 0x000e140001177983 */ /* 0x000ea80000100800 */
[----:B------:R3:W-:Y:S01]  /*a950*/  STL [R1+0xc98], R4 ;  /* 0x000c980401007387 */ /* 0x0007e20000100800 */
[----:B-1----:R-:W-:-:S02]  /*a960*/  IADD3.X R5, PT, PT, R0, UR11, RZ, P5, !PT ;  /* 0x0000000b00057c10 */ /* 0x002fc4000affe4ff */
[----:B------:R-:W-:-:S03]  /*a970*/  IADD3.X R0, PT, PT, R25, UR11, RZ, P3, !PT ;  /* 0x0000000b19007c10 */ /* 0x000fc60009ffe4ff */
[----:B------:R-:W-:Y:S01]  /*a980*/  STL [R1+0xca0], R5 ;  /* 0x000ca00501007387 */ /* 0x000fe20000100800 */
[----:B------:R-:W-:-:S03]  /*a990*/  IADD3.X R29, PT, PT, R29, UR9, RZ, P0, !PT ;  /* 0x000000091d1d7c10 */ /* 0x000fc600087fe4ff */
[----:B------:R-:W2:Y:S01]  /*a9a0*/  LDL R24, [R1+0xe28] ;  /* 0x000e280001187983 */ /* 0x000ea20000100800 */
[----:B---3--:R-:W-:-:S05]  /*a9b0*/  IADD3.X R4, PT, PT, R28, UR11, RZ, P4, !PT ;  /* 0x0000000b1c047c10 */ /* 0x008fca000a7fe4ff */
[----:B------:R1:W-:Y:S04]  /*a9c0*/  STL [R1+0xca8], R4 ;  /* 0x000ca80401007387 */ /* 0x0003e80000100800 */
[----:B------:R-:W3:Y:S04]  /*a9d0*/  LDL R28, [R1+0xe68] ;  /* 0x000e6800011c7983 */ /* 0x000ee80000100800 */
[----:B------:R-:W-:Y:S04]  /*a9e0*/  STL [R1+0xcb0], R0 ;  /* 0x000cb00001007387 */ /* 0x000fe80000100800 */
[----:B------:R4:W-:Y:S01]  /*a9f0*/  STL [R1+0x1a94], R29 ;  /* 0x001a941d01007387 */ /* 0x0009e20000100800 */
[----:B-1----:R-:W-:-:S03]  /*aa00*/  SHF.R.S32.HI R4, RZ, 0x1f, R15 ;  /* 0x0000001fff047819 */ /* 0x002fc6000001140f */
[----:B----4-:R-:W4:Y:S01]  /*aa10*/  LDL R29, [R1+0xe70] ;  /* 0x000e7000011d7983 */ /* 0x010f220000100800 */
[----:B------:R-:W-:Y:S02]  /*aa20*/  SHF.R.S32.HI R5, RZ, 0x1f, R3 ;  /* 0x0000001fff057819 */ /* 0x000fe40000011403 */
[----:B------:R-:W-:Y:S02]  /*aa30*/  SHF.R.S32.HI R6, RZ, 0x1f, R17 ;  /* 0x0000001fff067819 */ /* 0x000fe40000011411 */
[----:B------:R-:W-:Y:S02]  /*aa40*/  SHF.R.S32.HI R7, RZ, 0x1f, R22 ;  /* 0x0000001fff077819 */ /* 0x000fe40000011416 */
[C---:B--2---:R-:W-:Y:S01]  /*aa50*/  SHF.L.U64.HI R0, R13.reuse, 0x2, R2 ;  /* 0x000000020d007819 */ /* 0x044fe20000010202 */
[----:B------:R-:W-:-:S04]  /*aa60*/  IMAD.SHL.U32 R2, R13, 0x4, RZ ;  /* 0x000000040d027824 */ /* 0x000fc800078e00ff */
[----:B------:R1:W-:Y:S04]  /*aa70*/  STL [R1+0x51c], R0 ;  /* 0x00051c0001007387 */ /* 0x0003e80000100800 */
[----:B-1----:R-:W2:Y:S04]  /*aa80*/  LDL R0, [R1+0xe74] ;  /* 0x000e740001007983 */ /* 0x002ea80000100800 */
[----:B------:R1:W-:Y:S02]  /*aa90*/  STL [R1+0x5f0], R2 ;  /* 0x0005f00201007387 */ /* 0x0003e40000100800 */
[----:B-1----:R-:W-:-:S05]  /*aaa0*/  SHF.R.S32.HI R2, RZ, 0x1f, R16 ;  /* 0x0000001fff027819 */ /* 0x002fca0000011410 */
[----:B------:R1:W-:Y:S04]  /*aab0*/  STL [R1+0x1ad8], R2 ;  /* 0x001ad80201007387 */ /* 0x0003e80000100800 */
[----:B------:R-:W2:Y:S04]  /*aac0*/  LDL R10, [R1+0xe1c] ;  /* 0x000e1c00010a7983 */ /* 0x000ea80000100800 */
[----:B------:R-:W3:Y:S01]  /*aad0*/  LDL R11, [R1+0xe2c] ;  /* 0x000e2c00010b7983 */ /* 0x000ee20000100800 */
[----:B------:R-:W-:-:S03]  /*aae0*/  SHF.R.S32.HI R8, RZ, 0x1f, R23 ;  /* 0x0000001fff087819 */ /* 0x000fc60000011417 */
[----:B------:R1:W-:Y:S04]  /*aaf0*/  STL [R1+0x1ad4], R4 ;  /* 0x001ad40401007387 */ /* 0x0003e80000100800 */
[----:B------:R-:W4:Y:S04]  /*ab00*/  LDL R12, [R1+0xe30] ;  /* 0x000e3000010c7983 */ /* 0x000f280000100800 */
[----:B------:R-:W4:Y:S04]  /*ab10*/  LDL R13, [R1+0xe34] ;  /* 0x000e3400010d7983 */ /* 0x000f280000100800 */
[----:B------:R-:W-:Y:S04]  /*ab20*/  STL [R1+0x1ad0], R5 ;  /* 0x001ad00501007387 */ /* 0x000fe80000100800 */
        /* <DEDUP_REMOVED lines=9> */
[----:B-1----:R-:W4:Y:S04]  /*abc0*/  LDL R2, [R1+0xe6c] ;  /* 0x000e6c0001027983 */ /* 0x002f280000100800 */
[----:B------:R-:W4:Y:S01]  /*abd0*/  LDL R3, [R1+0xd78] ;  /* 0x000d780001037983 */ /* 0x000f220000100800 */
[----:B------:R-:W-:-:S03]  /*abe0*/  SHF.R.S32.HI R9, RZ, 0x1f, R24 ;  /* 0x0000001fff097819 */ /* 0x000fc60000011418 */
[----:B------:R-:W4:Y:S04]  /*abf0*/  LDL R20, [R1+0xe4c] ;  /* 0x000e4c0001147983 */ /* 0x000f280000100800 */
[----:B------:R-:W4:Y:S04]  /*ac00*/  LDL R21, [R1+0xe50] ;  /* 0x000e500001157983 */ /* 0x000f280000100800 */
[----:B------:R-:W4:Y:S04]  /*ac10*/  LDL R22, [R1+0xe24] ;  /* 0x000e240001167983 */ /* 0x000f280000100800 */
[----:B------:R-:W4:Y:S04]  /*ac20*/  LDL R23, [R1+0xe54] ;  /* 0x000e540001177983 */ /* 0x000f280000100800 */
[----:B------:R-:W4:Y:S04]  /*ac30*/  LDL R24, [R1+0xe58] ;  /* 0x000e580001187983 */ /* 0x000f280000100800 */
[----:B------:R-:W4:Y:S04]  /*ac40*/  LDL R25, [R1+0xe5c] ;  /* 0x000e5c0001197983 */ /* 0x000f280000100800 */
[----:B------:R-:W4:Y:S04]  /*ac50*/  LDL R26, [R1+0xe60] ;  /* 0x000e6000011a7983 */ /* 0x000f280000100800 */
[----:B------:R-:W4:Y:S04]  /*ac60*/  LDL R27, [R1+0xe64] ;  /* 0x000e6400011b7983 */ /* 0x000f280000100800 */
[----:B------:R-:W-:Y:S01]  /*ac70*/  STL [R1+0x1ac0], R9 ;  /* 0x001ac00901007387 */ /* 0x000fe20000100800 */
[----:B--2---:R-:W-:-:S02]  /*ac80*/  SHF.R.S32.HI R10, RZ, 0x1f, R10 ;  /* 0x0000001fff0a7819 */ /* 0x004fc4000001140a */
[----:B---3--:R-:W-:-:S03]  /*ac90*/  SHF.R.S32.HI R11, RZ, 0x1f, R11 ;  /* 0x0000001fff0b7819 */ /* 0x008fc6000001140b */
[----:B------:R-:W-:Y:S01]  /*aca0*/  STL [R1+0x1abc], R10 ;  /* 0x001abc0a01007387 */ /* 0x000fe20000100800 */
[----:B----4-:R-:W-:-:S03]  /*acb0*/  SHF.R.S32.HI R12, RZ, 0x1f, R12 ;  /* 0x0000001fff0c7819 */ /* 0x010fc6000001140c */
[----:B------:R-:W-:Y:S01]  /*acc0*/  STL [R1+0x1ab8], R11 ;  /* 0x001ab80b01007387 */ /* 0x000fe20000100800 */
[----:B------:R-:W-:-:S03]  /*acd0*/  SHF.R.S32.HI R13, RZ, 0x1f, R13 ;  /* 0x0000001fff0d7819 */ /* 0x000fc6000001140d */
        /* <DEDUP_REMOVED lines=14> */
[----:B------:R1:W-:Y:S01]  /*adc0*/  STL [R1+0x1adc], R19 ;  /* 0x001adc1301007387 */ /* 0x0003e20000100800 */
[----:B------:R-:W-:-:S03]  /*add0*/  SHF.R.S32.HI R2, RZ, 0x1f, R3 ;  /* 0x0000001fff027819 */ /* 0x000fc60000011403 */
[----:B------:R-:W-:Y:S04]  /*ade0*/  STL [R1+0x4], R4 ;  /* 0x0000040401007387 */ /* 0x000fe80000100800 */
[----:B------:R2:W-:Y:S04]  /*adf0*/  STL [R1+0x8], R2 ;  /* 0x0000080201007387 */ /* 0x0005e80000100800 */
[----:B------:R-:W-:Y:S04]  /*ae00*/  STL [R1+0x5fc], RZ ;  /* 0x0005fcff01007387 */ /* 0x000fe80000100800 */
        /* <DEDUP_REMOVED lines=460> */
[----:B-1----:R-:W3:Y:S04]  /*cad0*/  LDL.LU R19, [R1+0xb4] ;  /* 0x0000b40001137983 */ /* 0x002ee80000300800 */
[----:B--2---:R-:W3:Y:S04]  /*cae0*/  LDL R2, [R1+0xd70] ;  /* 0x000d700001027983 */ /* 0x004ee80000100800 */
[----:B------:R-:W2:Y:S04]  /*caf0*/  LDL R4, [R1+0xe04] ;  /* 0x000e040001047983 */ /* 0x000ea80000100800 */
[----:B------:R-:W4:Y:S04]  /*cb00*/  LDL R5, [R1+0xe08] ;  /* 0x000e080001057983 */ /* 0x000f280000100800 */
[----:B------:R-:W-:Y:S04]  /*cb10*/  STL [R1+0x850], RZ ;  /* 0x000850ff01007387 */ /* 0x000fe80000100800 */
[----:B------:R-:W-:Y:S04]  /*cb20*/  STL [R1+0x854], RZ ;  /* 0x000854ff01007387 */ /* 0x000fe80000100800 */
[----:B------:R-:W-:Y:S04]  /*cb30*/  STL [R1+0x858], RZ ;  /* 0x000858ff01007387 */ /* 0x000fe80000100800 */
[----:B------:R-:W-:Y:S04]  /*cb40*/  STL [R1+0x85c], RZ ;  /* 0x00085cff01007387 */ /* 0x000fe80000100800 */
[----:B------:R-:W2:Y:S04]  /*cb50*/  LDL R6, [R1+0xe0c] ;  /* 0x000e0c0001067983 */ /* 0x000ea80000100800 */
[----:B------:R-:W2:Y:S04]  /*cb60*/  LDL R7, [R1+0xe18] ;  /* 0x000e180001077983 */ /* 0x000ea80000100800 */
[----:B------:R-:W2:Y:S04]  /*cb70*/  LDL R8, [R1+0xe10] ;  /* 0x000e100001087983 */ /* 0x000ea80000100800 */
[----:B------:R-:W2:Y:S04]  /*cb80*/  LDL R9, [R1+0xe14] ;  /* 0x000e140001097983 */ /* 0x000ea80000100800 */
        /* <DEDUP_REMOVED lines=21> */
[----:B------:R-:W-:Y:S01]  /*cce0*/  STL [R1+0x800], RZ ;  /* 0x000800ff01007387 */ /* 0x000fe20000100800 */
[----:B---3--:R-:W-:-:S03]  /*ccf0*/  SHF.L.U64.HI R2, R2, 0x2, R19 ;  /* 0x0000000202027819 */ /* 0x008fc60000010213 */
[----:B------:R-:W3:Y:S04]  /*cd00*/  LDL.LU R19, [R1+0x1adc] ;  /* 0x001adc0001137983 */ /* 0x000ee80000300800 */
[----:B------:R1:W-:Y:S04]  /*cd10*/  STL [R1+0xd84], R2 ;  /* 0x000d840201007387 */ /* 0x0003e80000100800 */
[----:B-1----:R-:W2:Y:S02]  /*cd20*/  LDL.LU R2, [R1+0x1ad8] ;  /* 0x001ad80001027983 */ /* 0x002ea40000300800 */
[----:B--2---:R-:W-:-:S02]  /*cd30*/  SHF.L.U64.HI R2, R4, 0x2, R2 ;  /* 0x0000000204027819 */ /* 0x004fc40000010202 */
[----:B------:R-:W4:Y:S04]  /*cd40*/  LDL.LU R4, [R1+0x1ad4] ;  /* 0x001ad40001047983 */ /* 0x000f280000300800 */
[----:B------:R1:W-:Y:S04]  /*cd50*/  STL [R1+0xd80], R2 ;  /* 0x000d800201007387 */ /* 0x0003e80000100800 */
[----:B-1----:R-:W2:Y:S01]  /*cd60*/  LDL R2, [R1+0xe64] ;  /* 0x000e640001027983 */ /* 0x002ea20000100800 */
[----:B----4-:R-:W-:-:S03]  /*cd70*/  SHF.L.U64.HI R4, R5, 0x2, R4 ;  /* 0x0000000205047819 */ /* 0x010fc60000010204 */
[----:B------:R-:W4:Y:S04]  /*cd80*/  LDL.LU R5, [R1+0x1ad0] ;  /* 0x001ad00001057983 */ /* 0x000f280000300800 */
[----:B------:R1:W-:Y:S04]  /*cd90*/  STL [R1+0xd88], R4 ;  /* 0x000d880401007387 */ /* 0x0003e80000100800 */
[----:B-1----:R-:W2:Y:S01]  /*cda0*/  LDL R4, [R1+0xd78] ;  /* 0x000d780001047983 */ /* 0x002ea20000100800 */
[----:B----4-:R-:W-:-:S03]  /*cdb0*/  SHF.L.U64.HI R5, R6, 0x2, R5 ;  /* 0x0000000206057819 */ /* 0x010fc60000010205 */
[----:B------:R-:W4:Y:S04]  /*cdc0*/  LDL.LU R6, [R1+0x1acc] ;  /* 0x001acc0001067983 */ /* 0x000f280000300800 */
[----:B------:R1:W-:Y:S04]  /*cdd0*/  STL [R1+0xd8c], R5 ;  /* 0x000d8c0501007387 */ /* 0x0003e80000100800 */
[----:B-1----:R-:W2:Y:S01]  /*cde0*/  LDL.LU R5, [R1+0x8] ;  /* 0x0000080001057983 */ /* 0x002ea20000300800 */
        /* <DEDUP_REMOVED lines=39> */
[----:B-1----:R-:W3:Y:S01]  /*d060*/  LDL R15, [R1+0xe48] ;  /* 0x000e4800010f7983 */ /* 0x002ee20000100800 */
[----:B----4-:R-:W-:-:S03]  /*d070*/  SHF.L.U64.HI R16, R17, 0x2, R16 ;  /* 0x0000000211107819 */ /* 0x010fc60000010210 */
[----:B------:R-:W4:Y:S04]  /*d080*/  LDL.LU R17, [R1+0x1aa0] ;  /* 0x001aa00001117983 */ /* 0x000f280000300800 */
[----:B------:R1:W-:Y:S04]  /*d090*/  STL [R1+0xdb8], R16 ;  /* 0x000db81001007387 */ /* 0x0003e80000100800 */
[----:B-1----:R-:W2:Y:S01]  /*d0a0*/  LDL R16, [R1+0xe44] ;  /* 0x000e440001107983 */ /* 0x002ea20000100800 */
[----:B----4-:R-:W-:-:S03]  /*d0b0*/  SHF.L.U64.HI R17, R18, 0x2, R17 ;  /* 0x0000000212117819 */ /* 0x010fc60000010211 */
[----:B------:R-:W4:Y:S01]  /*d0c0*/  LDL.LU R18, [R1+0x1a9c] ;  /* 0x001a9c0001127983 */ /* 0x000f220000300800 */
[----:B------:R-:W-:Y:S02]  /*d0d0*/  SHF.R.S32.HI R20, RZ, 0x1f, R20 ;  /* 0x0000001fff147819 */ /* 0x000fe40000011414 */
[----:B------:R-:W-:Y:S01]  /*d0e0*/  SHF.R.S32.HI R21, RZ, 0x1f, R21 ;  /* 0x0000001fff157819 */ /* 0x000fe20000011415 */
[----:B------:R4:W-:Y:S01]  /*d0f0*/  STL [R1+0xdbc], R17 ;  /* 0x000dbc1101007387 */ /* 0x0009e20000100800 */
[----:B------:R-:W-:Y:S02]  /*d100*/  SHF.R.S32.HI R22, RZ, 0x1f, R22 ;  /* 0x0000001fff167819 */ /* 0x000fe40000011416 */
[----:B------:R-:W-:Y:S02]  /*d110*/  SHF.R.S32.HI R23, RZ, 0x1f, R23 ;  /* 0x0000001fff177819 */ /* 0x000fe40000011417 */
[----:B------:R-:W-:Y:S02]  /*d120*/  SHF.R.S32.HI R24, RZ, 0x1f, R24 ;  /* 0x0000001fff187819 */ /* 0x000fe40000011418 */
[----:B------:R-:W-:-:S02]  /*d130*/  SHF.R.S32.HI R25, RZ, 0x1f, R25 ;  /* 0x0000001fff197819 */ /* 0x000fc40000011419 */
[----:B--2---:R-:W-:Y:S02]  /*d140*/  SHF.L.U64.HI R10, R10, 0x2, R24 ;  /* 0x000000020a0a7819 */ /* 0x004fe40000010218 */
[----:B------:R-:W-:Y:S02]  /*d150*/  SHF.R.S32.HI R26, RZ, 0x1f, R26 ;  /* 0x0000001fff1a7819 */ /* 0x000fe4000001141a */
[----:B------:R-:W-:Y:S02]  /*d160*/  SHF.R.S32.HI R27, RZ, 0x1f, R27 ;  /* 0x0000001fff1b7819 */ /* 0x000fe4000001141b */
[----:B------:R-:W-:Y:S02]  /*d170*/  SHF.L.U64.HI R6, R6, 0x2, R7 ;  /* 0x0000000206067819 */ /* 0x000fe40000010207 */
[----:B------:R-:W-:Y:S02]  /*d180*/  SHF.L.U64.HI R4, R4, 0x2, R5 ;  /* 0x0000000204047819 */ /* 0x000fe40000010205 */
[----:B------:R-:W-:-:S02]  /*d190*/  SHF.R.S32.HI R3, RZ, 0x1f, R0 ;  /* 0x0000001fff037819 */ /* 0x000fc40000011400 */
[----:B----4-:R-:W-:Y:S02]  /*d1a0*/  SHF.L.U64.HI R17, R16, 0x2, R18 ;  /* 0x0000000210117819 */ /* 0x010fe40000010212 */
[----:B---3--:R-:W-:Y:S02]  /*d1b0*/  SHF.L.U64.HI R16, R15, 0x2, R19 ;  /* 0x000000020f107819 */ /* 0x008fe40000010213 */
[----:B------:R-:W-:Y:S02]  /*d1c0*/  SHF.L.U64.HI R15, R14, 0x2, R20 ;  /* 0x000000020e0f7819 */ /* 0x000fe40000010214 */
[----:B------:R-:W-:Y:S01]  /*d1d0*/  SHF.L.U64.HI R14, R13, 0x2, R21 ;  /* 0x000000020d0e7819 */ /* 0x000fe20000010215 */
[----:B------:R-:W-:Y:S01]  /*d1e0*/  STL [R1+0xdc0], R17 ;  /* 0x000dc01101007387 */ /* 0x000fe20000100800 */
[----:B------:R-:W-:Y:S02]  /*d1f0*/  SHF.L.U64.HI R13, R12, 0x2, R22 ;  /* 0x000000020c0d7819 */ /* 0x000fe40000010216 */
[----:B------:R-:W-:Y:S01]  /*d200*/  SHF.L.U64.HI R12, R11, 0x2, R23 ;  /* 0x000000020b0c7819 */ /* 0x000fe20000010217 */
[----:B------:R-:W-:Y:S04]  /*d210*/  STL [R1+0xdc4], R16 ;  /* 0x000dc41001007387 */ /* 0x000fe80000100800 */
[----:B------:R-:W-:Y:S01]  /*d220*/  STL [R1+0xdc8], R15 ;  /* 0x000dc80f01007387 */ /* 0x000fe20000100800 */
[----:B------:R-:W-:-:S03]  /*d230*/  SHF.L.U64.HI R11, R8, 0x2, R25 ;  /* 0x00000002080b7819 */ /* 0x000fc60000010219 */
[----:B------:R-:W-:Y:S04]  /*d240*/  STL [R1+0xdcc], R14 ;  /* 0x000dcc0e01007387 */ /* 0x000fe80000100800 */
[----:B------:R-:W-:Y:S04]  /*d250*/  STL [R1+0xdd0], R13 ;  /* 0x000dd00d01007387 */ /* 0x000fe80000100800 */
[----:B------:R-:W-:Y:S01]  /*d260*/  STL [R1+0xdd4], R12 ;  /* 0x000dd40c01007387 */ /* 0x000fe20000100800 */
[----:B------:R-:W-:-:S03]  /*d270*/  SHF.R.S32.HI R8, RZ, 0x1f, R28 ;  /* 0x0000001fff087819 */ /* 0x000fc6000001141c */
[----:B------:R1:W-:Y:S01]  /*d280*/  STL [R1+0xdd8], R10 ;  /* 0x000dd80a01007387 */ /* 0x0003e20000100800 */
[----:B------:R-:W-:-:S03]  /*d290*/  SHF.L.U64.HI R8, R28, 0x2, R8 ;  /* 0x000000021c087819 */ /* 0x000fc60000010208 */
[----:B------:R-:W-:Y:S01]  /*d2a0*/  STL [R1+0xddc], R11 ;  /* 0x000ddc0b01007387 */ /* 0x000fe20000100800 */
[----:B-1----:R-:W-:Y:S02]  /*d2b0*/  SHF.L.U64.HI R10, R9, 0x2, R26 ;  /* 0x00000002090a7819 */ /* 0x002fe4000001021a */
[----:B------:R-:W-:-:S03]  /*d2c0*/  SHF.L.U64.HI R9, R2, 0x2, R27 ;  /* 0x0000000202097819 */ /* 0x000fc6000001021b */
[----:B------:R-:W-:Y:S04]  /*d2d0*/  STL [R1+0xde0], R10 ;  /* 0x000de00a01007387 */ /* 0x000fe80000100800 */
[----:B------:R-:W-:Y:S04]  /*d2e0*/  STL [R1+0xde4], R9 ;  /* 0x000de40901007387 */ /* 0x000fe80000100800 */
[----:B------:R-:W2:Y:S01]  /*d2f0*/  LDL.LU R28, [R1+0x1a98] ;  /* 0x001a9800011c7983 */ /* 0x000ea20000300800 */
[----:B------:R-:W-:-:S03]  /*d300*/  SHF.R.S32.HI R2, RZ, 0x1f, R29 ;  /* 0x0000001fff027819 */ /* 0x000fc6000001141d */
[----:B------:R-:W-:Y:S01]  /*d310*/  STL [R1+0xde8], R8 ;  /* 0x000de80801007387 */ /* 0x000fe20000100800 */
[----:B------:R-:W-:-:S03]  /*d320*/  SHF.L.U64.HI R2, R29, 0x2, R2 ;  /* 0x000000021d027819 */ /* 0x000fc60000010202 */
[----:B------:R-:W-:Y:S04]  /*d330*/  STL [R1+0xdec], R6 ;  /* 0x000dec0601007387 */ /* 0x000fe80000100800 */
[----:B------:R1:W5:Y:S04]  /*d340*/  LDL.LU R29, [R1+0x1a94] ;  /* 0x001a9400011d7983 */ /* 0x0003680000300800 */
[----:B------:R3:W-:Y:S02]  /*d350*/  STL [R1+0xdf0], R4 ;  /* 0x000df00401007387 */ /* 0x0007e40000100800 */
[----:B---3--:R-:W-:-:S02]  /*d360*/  SHF.L.U64.HI R4, R0, 0x2, R3 ;  /* 0x0000000200047819 */ /* 0x008fc40000010203 */
[----:B------:R-:W3:Y:S04]  /*d370*/  LDL.LU R3, [R1+0x1a90] ;  /* 0x001a900001037983 */ /* 0x000ee80000300800 */
[----:B------:R2:W-:Y:S04]  /*d380*/  STL [R1+0xdf4], R2 ;  /* 0x000df40201007387 */ /* 0x0005e80000100800 */
[----:B------:R-:W4:Y:S01]  /*d390*/  LDL.LU R0, [R1+0x1a8c] ;  /* 0x001a8c0001007983 */ /* 0x000f220000300800 */
[----:B------:R-:W-:Y:S01]  /*d3a0*/  UMOV UR4, 0x1 ;  /* 0x0000000100047882 */ /* 0x000fe20000000000 */
[----:B------:R-:W-:Y:S01]  /*d3b0*/  UMOV UR5, 0xffffffff ;  /* 0xffffffff00057882 */ /* 0x000fe20000000000 */
[----:B--2---:R-:W-:-:S02]  /*d3c0*/  SHF.R.S32.HI R2, RZ, 0x5, R28 ;  /* 0x00000005ff027819 */ /* 0x004fc4000001141c */
[----:B------:R1:W5:Y:S04]  /*d3d0*/  LDL.LU R28, [R1+0x1a88] ;  /* 0x001a8800011c7983 */ /* 0x0003680000300800 */
[----:B------:R-:W-:Y:S04]  /*d3e0*/  STL [R1+0xdf8], R4 ;  /* 0x000df80401007387 */ /* 0x000fe80000100800 */
[----:B------:R-:W-:Y:S04]  /*d3f0*/  STL [R1+0x804], RZ ;  /* 0x000804ff01007387 */ /* 0x000fe80000100800 */
[----:B------:R-:W-:Y:S04]  /*d400*/  STL [R1+0x808], RZ ;  /* 0x000808ff01007387 */ /* 0x000fe80000100800 */
[----:B------:R-:W-:Y:S04]  /*d410*/  STL [R1+0x80c], RZ ;  /* 0x00080cff01007387 */ /* 0x000fe80000100800 */
        /* <DEDUP_REMOVED lines=25> */
[----:B------:R-:W-:-:S03]  /*d5b0*/  VIADD R5, R2, 0xfffffffe ;  /* 0xfffffffe02057836 */ /* 0x000fc60000000000 */
[----:B------:R1:W-:Y:S04]  /*d5c0*/  STL [R1+0x7f0], RZ ;  /* 0x0007f0ff01007387 */ /* 0x0003e80000100800 */
[----:B------:R1:W-:Y:S01]  /*d5d0*/  STL [R1+0x7f4], RZ ;  /* 0x0007f4ff01007387 */ /* 0x0003e20000100800 */
[----:B---3--:R-:W-:-:S03]  /*d5e0*/  LOP3.LUT R2, R3, 0x40, RZ, 0x3c, !PT ;  /* 0x0000004003027812 */ /* 0x008fc600078e3cff */
[----:B------:R1:W-:Y:S04]  /*d5f0*/  STL [R1+0x7f8], RZ ;  /* 0x0007f8ff01007387 */ /* 0x0003e80000100800 */
[----:B------:R1:W-:Y:S04]  /*d600*/  STL [R1+0x7fc], RZ ;  /* 0x0007fcff01007387 */ /* 0x0003e80000100800 */
[----:B------:R1:W-:Y:S04]  /*d610*/  STL [R1+0x7d0], RZ ;  /* 0x0007d0ff01007387 */ /* 0x0003e80000100800 */
[----:B------:R1:W-:Y:S04]  /*d620*/  STL [R1+0x7d4], RZ ;  /* 0x0007d4ff01007387 */ /* 0x0003e80000100800 */
[----:B------:R1:W-:Y:S04]  /*d630*/  STL [R1+0x7d8], RZ ;  /* 0x0007d8ff01007387 */ /* 0x0003e80000100800 */
[----:B------:R1:W-:Y:S04]  /*d640*/  STL [R1+0x7dc], RZ ;  /* 0x0007dcff01007387 */ /* 0x0003e80000100800 */
[----:B------:R1:W-:Y:S04]  /*d650*/  STL [R1+0xe84], R5 ;  /* 0x000e840501007387 */ /* 0x0003e80000100800 */
[----:B------:R1:W5:Y:S04]  /*d660*/  LDL.LU R3, [R1+0x1a84] ;  /* 0x001a840001037983 */ /* 0x0003680000300800 */
[----:B------:R1:W-:Y:S01]  /*d670*/  STL [R1+0x5f8], R2 ;  /* 0x0005f80201007387 */ /* 0x0003e20000100800 */
[----:B----4-:R-:W-:-:S07]  /*d680*/  LOP3.LUT R4, R0, 0x20, RZ, 0x3c, !PT ;  /* 0x0000002000047812 */ /* 0x010fce00078e3cff */
.L_x_2:
[----:B------:R-:W2:Y:S01]  /*d690*/  LDL R24, [R1+0x5f4] ;  /* 0x0005f40001187983 */ /* 0x000ea20000100800 */
[----:B------:R-:W-:-:S04]  /*d6a0*/  DEPBAR.LE SB0, 0x2 ;  /* 0x000080800000791a */ /* 0x000fc80000000000 */
[----:B------:R-:W-:Y:S01]  /*d6b0*/  UIADD3 UR5, UPT, UPT, UR5, 0x1, URZ ;  /* 0x0000000105057890 */ /* 0x000fe2000fffe0ff */
[----:B-1---5:R-:W-:Y:S01]  /*d6c0*/  LOP3.LUT R2, R0, 0x20, RZ, 0x3c, !PT ;  /* 0x0000002000027812 */ /* 0x022fe200078e3cff */
[----:B-----5:R-:W-:Y:S02]  /*d6d0*/  STL [R1+0x1c5c], R3 ;  /* 0x001c5c0301007387 */ /* 0x020fe40000100800 */
[----:B------:R-:W-:Y:S02]  /*d6e0*/  UISETP.GT.AND UP0, UPT, UR5, 0x1, UPT ;  /* 0x000000010500788c */ /* 0x000fe4000bf04270 */
[----:B------:R-:W-:Y:S02]  /*d6f0*/  STL [R1+0x1c58], R29 ;  /* 0x001c581d01007387 */ /* 0x000fe40000100800 */
[----:B------:R-:W-:Y:S02]  /*d700*/  USEL UR5, UR5, URZ, !UP0 ;  /* 0x000000ff05057287 */ /* 0x000fe4000c000000 */
[----:B------:R-:W-:Y:S02]  /*d710*/  STL [R1+0x1a84], R28 ;  /* 0x001a841c01007387 */ /* 0x000fe40000100800 */
[----:B------:R-:W-:Y:S01]  /*d720*/  ULEA UR6, UR5, UR49, 0x10 ;  /* 0x0000003105067291 */ /* 0x000fe2000f8e80ff */
[----:B------:R-:W-:Y:S08]  /*d730*/  BAR.SYNC.DEFER_BLOCKING 0x0 ;  /* 0x0000000000007b1d */ /* 0x000ff00000010000 */
[----:B------:R-:W1:Y:S04]  /*d740*/  LDS R4, [R0+UR6+0x100] ;  /* 0x0001000600047984 */ /* 0x000e680008000800 */
[----:B------:R-:W3:Y:S04]  /*d750*/  LDS R6, [R0+UR6+0x2100] ;  /* 0x0021000600067984 */ /* 0x000ee80008000800 */
[----:B------:R-:W4:Y:S04]  /*d760*/  LDS R5, [R2+UR6+0x100] ;  /* 0x0001000602057984 */ /* 0x000f280008000800 */
[----:B------:R-:W4:Y:S04]  /*d770*/  LDS R7, [R2+UR6+0x2100] ;  /* 0x0021000602077984 */ /* 0x000f280008000800 */
[----:B------:R-:W-:Y:S04]  /*d780*/  LDS R8, [R0+UR6] ;  /* 0x0000000600087984 */ /* 0x000fe80008000800 */
[----:B------:R-:W-:Y:S04]  /*d790*/  LDS R10, [R0+UR6+0x2000] ;  /* 0x00200006000a7984 */ /* 0x000fe80008000800 */
[----:B------:R-:W-:Y:S04]  /*d7a0*/  LDS R9, [R2+UR6] ;  /* 0x0000000602097984 */ /* 0x000fe80008000800 */
[----:B------:R-:W-:Y:S04]  /*d7b0*/  LDS R11, [R2+UR6+0x2000] ;  /* 0x00200006020b7984 */ /* 0x000fe80008000800 */
[----:B-1----:R-:W-:Y:S04]  /*d7c0*/  STL [R1+0x3f64], R4 ;  /* 0x003f640401007387 */ /* 0x002fe80000100800 */
[----:B---3--:R-:W-:Y:S04]  /*d7d0*/  STL [R1+0x3f68], R6 ;  /* 0x003f680601007387 */ /* 0x008fe80000100800 */
[----:B------:R-:W-:Y:S04]  /*d7e0*/  STL [R1+0x3f60], R0 ;  /* 0x003f600001007387 */ /* 0x000fe80000100800 */
[----:B----4-:R-:W-:Y:S04]  /*d7f0*/  STL [R1+0x3f6c], R5 ;  /* 0x003f6c0501007387 */ /* 0x010fe80000100800 */
[----:B------:R-:W-:Y:S04]  /*d800*/  STL [R1+0x3f70], R7 ;  /* 0x003f700701007387 */ /* 0x000fe80000100800 */
[----:B--2---:R-:W1:Y:S04]  /*d810*/  LDSM.16.M88.4 R12, [R24+UR6+0x20000] ;  /* 0x02000006180c783b */ /* 0x004e680008000200 */
[----:B------:R-:W2:Y:S04]  /*d820*/  LDSM.16.M88.4 R4, [R24+UR6+0x22000] ;  /* 0x022000061804783b */ /* 0x000ea80008000200 */
[----:B------:R-:W-:Y:S04]  /*d830*/  LDSM.16.M88.4 R16, [R24+UR6+0x24000] ;  /* 0x024000061810783b */ /* 0x000fe80008000200 */
[----:B------:R-:W-:Y:S04]  /*d840*/  LDSM.16.M88.4 R20, [R24+UR6+0x25000] ;  /* 0x025000061814783b */ /* 0x000fe80008000200 */
[----:B-1----:R-:W-:Y:S01]  /*d850*/  STL.64 [R1+0xc0], R12 ;  /* 0x0000c00c01007387 */ /* 0x002fe20000100a00 */
[----:B------:R-:W-:-:S02]  /*d860*/  IMAD.MOV.U32 R3, RZ, RZ, R12 ;  /* 0x000000ffff037224 */ /* 0x000fc400078e000c */
[----:B------:R-:W-:Y:S01]  /*d870*/  IMAD.MOV.U32 R0, RZ, RZ, R13 ;  /* 0x000000ffff007224 */ /* 0x000fe200078e000d */
[----:B------:R-:W-:Y:S01]  /*d880*/  STL.64 [R1+0xc8], R14 ;  /* 0x0000c80e01007387 */ /* 0x000fe20000100a00 */
[----:B--2---:R-:W-:Y:S02]  /*d890*/  IMAD.MOV.U32 R2, RZ, RZ, R7 ;  /* 0x000000ffff027224 */ /* 0x004fe400078e0007 */
[----:B------:R-:W-:Y:S01]  /*d8a0*/  IMAD.MOV.U32 R29, RZ, RZ, R6 ;  /* 0x000000ffff1d7224 */ /* 0x000fe200078e0006 */
[----:B------:R-:W1:Y:S04]  /*d8b0*/  LDSM.16.M88.4 R12, [R24+UR6+0x21000] ;  /* 0x02100006180c783b */ /* 0x000e680008000200 */
[----:B-1----:R-:W-:Y:S04]  /*d8c0*/  STL.64 [R1+0xb0], R12 ;  /* 0x0000b00c01007387 */ /* 0x002fe80000100a00 */
[----:B------:R-:W-:Y:S04]  /*d8d0*/  STL.64 [R1+0xb8], R14 ;  /* 0x0000b80e01007387 */ /* 0x000fe80000100a00 */
[----:B------:R-:W1:Y:S04]  /*d8e0*/  LDSM.16.M88.4 R12, [R24+UR6+0x23000] ;  /* 0x02300006180c783b */ /* 0x000e680008000200 */
[----:B------:R2:W-:Y:S04]  /*d8f0*/  STL.64 [R1+0xa0], R4 ;  /* 0x0000a00401007387 */ /* 0x0005e80000100a00 */
[----:B------:R-:W-:Y:S04]  /*d900*/  STL.64 [R1+0xa8], R6 ;  /* 0x0000a80601007387 */ /* 0x000fe80000100a00 */
[----:B------:R3:W-:Y:S04]  /*d910*/  STL [R1+0x38dc], R2 ;  /* 0x0038dc0201007387 */ /* 0x0007e80000100800 */
[----:B------:R-:W-:Y:S04]  /*d920*/  STL [R1+0x38d8], R29 ;  /* 0x0038d81d01007387 */ /* 0x000fe80000100800 */
[----:B-1----:R-:W-:Y:S01]  /*d930*/  STL.64 [R1+0x90], R12 ;  /* 0x0000900c01007387 */ /* 0x002fe20000100a00 */
[----:B--2---:R-:W-:-:S02]  /*d940*/  IMAD.MOV.U32 R4, RZ, RZ, R12 ;  /* 0x000000ffff047224 */ /* 0x004fc400078e000c */
[----:B---3--:R-:W-:Y:S01]  /*d950*/  IMAD.MOV.U32 R2, RZ, RZ, R13 ;  /* 0x000000ffff027224 */ /* 0x008fe200078e000d */
[----:B------:R-:W-:Y:S04]  /*d960*/  STL.64 [R1+0x98], R14 ;  /* 0x0000980e01007387 */ /* 0x000fe80000100a00 */
[----:B------:R-:W1:Y:S04]  /*d970*/  LDSM.16.M88.4 R12, [R24+UR6+0x26000] ;  /* 0x02600006180c783b */ /* 0x000e680008000200 */
[----:B------:R-:W-:Y:S04]  /*d980*/  STL.64 [R1+0x80], R16 ;  /* 0x0000801001007387 */ /* 0x000fe80000100a00 */
[----:B------:R-:W-:Y:S04]  /*d990*/  STL.64 [R1+0x88], R18 ;  /* 0x0000881201007387 */ /* 0x000fe80000100a00 */
[----:B------:R-:W2:Y:S04]  /*d9a0*/  LDSM.16.M88.4 R16, [R24+UR6+0x27000] ;  /* 0x027000061810783b */ /* 0x000ea80008000200 */
[----:B------:R-:W-:Y:S04]  /*d9b0*/  STL.64 [R1+0x70], R20 ;  /* 0x0000701401007387 */ /* 0x000fe80000100a00 */
[----:B------:R-:W-:Y:S04]  /*d9c0*/  STL.64 [R1+0x78], R22 ;  /* 0x0000781601007387 */ /* 0x000fe80000100a00 */
[----:B------:R-:W3:Y:S04]  /*d9d0*/  LDSM.16.M88.4 R20, [R24+UR6+0x28000] ;  /* 0x028000061814783b */ /* 0x000ee80008000200 */
[----:B-1----:R-:W-:Y:S04]  /*d9e0*/  STL.64 [R1+0x60], R12 ;  /* 0x0000600c01007387 */ /* 0x002fe80000100a00 */
[----:B------:R-:W-:Y:S04]  /*d9f0*/  STL.64 [R1+0x68], R14 ;  /* 0x0000680e01007387 */ /* 0x000fe80000100a00 */
[----:B------:R-:W1:Y:S04]  /*da00*/  LDSM.16.M88.4 R12, [R24+UR6+0x29000] ;  /* 0x02900006180c783b */ /* 0x000e680008000200 */
[----:B--2---:R-:W-:Y:S04]  /*da10*/  STL.64 [R1+0x50], R16 ;  /* 0x0000501001007387 */ /* 0x004fe80000100a00 */
[----:B------:R-:W-:Y:S04]  /*da20*/  STL.64 [R1+0x58], R18 ;  /* 0x0000581201007387 */ /* 0x000fe80000100a00 */
[----:B------:R-:W2:Y:S04]  /*da30*/  LDSM.16.M88.4 R16, [R24+UR6+0x2a000] ;  /* 0x02a000061810783b */ /* 0x000ea80008000200 */
[----:B---3--:R-:W-:Y:S04]  /*da40*/  STL.64 [R1+0x40], R20 ;  /* 0x0000401401007387 */ /* 0x008fe80000100a00 */
[----:B------:R-:W-:Y:S04]  /*da50*/  STL.64 [R1+0x48], R22 ;  /* 0x0000481601007387 */ /* 0x000fe80000100a00 */
[----:B------:R-:W3:Y:S04]  /*da60*/  LDSM.16.M88.4 R20, [R24+UR6+0x2b000] ;  /* 0x02b000061814783b */ /* 0x000ee80008000200 */
[----:B-1----:R-:W-:Y:S04]  /*da70*/  STL.64 [R1+0x30], R12 ;  /* 0x0000300c01007387 */ /* 0x002fe80000100a00 */
[----:B------:R-:W-:Y:S04]  /*da80*/  STL.64 [R1+0x38], R14 ;  /* 0x0000380e01007387 */ /* 0x000fe80000100a00 */
[----:B------:R-:W-:Y:S04]  /*da90*/  LDSM.16.M88.4 R12, [R24+UR6+0x2c000] ;  /* 0x02c00006180c783b */ /* 0x000fe80008000200 */
[----:B--2---:R-:W-:Y:S04]  /*daa0*/  STL.64 [R1+0x20], R16 ;  /* 0x0000201001007387 */ /* 0x004fe80000100a00 */
[----:B------:R-:W-:Y:S04]  /*dab0*/  STL.64 [R1+0x28], R18 ;  /* 0x0000281201007387 */ /* 0x000fe80000100a00 */
[----:B------:R-:W1:Y:S04]  /*dac0*/  LDSM.16.M88.4 R16, [R24+UR6+0x2d000] ;  /* 0x02d000061810783b */ /* 0x000e680008000200 */
[----:B---3--:R-:W-:Y:S04]  /*dad0*/  STL.64 [R1+0x10], R20 ;  /* 0x0000101401007387 */ /* 0x008fe80000100a00 */
[----:B------:R-:W-:Y:S04]  /*dae0*/  STL.64 [R1+0x18], R22 ;  /* 0x0000181601007387 */ /* 0x000fe80000100a00 */
[----:B------:R-:W2:Y:S04]  /*daf0*/  LDSM.16.M88.4 R20, [R24+UR6+0x2e000] ;  /* 0x02e000061814783b */ /* 0x000ea80008000200 */
[----:B------:R-:W3:Y:S04]  /*db00*/  LDSM.16.M88.4 R24, [R24+UR6+0x2f000] ;  /* 0x02f000061818783b */ /* 0x000ee80008000200 */
[----:B-1----:R-:W-:Y:S04]  /*db10*/  STL.64 [R1+0x3fa8], R18 ;  /* 0x003fa81201007387 */ /* 0x002fe80000100a00 */
[----:B------:R-:W-:Y:S04]  /*db20*/  STL.64 [R1+0x3fa0], R16 ;  /* 0x003fa01001007387 */ /* 0x000fe80000100a00 */
[----:B--2---:R-:W-:Y:S04]  /*db30*/  STL [R1+0x3f88], R21 ;  /* 0x003f881501007387 */ /* 0x004fe80000100800 */
[----:B------:R-:W-:Y:S04]  /*db40*/  STL [R1+0x3824], R22 ;  /* 0x0038241601007387 */ /* 0x000fe80000100800 */
[----:B------:R-:W-:Y:S04]  /*db50*/  STL.64 [R1], R12 ;  /* 0x0000000c01007387 */ /* 0x000fe80000100a00 */
[----:B------:R-:W-:Y:S04]  /*db60*/  STL.64 [R1+0x8], R14 ;  /* 0x0000080e01007387 */ /* 0x000fe80000100a00 */
[----:B------:R1:W-:Y:S04]  /*db70*/  STL.64 [R1+0x4070], R12 ;  /* 0x0040700c01007387 */ /* 0x0003e80000100a00 */
[----:B-1----:R-:W2:Y:S04]  /*db80*/  LDL.LU.64 R12, [R1+0x4b0] ;  /* 0x0004b000010c7983 */ /* 0x002ea80000300a00 */
[----:B------:R-:W2:Y:S04]  /*db90*/  LDL.LU.64 R14, [R1+0x4b8] ;  /* 0x0004b800010e7983 */ /* 0x000ea80000300a00 */
[----:B------:R-:W-:Y:S04]  /*dba0*/  STL [R1+0x3820], R23 ;  /* 0x0038201701007387 */ /* 0x000fe80000100800 */
[----:B------:R1:W-:Y:S04]  /*dbb0*/  STL [R1+0x3fd8], R20 ;  /* 0x003fd81401007387 */ /* 0x0003e80000100800 */
[----:B-1----:R-:W4:Y:S04]  /*dbc0*/  LDL.64 R20, [R1+0x60] ;  /* 0x0000600001147983 */ /* 0x002f280000100a00 */
[----:B----4-:R1:W-:Y:S04]  /*dbd0*/  STL.64 [R1+0x4018], R20 ;  /* 0x0040181401007387 */ /* 0x0103e80000100a00 */
[----:B-1----:R-:W4:Y:S04]  /*dbe0*/  LDL.64 R20, [R1+0x70] ;  /* 0x0000700001147983 */ /* 0x002f280000100a00 */
[----:B----4-:R1:W-:Y:S04]  /*dbf0*/  STL.64 [R1+0x4028], R20 ;  /* 0x0040281401007387 */ /* 0x0103e80000100a00 */
[----:B-1----:R-:W4:Y:S04]  /*dc00*/  LDL.64 R20, [R1+0x80] ;  /* 0x0000800001147983 */ /* 0x002f280000100a00 */
[----:B----4-:R1:W-:Y:S02]  /*dc10*/  STL.64 [R1+0x4040], R20 ;  /* 0x0040401401007387 */ /* 0x0103e40000100a00 */
[----:B-1----:R-:W-:-:S02]  /*dc20*/  IMAD.MOV.U32 R20, RZ, RZ, R4 ;  /* 0x000000ffff147224 */ /* 0x002fc400078e0004 */
[----:B------:R-:W-:Y:S01]  /*dc30*/  IMAD.MOV.U32 R21, RZ, RZ, R2 ;  /* 0x000000ffff157224 */ /* 0x000fe200078e0002 */
[----:B------:R-:W4:Y:S04]  /*dc40*/  LDL.LU.64 R4, [R1+0x490] ;  /* 0x0004900001047983 */ /* 0x000f280000300a00 */
[----:B------:R-:W4:Y:S04]  /*dc50*/  LDL.LU.64 R6, [R1+0x498] ;  /* 0x0004980001067983 */ /* 0x000f280000300a00 */
[----:B------:R1:W-:Y:S04]  /*dc60*/  STL.64 [R1+0x4058], R20 ;  /* 0x0040581401007387 */ /* 0x0003e80000100a00 */
[----:B------:R-:W2:Y:S04]  /*dc70*/  LDL.64 R16, [R1+0x50] ;  /* 0x0000500001107983 */ /* 0x000ea80000100a00 */
[----:B-1----:R-:W3:Y:S04]  /*dc80*/  LDL.64 R20, [R1+0xa0] ;  /* 0x0000a00001147983 */ /* 0x002ee80000100a00 */
[----:B--2---:R1:W-:Y:S04]  /*dc90*/  STL.64 [R1+0x4020], R16 ;  /* 0x0040201001007387 */ /* 0x0043e80000100a00 */
[----:B-1----:R-:W4:Y:S04]  /*dca0*/  LDL.64 R16, [R1+0xb0] ;  /* 0x0000b00001107983 */ /* 0x002f280000100a00 */
[----:B---3--:R1:W-:Y:S04]  /*dcb0*/  STL [R1+0x3f78], R24 ;  /* 0x003f781801007387 */ /* 0x0083e80000100800 */
[----:B------:R2:W-:Y:S01]  /*dcc0*/  STL [R1+0x3f74], R25 ;  /* 0x003f741901007387 */ /* 0x0005e20000100800 */
[----:B-1----:R-:W-:-:S02]  /*dcd0*/  IMAD.MOV.U32 R24, RZ, RZ, R3 ;  /* 0x000000ffff187224 */ /* 0x002fc400078e0003 */
[----:B--2---:R-:W-:Y:S01]  /*dce0*/  IMAD.MOV.U32 R25, RZ, RZ, R0 ;  /* 0x000000ffff197224 */ /* 0x004fe200078e0000 */
[----:B------:R-:W-:Y:S04]  /*dcf0*/  STL [R1+0x373c], R26 ;  /* 0x00373c1a01007387 */ /* 0x000fe80000100800 */
[----:B------:R1:W-:Y:S02]  /*dd00*/  STL [R1+0x3738], R27 ;  /* 0x0037381b01007387 */ /* 0x0003e40000100800 */
[----:B-1----:R-:W-:Y:S02]  /*dd10*/  HMMA.1688.F32.TF32 R24, R8, R24, R12 ;  /* 0x000000180818723c */ /* 0x002fe4000008100c */
[----:B------:R-:W2:-:S15]  /*dd20*/  LDL.LU.64 R12, [R1+0x4070] ;  /* 0x00407000010c7983 */ /* 0x000e9e0000300a00 */
[----:B------:R-:W-:Y:S02]  /*dd30*/  NOP ;  /* 0x0000000000007918 */ /* 0x000fe40000000000 */
[----:B------:R-:W-:Y:S02]  /*dd40*/  IMAD.MOV.U32 R3, RZ, RZ, R27 ;  /* 0x000000ffff037224 */ /* 0x000fe400078e001b */
[----:B------:R-:W-:Y:S02]  /*dd50*/  IMAD.MOV.U32 R29, RZ, RZ, R26 ;  /* 0x000000ffff1d7224 */ /* 0x000fe400078e001a */
[----:B------:R-:W-:Y:S01]  /*dd60*/  IMAD.MOV.U32 R2, RZ, RZ, R25 ;  /* 0x000000ffff027224 */ /* 0x000fe200078e0019 */
[----:B------:R-:W-:Y:S04]  /*dd70*/  STL [R1+0xb30], R24 ;  /* 0x000b301801007387 */ /* 0x000fe80000100800 */
[----:B------:R-:W-:Y:S04]  /*dd80*/  STL [R1+0x3958], R3 ;  /* 0x0039580301007387 */ /* 0x000fe80000100800 */
[----:B------:R1:W-:Y:S04]  /*dd90*/  STL [R1+0x3954], R29 ;  /* 0x0039541d01007387 */ /* 0x0003e80000100800 */
[----:B------:R-:W-:Y:S01]  /*dda0*/  STL [R1+0x3950], R2 ;  /* 0x0039500201007387 */ /* 0x000fe20000100800 */
[----:B----4-:R-:W-:Y:S01]  /*ddb0*/  HMMA.1688.F32.TF32 R4, R8, R16, R4 ;  /* 0x000000100804723c */ /* 0x010fe20000081004 */
[----:B-1----:R-:W-:-:S02]  /*ddc0*/  IMAD.MOV.U32 R29, RZ, RZ, R16 ;  /* 0x000000ffff1d7224 */ /* 0x002fc400078e0010 */
[----:B------:R-:W-:-:S15]  /*ddd0*/  IMAD.MOV.U32 R15, RZ, RZ, R17 ;  /* 0x000000ffff0f7224 */ /* 0x000fde00078e0011 */
[----:B------:R-:W-:Y:S01]  /*dde0*/  NOP ;  /* 0x0000000000007918 */ /* 0x000fe20000000000 */
[----:B------:R-:W-:Y:S04]  /*ddf0*/  STL.64 [R1+0xb20], R4 ;  /* 0x000b200401007387 */ /* 0x000fe80000100a00 */
[----:B------:R-:W-:Y:S04]  /*de00*/  STL [R1+0xb28], R6 ;  /* 0x000b280601007387 */ /* 0x000fe80000100800 */
[----:B------:R-:W3:Y:S04]  /*de10*/  LDL.LU.64 R16, [R1+0x420] ;  /* 0x0004200001107983 */ /* 0x000ee80000300a00 */
[----:B------:R-:W4:Y:S04]  /*de20*/  LDL.LU.64 R18, [R1+0x428] ;  /* 0x0004280001127983 */ /* 0x000f280000300a00 */
[----:B----4-:R-:W-:Y:S04]  /*de30*/  STL.64 [R1+0x4038], R18 ;  /* 0x0040381201007387 */ /* 0x010fe80000100a00 */
[----:B---3--:R1:W-:Y:S04]  /*de40*/  STL.64 [R1+0x4030], R16 ;  /* 0x0040301001007387 */ /* 0x0083e80000100a00 */
[----:B-1----:R-:W3:Y:S04]  /*de50*/  LDL.LU.64 R16, [R1+0x430] ;  /* 0x0004300001107983 */ /* 0x002ee80000300a00 */
        /* <DEDUP_REMOVED lines=8> */
[----:B------:R-:W3:Y:S01]  /*dee0*/  LDL.LU.64 R18, [R1+0x478] ;  /* 0x0004780001127983 */ /* 0x000ee20000300a00 */
[----:B------:R-:W-:-:S03]  /*def0*/  IMAD.MOV.U32 R28, RZ, RZ, R7 ;  /* 0x000000ffff1c7224 */ /* 0x000fc600078e0007 */
[----:B------:R-:W4:Y:S04]  /*df00*/  LDL.LU.64 R24, [R1+0x400] ;  /* 0x0004000001187983 */ /* 0x000f280000300a00 */
[----:B------:R-:W4:Y:S04]  /*df10*/  LDL.LU.64 R26, [R1+0x408] ;  /* 0x00040800011a7983 */ /* 0x000f280000300a00 */
[----:B------:R-:W2:Y:S04]  /*df20*/  LDL.LU.64 R4, [R1+0x3e0] ;  /* 0x0003e00001047983 */ /* 0x000ea80000300a00 */
[----:B------:R-:W2:Y:S04]  /*df30*/  LDL.LU.64 R6, [R1+0x3e8] ;  /* 0x0003e80001067983 */ /* 0x000ea80000300a00 */
[----:B------:R-:W-:Y:S04]  /*df40*/  STL [R1+0x3f80], R15 ;  /* 0x003f800f01007387 */ /* 0x000fe80000100800 */
[----:B------:R-:W-:Y:S04]  /*df50*/  STL [R1+0x3f7c], R29 ;  /* 0x003f7c1d01007387 */ /* 0x000fe80000100800 */
[----:B------:R-:W-:Y:S01]  /*df60*/  STL [R1+0x395c], R28 ;  /* 0x00395c1c01007387 */ /* 0x000fe20000100800 */
[----:B------:R-:W-:Y:S01]  /*df70*/  IMAD.MOV.U32 R0, RZ, RZ, R21 ;  /* 0x000000ffff007224 */ /* 0x000fe200078e0015 */
[----:B---3--:R-:W-:-:S15]  /*df80*/  HMMA.1688.F32.TF32 R16, R8, R20, R16 ;  /* 0x000000140810723c */ /* 0x008fde0000081010 */
[----:B------:R-:W-:-:S04]  /*df90*/  NOP ;  /* 0x0000000000007918 */ /* 0x000fc80000000000 */
[----:B------:R-:W-:Y:S04]  /*dfa0*/  STL.64 [R1+0xb00], R16 ;  /* 0x000b001001007387 */ /* 0x000fe80000100a00 */
[----:B------:R1:W-:Y:S04]  /*dfb0*/  STL.64 [R1+0xb08], R18 ;  /* 0x000b081201007387 */ /* 0x0003e80000100a00 */
[----:B-1----:R-:W3:Y:S04]  /*dfc0*/  LDL.LU.64 R18, [R1+0x4068] ;  /* 0x0040680001127983 */ /* 0x002ee80000300a00 */
[----:B------:R-:W3:Y:S04]  /*dfd0*/  LDL.LU.64 R16, [R1+0x4060] ;  /* 0x0040600001107983 */ /* 0x000ee80000300a00 */
[----:B------:R-:W3:Y:S04]  /*dfe0*/  LDL.LU.64 R20, [R1+0x4058] ;  /* 0x0040580001147983 */ /* 0x000ee80000300a00 */
[----:B------:R-:W-:Y:S01]  /*dff0*/  STL [R1+0x3f84], R0 ;  /* 0x003f840001007387 */ /* 0x000fe20000100800 */
[----:B---3--:R-:W-:Y:S03]  /*e000*/  HMMA.1688.F32.TF32 R20, R8, R20, R16 ;  /* 0x000000140814723c */ /* 0x008fe60000081010 */
[----:B------:R-:W3:Y:S04]  /*e010*/  LDL.LU.64 R18, [R1+0x4050] ;  /* 0x0040500001127983 */ /* 0x000ee80000300a00 */
[----:B------:R-:W3:-:S12]  /*e020*/  LDL.LU.64 R16, [R1+0x4048] ;  /* 0x0040480001107983 */ /* 0x000ed80000300a00 */
[----:B------:R1:W-:Y:S04]  /*e030*/  STL.64 [R1+0x7a0], R20 ;  /* 0x0007a01401007387 */ /* 0x0003e80000100a00 */
[----:B------:R-:W-:Y:S04]  /*e040*/  STL.64 [R1+0x7a8], R22 ;  /* 0x0007a81601007387 */ /* 0x000fe80000100a00 */
[----:B-1----:R-:W3:Y:S02]  /*e050*/  LDL.LU.64 R20, [R1+0x4040] ;  /* 0x0040400001147983 */ /* 0x002ee40000300a00 */
[----:B---3--:R-:W-:Y:S01]  /*e060*/  HMMA.1688.F32.TF32 R16, R8, R20, R16 ;  /* 0x000000140810723c */ /* 0x008fe20000081010 */
[----:B------:R-:W-:-:S02]  /*e070*/  IMAD.MOV.U32 R28, RZ, RZ, R20 ;  /* 0x000000ffff1c7224 */ /* 0x000fc400078e0014 */
[----:B------:R-:W-:-:S15]  /*e080*/  IMAD.MOV.U32 R3, RZ, RZ, R21 ;  /* 0x000000ffff037224 */ /* 0x000fde00078e0015 */
[----:B------:R-:W-:Y:S01]  /*e090*/  NOP ;  /* 0x0000000000007918 */ /* 0x000fe20000000000 */
[----:B------:R-:W-:Y:S04]  /*e0a0*/  STL.64 [R1+0x780], R16 ;  /* 0x0007801001007387 */ /* 0x000fe80000100a00 */
[----:B------:R1:W-:Y:S04]  /*e0b0*/  STL.64 [R1+0x788], R18 ;  /* 0x0007881201007387 */ /* 0x0003e80000100a00 */
[----:B-1----:R-:W3:Y:S04]  /*e0c0*/  LDL.LU.64 R18, [R1+0x4038] ;  /* 0x0040380001127983 */ /* 0x002ee80000300a00 */
[----:B------:R-:W3:Y:S04]  /*e0d0*/  LDL.LU.64 R16, [R1+0x4030] ;  /* 0x0040300001107983 */ /* 0x000ee80000300a00 */
[----:B------:R-:W3:Y:S02]  /*e0e0*/  LDL.LU.64 R20, [R1+0x4028] ;  /* 0x0040280001147983 */ /* 0x000ee40000300a00 */
[----:B---3--:R-:W-:Y:S01]  /*e0f0*/  HMMA.1688.F32.TF32 R16, R8, R20, R16 ;  /* 0x000000140810723c */ /* 0x008fe20000081010 */
[----:B------:R-:W-:-:S02]  /*e100*/  IMAD.MOV.U32 R14, RZ, RZ, R20 ;  /* 0x000000ffff0e7224 */ /* 0x000fc400078e0014 */
[----:B------:R-:W-:-:S15]  /*e110*/  IMAD.MOV.U32 R2, RZ, RZ, R21 ;  /* 0x000000ffff027224 */ /* 0x000fde00078e0015 */
[----:B------:R-:W-:Y:S01]  /*e120*/  NOP ;  /* 0x0000000000007918 */ /* 0x000fe20000000000 */
[----:B------:R1:W-:Y:S04]  /*e130*/  STL.64 [R1+0x760], R16 ;  /* 0x0007601001007387 */ /* 0x0003e80000100a00 */
[----:B------:R-:W-:Y:S04]  /*e140*/  STL.64 [R1+0x768], R18 ;  /* 0x0007681201007387 */ /* 0x000fe80000100a00 */
[----:B-1----:R-:W3:Y:S04]  /*e150*/  LDL.LU.64 R16, [R1+0x4020] ;  /* 0x0040200001107983 */ /* 0x002ee80000300a00 */
[----:B------:R-:W4:Y:S04]  /*e160*/  LDL.LU.64 R20, [R1+0x4018] ;  /* 0x0040180001147983 */ /* 0x000f280000300a00 */
[----:B------:R-:W-:Y:S04]  /*e170*/  STL [R1+0x3ff8], R14 ;  /* 0x003ff80e01007387 */ /* 0x000fe80000100800 */
[----:B--2---:R4:W-:Y:S02]  /*e180*/  STL.64 [R1+0x3ff0], R12 ;  /* 0x003ff00c01007387 */ /* 0x0049e40000100a00 */
[----:B----4-:R-:W-:Y:S01]  /*e190*/  HMMA.1688.F32.TF32 R12, R8, R20, R24 ;  /* 0x00000014080c723c */ /* 0x010fe20000081018 */
[----:B------:R-:W-:-:S02]  /*e1a0*/  IMAD.MOV.U32 R27, RZ, RZ, R20 ;  /* 0x000000ffff1b7224 */ /* 0x000fc400078e0014 */
[----:B------:R-:W-:-:S15]  /*e1b0*/  IMAD.MOV.U32 R26, RZ, RZ, R21 ;  /* 0x000000ffff1a7224 */ /* 0x000fde00078e0015 */
[----:B------:R-:W-:Y:S01]  /*e1c0*/  NOP ;  /* 0x0000000000007918 */ /* 0x000fe20000000000 */
[----:B------:R-:W-:Y:S04]  /*e1d0*/  STL.64 [R1+0x750], R12 ;  /* 0x0007500c01007387 */ /* 0x000fe80000100a00 */
[----:B------:R3:W-:Y:S02]  /*e1e0*/  STL.64 [R1+0x758], R14 ;  /* 0x0007580e01007387 */ /* 0x0007e40000100a00 */
[----:B---3--:R-:W-:Y:S02]  /*e1f0*/  HMMA.1688.F32.TF32 R12, R8, R16, R4 ;  /* 0x00000010080c723c */ /* 0x008fe40000081004 */
[----:B------:R1:W-:-:S15]  /*e200*/  STL.64 [R1+0x4010], R26 ;  /* 0x0040101a01007387 */ /* 0x0003de0000100a00 */
[----:B------:R-:W-:Y:S02]  /*e210*/  NOP ;  /* 0x0000000000007918 */ /* 0x000fe40000000000 */
[----:B------:R2:W-:Y:S04]  /*e220*/  STL.64 [R1+0x740], R12 ;  /* 0x0007400c01007387 */ /* 0x0005e80000100a00 */
[----:B------:R3:W-:Y:S04]  /*e230*/  STL.64 [R1+0x748], R14 ;  /* 0x0007480e01007387 */ /* 0x0007e80000100a00 */
[----:B------:R-:W4:Y:S04]  /*e240*/  LDL.LU.64 R24, [R1+0x3d0] ;  /* 0x0003d00001187983 */ /* 0x000f280000300a00 */
[----:B-1----:R-:W4:Y:S04]  /*e250*/  LDL.LU.64 R26, [R1+0x3d8] ;  /* 0x0003d800011a7983 */ /* 0x002f280000300a00 */
[----:B--2---:R-:W2:Y:S04]  /*e260*/  LDL.LU.64 R12, [R1+0x3c0] ;  /* 0x0003c000010c7983 */ /* 0x004ea80000300a00 */
[----:B---3--:R-:W3:Y:S04]  /*e270*/  LDL.LU.64 R14, [R1+0x3c8] ;  /* 0x0003c800010e7983 */ /* 0x008ee80000300a00 */
[----:B---3--:R-:W-:Y:S04]  /*e280*/  STL.64 [R1+0x4008], R14 ;  /* 0x0040080e01007387 */ /* 0x008fe80000100a00 */
[----:B--2---:R1:W-:Y:S04]  /*e290*/  STL.64 [R1+0x4000], R12 ;  /* 0x0040000c01007387 */ /* 0x0043e80000100a00 */
[----:B-1----:R-:W4:Y:S04]  /*e2a0*/  LDL.64 R12, [R1+0x40] ;  /* 0x00004000010c7983 */ /* 0x002f280000100a00 */
[----:B------:R-:W2:Y:S04]  /*e2b0*/  LDL.LU.64 R20, [R1+0x390] ;  /* 0x0003900001147983 */ /* 0x000ea80000300a00 */
[----:B------:R-:W3:Y:S01]  /*e2c0*/  LDL.LU.64 R22, [R1+0x398] ;  /* 0x0003980001167983 */ /* 0x000ee20000300a00 */
[----:B------:R-:W-:-:S02]  /*e2d0*/  IMAD.MOV.U32 R6, RZ, RZ, R16 ;  /* 0x000000ffff067224 */ /* 0x000fc400078e0010 */
[----:B------:R-:W-:Y:S01]  /*e2e0*/  IMAD.MOV.U32 R4, RZ, RZ, R17 ;  /* 0x000000ffff047224 */ /* 0x000fe200078e0011 */
[----:B---3--:R-:W-:Y:S04]  /*e2f0*/  STL.64 [R1+0x3fe8], R22 ;  /* 0x003fe81601007387 */ /* 0x008fe80000100a00 */
[----:B--2---:R1:W-:Y:S04]  /*e300*/  STL.64 [R1+0x3fe0], R20 ;  /* 0x003fe01401007387 */ /* 0x0043e80000100a00 */
[----:B-1----:R-:W2:Y:S04]  /*e310*/  LDL.64 R20, [R1+0x30] ;  /* 0x0000300001147983 */ /* 0x002ea80000100a00 */
[----:B------:R-:W-:Y:S04]  /*e320*/  STL [R1+0x3fc4], R6 ;  /* 0x003fc40601007387 */ /* 0x000fe80000100800 */
[----:B------:R1:W-:Y:S04]  /*e330*/  STL [R1+0x3fc0], R4 ;  /* 0x003fc00401007387 */ /* 0x0003e80000100800 */
[----:B-1----:R-:W3:Y:S04]  /*e340*/  LDL.LU.64 R4, [R1+0x380] ;  /* 0x0003800001047983 */ /* 0x002ee80000300a00 */
[----:B------:R-:W2:Y:S01]  /*e350*/  LDL.LU.64 R6, [R1+0x388] ;  /* 0x0003880001067983 */ /* 0x000ea20000300a00 */
[----:B----4-:R-:W-:Y:S03]  /*e360*/  HMMA.1688.F32.TF32 R24, R8, R12, R24 ;  /* 0x0000000c0818723c */ /* 0x010fe60000081018 */
[----:B--2---:R-:W-:Y:S04]  /*e370*/  STL.64 [R1+0x3fd0], R6 ;  /* 0x003fd00601007387 */ /* 0x004fe80000100a00 */
[----:B---3--:R1:W-:Y:S04]  /*e380*/  STL.64 [R1+0x3fc8], R4 ;  /* 0x003fc80401007387 */ /* 0x0083e80000100a00 */
[----:B-1----:R-:W2:Y:S04]  /*e390*/  LDL.64 R4, [R1+0x20] ;  /* 0x0000200001047983 */ /* 0x002ea80000100a00 */
[----:B------:R-:W3:Y:S04]  /*e3a0*/  LDL.LU.64 R16, [R1+0x360] ;  /* 0x0003600001107983 */ /* 0x000ee80000300a00 */
[----:B------:R-:W4:Y:S04]  /*e3b0*/  LDL.LU.64 R18, [R1+0x368] ;  /* 0x0003680001127983 */ /* 0x000f280000300a00 */
[----:B----4-:R-:W-:Y:S04]  /*e3c0*/  STL.64 [R1+0x3fb8], R18 ;  /* 0x003fb81201007387 */ /* 0x010fe80000100a00 */
[----:B---3--:R1:W-:Y:S04]  /*e3d0*/  STL.64 [R1+0x3fb0], R16 ;  /* 0x003fb01001007387 */ /* 0x0083e80000100a00 */
[----:B-1----:R-:W3:Y:S04]  /*e3e0*/  LDL.64 R16, [R1+0x10] ;  /* 0x0000100001107983 */ /* 0x002ee80000100a00 */
[----:B------:R1:W-:Y:S04]  /*e3f0*/  STL.64 [R1+0x730], R24 ;  /* 0x0007301801007387 */ /* 0x0003e80000100a00 */
[----:B------:R4:W-:Y:S01]  /*e400*/  STL.64 [R1+0x738], R26 ;  /* 0x0007381a01007387 */ /* 0x0009e20000100a00 */
[----:B-1----:R-:W-:-:S02]  /*e410*/  IMAD.MOV.U32 R24, RZ, RZ, R12 ;  /* 0x000000ffff187224 */ /* 0x002fc400078e000c */
[----:B------:R-:W-:Y:S01]  /*e420*/  IMAD.MOV.U32 R25, RZ, RZ, R13 ;  /* 0x000000ffff197224 */ /* 0x000fe200078e000d */
[----:B----4-:R-:W4:Y:S04]  /*e430*/  LDL.LU.64 R26, [R1+0x4010] ;  /* 0x00401000011a7983 */ /* 0x010f280000300a00 */
[----:B------:R-:W2:Y:S04]  /*e440*/  LDL.LU.64 R14, [R1+0x4008] ;  /* 0x00400800010e7983 */ /* 0x000ea80000300a00 */
[----:B------:R-:W2:Y:S01]  /*e450*/  LDL.LU.64 R12, [R1+0x4000] ;  /* 0x00400000010c7983 */ /* 0x000ea20000300a00 */
[----:B------:R-:W-:Y:S01]  /*e460*/  IMAD.MOV.U32 R29, RZ, RZ, R21 ;  /* 0x000000ffff1d7224 */ /* 0x000fe200078e0015 */
[----:B--2---:R-:W-:Y:S02]  /*e470*/  HMMA.1688.F32.TF32 R12, R8, R20, R12 ;  /* 0x00000014080c723c */ /* 0x004fe4000008100c */
[----:B----4-:R-:W-:Y:S04]  /*e480*/  STL.64 [R1+0x3f98], R26 ;  /* 0x003f981a01007387 */ /* 0x010fe80000100a00 */
[----:B------:R1:W-:Y:S04]  /*e490*/  STL.64 [R1+0x3f90], R24 ;  /* 0x003f901801007387 */ /* 0x0003e80000100a00 */
[----:B-1----:R-:W2:Y:S04]  /*e4a0*/  LDL.LU.64 R24, [R1+0xc60] ;  /* 0x000c600001187983 */ /* 0x002ea80000300a00 */
[----:B------:R-:W2:Y:S05]  /*e4b0*/  LDL.LU.64 R26, [R1+0xc68] ;  /* 0x000c6800011a7983 */ /* 0x000eaa0000300a00 */
[----:B------:R-:W-:Y:S04]  /*e4c0*/  STL.64 [R1+0x720], R12 ;  /* 0x0007200c01007387 */ /* 0x000fe80000100a00 */
[----:B------:R1:W-:Y:S04]  /*e4d0*/  STL.64 [R1+0x728], R14 ;  /* 0x0007280e01007387 */ /* 0x0003e80000100a00 */
[----:B-1----:R-:W4:Y:S01]  /*e4e0*/  LDL.LU R14, [R1+0x3ff8] ;  /* 0x003ff800010e7983 */ /* 0x002f220000300800 */
[----:B------:R-:W-:-:S03]  /*e4f0*/  IMAD.MOV.U32 R15, RZ, RZ, R20 ;  /* 0x000000ffff0f7224 */ /* 0x000fc600078e0014 */
[----:B------:R-:W2:Y:S04]  /*e500*/  LDL.LU.64 R12, [R1+0x3ff0] ;  /* 0x003ff000010c7983 */ /* 0x000ea80000300a00 */
[----:B------:R-:W2:Y:S04]  /*e510*/  LDL.LU.64 R22, [R1+0x3fe8] ;  /* 0x003fe80001167983 */ /* 0x000ea80000300a00 */
[----:B------:R-:W2:Y:S01]  /*e520*/  LDL.LU.64 R20, [R1+0x3fe0] ;  /* 0x003fe00001147983 */ /* 0x000ea20000300a00 */
[----:B------:R-:W-:Y:S01]  /*e530*/  IMAD.MOV.U32 R0, RZ, RZ, R5 ;  /* 0x000000ffff007224 */ /* 0x000fe200078e0005 */
[----:B--2---:R-:W-:-:S15]  /*e540*/  HMMA.1688.F32.TF32 R20, R8, R4, R20 ;  /* 0x000000040814723c */ /* 0x004fde0000081014 */
[----:B------:R-:W-:-:S04]  /*e550*/  NOP ;  /* 0x0000000000007918 */ /* 0x000fc80000000000 */
[----:B------:R1:W-:Y:S04]  /*e560*/  STL.64 [R1+0x710], R20 ;  /* 0x0007101401007387 */ /* 0x0003e80000100a00 */
[----:B------:R-:W-:Y:S04]  /*e570*/  STL.64 [R1+0x718], R22 ;  /* 0x0007181601007387 */ /* 0x000fe80000100a00 */
[----:B-1----:R-:W2:Y:S01]  /*e580*/  LDL.LU R20, [R1+0x3fd8] ;  /* 0x003fd80001147983 */ /* 0x002ea20000300800 */
[----:B------:R-:W-:-:S03]  /*e590*/  IMAD.MOV.U32 R21, RZ, RZ, R4 ;  /* 0x000000ffff157224 */ /* 0x000fc600078e0004 */
[----:B------:R-:W3:Y:S04]  /*e5a0*/  LDL.LU.64 R6, [R1+0x3fd0] ;  /* 0x003fd00001067983 */ /* 0x000ee80000300a00 */
[----:B------:R-:W3:Y:S02]  /*e5b0*/  LDL.LU.64 R4, [R1+0x3fc8] ;  /* 0x003fc80001047983 */ /* 0x000ee40000300a00 */
[----:B---3--:R-:W-:-:S15]  /*e5c0*/  HMMA.1688.F32.TF32 R4, R8, R16, R4 ;  /* 0x000000100804723c */ /* 0x008fde0000081004 */
[----:B------:R-:W-:-:S04]  /*e5d0*/  NOP ;  /* 0x0000000000007918 */ /* 0x000fc80000000000 */
[----:B------:R1:W-:Y:S04]  /*e5e0*/  STL.64 [R1+0x700], R4 ;  /* 0x0007000401007387 */ /* 0x0003e80000100a00 */
[----:B------:R3:W-:Y:S01]  /*e5f0*/  STL.64 [R1+0x708], R6 ;  /* 0x0007080601007387 */ /* 0x0007e20000100a00 */
[----:B-1----:R-:W-:-:S03]  /*e600*/  IMAD.MOV.U32 R5, RZ, RZ, R17 ;  /* 0x000000ffff057224 */ /* 0x002fc600078e0011 */
[----:B---3--:R-:W3:Y:S01]  /*e610*/  LDL.LU R6, [R1+0x3fc4] ;  /* 0x003fc40001067983 */ /* 0x008ee20000300800 */
[----:B------:R-:W-:-:S03]  /*e620*/  IMAD.MOV.U32 R7, RZ, RZ, R16 ;  /* 0x000000ffff077224 */ /* 0x000fc600078e0010 */
[----:B------:R-:W2:Y:S04]  /*e630*/  LDL.LU R4, [R1+0x3fc0] ;  /* 0x003fc00001047983 */ /* 0x000ea80000300800 */
[----:B------:R-:W2:Y:S04]  /*e640*/  LDL.LU.64 R18, [R1+0x3fb8] ;  /* 0x003fb80001127983 */ /* 0x000ea80000300a00 */
[----:B------:R-:W2:Y:S02]  /*e650*/  LDL.LU.64 R16, [R1+0x3fb0] ;  /* 0x003fb00001107983 */ /* 0x000ea40000300a00 */
[----:B--2---:R-:W-:-:S15]  /*e660*/  HMMA.1688.F32.TF32 R16, R8, R12, R16 ;  /* 0x0000000c0810723c */ /* 0x004fde0000081010 */
[----:B------:R-:W-:-:S04]  /*e670*/  NOP ;  /* 0x0000000000007918 */ /* 0x000fc80000000000 */
[----:B------:R-:W-:Y:S01]  /*e680*/  IMAD.MOV.U32 R22, RZ, RZ, R18 ;  /* 0x000000ffff167224 */ /* 0x000fe200078e0012 */
[----:B------:R1:W-:Y:S01]  /*e690*/  STL.64 [R1+0x6f0], R16 ;  /* 0x0006f01001007387 */ /* 0x0003e20000100a00 */
[----:B------:R-:W-:-:S03]  /*e6a0*/  IMAD.MOV.U32 R23, RZ, RZ, R19 ;  /* 0x000000ffff177224 */ /* 0x000fc600078e0013 */
[----:B------:R-:W2:Y:S04]  /*e6b0*/  LDL.LU.64 R18, [R1+0x3fa8] ;  /* 0x003fa80001127983 */ /* 0x000ea80000300a00 */
[----:B-1----:R-:W2:Y:S04]  /*e6c0*/  LDL.LU.64 R16, [R1+0x3fa0] ;  /* 0x003fa00001107983 */ /* 0x002ea80000300a00 */
[----:B------:R-:W-:Y:S04]  /*e6d0*/  STL [R1+0x3b88], R23 ;  /* 0x003b881701007387 */ /* 0x000fe80000100800 */
[----:B------:R-:W-:Y:S01]  /*e6e0*/  STL [R1+0x3b84], R22 ;  /* 0x003b841601007387 */ /* 0x000fe20000100800 */
[----:B--2---:R-:W-:-:S15]  /*e6f0*/  HMMA.1688.F32.TF32 R24, R8, R16, R24 ;  /* 0x000000100818723c */ /* 0x004fde0000081018 */
[----:B------:R-:W-:-:S04]  /*e700*/  NOP ;  /* 0x0000000000007918 */ /* 0x000fc80000000000 */
[----:B------:R-:W-:Y:S04]  /*e710*/  STL.64 [R1+0x6e0], R24 ;  /* 0x0006e01801007387 */ /* 0x000fe80000100a00 */
[----:B------:R1:W-:Y:S04]  /*e720*/  STL.64 [R1+0x6e8], R26 ;  /* 0x0006e81a01007387 */ /* 0x0003e80000100a00 */
[----:B-1----:R-:W2:Y:S04]  /*e730*/  LDL.LU.64 R26, [R1+0x3f98] ;  /* 0x003f9800011a7983 */ /* 0x002ea80000300a00 */
[----:B------:R-:W2:Y:S04]  /*e740*/  LDL.LU.64 R24, [R1+0x3f90] ;  /* 0x003f900001187983 */ /* 0x000ea80000300a00 */
[----:B------:R-:W-:Y:S04]  /*e750*/  STL.64 [R1+0x3e80], R18 ;  /* 0x003e801201007387 */ /* 0x000fe80000100a00 */
[----:B------:R1:W-:Y:S02]  /*e760*/  STL.64 [R1+0x3e78], R16 ;  /* 0x003e781001007387 */ /* 0x0003e40000100a00 */
[----:B-1----:R-:W-:-:S02]  /*e770*/  IMAD.MOV.U32 R16, RZ, RZ, R21 ;  /* 0x000000ffff107224 */ /* 0x002fc400078e0015 */
[----:B------:R-:W-:Y:S01]  /*e780*/  IMAD.MOV.U32 R17, RZ, RZ, R0 ;  /* 0x000000ffff117224 */ /* 0x000fe200078e0000 */
[----:B------:R-:W2:Y:S04]  /*e790*/  LDL.LU R21, [R1+0x3f88] ;  /* 0x003f880001157983 */ /* 0x000ea80000300800 */
[----:B------:R-:W2:Y:S04]  /*e7a0*/  LDL.LU R0, [R1+0x3f84] ;  /* 0x003f840001007983 */ /* 0x000ea80000300800 */
[----:B------:R1:W-:Y:S02]  /*e7b0*/  STL.64 [R1+0x3e90], R16 ;  /* 0x003e901001007387 */ /* 0x0003e40000100a00 */
[----:B-1----:R-:W-:-:S02]  /*e7c0*/  IMAD.MOV.U32 R16, RZ, RZ, R15 ;  /* 0x000000ffff107224 */ /* 0x002fc400078e000f */
[----:B------:R-:W-:Y:S01]  /*e7d0*/  IMAD.MOV.U32 R17, RZ, RZ, R29 ;  /* 0x000000ffff117224 */ /* 0x000fe200078e001d */
[----:B------:R-:W2:Y:S04]  /*e7e0*/  LDL.LU R15, [R1+0x3f80] ;  /* 0x003f8000010f7983 */ /* 0x000ea80000300800 */
[----:B------:R-:W2:Y:S04]  /*e7f0*/  LDL.LU R29, [R1+0x3f7c] ;  /* 0x003f7c00011d7983 */ /* 0x000ea80000300800 */
[----:B------:R1:W-:Y:S04]  /*e800*/  STL.64 [R1+0x3ea8], R16 ;  /* 0x003ea81001007387 */ /* 0x0003e80000100a00 */
[----:B-1----:R-:W2:Y:S04]  /*e810*/  LDL.LU.64 R16, [R1+0xc50] ;  /* 0x000c500001107983 */ /* 0x002ea80000300a00 */
[----:B------:R-:W2:Y:S02]  /*e820*/  LDL.LU.64 R18, [R1+0xc58] ;  /* 0x000c580001127983 */ /* 0x000ea40000300a00 */
[----:B--2---:R-:W-:-:S15]  /*e830*/  HMMA.1688.F32.TF32 R16, R8, R20, R16 ;  /* 0x000000140810723c */ /* 0x004fde0000081010 */
[----:B------:R-:W-:-:S04]  /*e840*/  NOP ;  /* 0x0000000000007918 */ /* 0x000fc80000000000 */
[----:B------:R1:W-:Y:S04]  /*e850*/  STL.64 [R1+0x6d0], R16 ;  /* 0x0006d01001007387 */ /* 0x0003e80000100a00 */
[----:B------:R-:W-:Y:S01]  /*e860*/  STL.64 [R1+0x6d8], R18 ;  /* 0x0006d81201007387 */ /* 0x000fe20000100a00 */
[----:B-1----:R-:W-:Y:S02]  /*e870*/  IMAD.MOV.U32 R16, RZ, RZ, R24 ;  /* 0x000000ffff107224 */ /* 0x002fe400078e0018 */
[----:B------:R-:W-:Y:S01]  /*e880*/  IMAD.MOV.U32 R17, RZ, RZ, R25 ;  /* 0x000000ffff117224 */ /* 0x000fe200078e0019 */
[----:B------:R-:W2:Y:S04]  /*e890*/  LDL.LU R24, [R1+0x3f78] ;  /* 0x003f780001187983 */ /* 0x000ea80000300800 */
[----:B------:R-:W2:Y:S04]  /*e8a0*/  LDL.LU R25, [R1+0x3f74] ;  /* 0x003f740001197983 */ /* 0x000ea80000300800 */
[----:B------:R3:W-:Y:S04]  /*e8b0*/  STL.64 [R1+0x3ec0], R16 ;  /* 0x003ec01001007387 */ /* 0x0007e80000100a00 */
[----:B------:R1:W-:Y:S01]  /*e8c0*/  STL.64 [R1+0x3e70], R20 ;  /* 0x003e701401007387 */ /* 0x0003e20000100a00 */
[----:B---3--:R-:W-:-:S02]  /*e8d0*/  IMAD.MOV.U32 R16, RZ, RZ, R6 ;  /* 0x000000ffff107224 */ /* 0x008fc400078e0006 */
[----:B------:R-:W-:Y:S02]  /*e8e0*/  IMAD.MOV.U32 R17, RZ, RZ, R4 ;  /* 0x000000ffff117224 */ /* 0x000fe400078e0004 */
[----:B-1----:R-:W-:Y:S02]  /*e8f0*/  IMAD.MOV.U32 R20, RZ, RZ, R7 ;  /* 0x000000ffff147224 */ /* 0x002fe400078e0007 */
[----:B------:R-:W3:Y:S01]  /*e900*/  LDL.LU R7, [R1+0x3f70] ;  /* 0x003f700001077983 */ /* 0x000ee20000300800 */
[----:B------:R-:W-:-:S03]  /*e910*/  IMAD.MOV.U32 R21, RZ, RZ, R5 ;  /* 0x000000ffff157224 */ /* 0x000fc600078e0005 */
[----:B------:R-:W3:Y:S04]  /*e920*/  LDL.LU R5, [R1+0x3f6c] ;  /* 0x003f6c0001057983 */ /* 0x000ee80000300800 */
[----:B------:R-:W3:Y:S04]  /*e930*/  LDL.LU R6, [R1+0x3f68] ;  /* 0x003f680001067983 */ /* 0x000ee80000300800 */
[----:B------:R-:W3:Y:S04]  /*e940*/  LDL.LU R4, [R1+0x3f64] ;  /* 0x003f640001047983 */ /* 0x000ee80000300800 */
[----:B------:R1:W-:Y:S04]  /*e950*/  STL.64 [R1+0x3ed8], R16 ;  /* 0x003ed81001007387 */ /* 0x0003e80000100a00 */
[----:B-1----:R-:W2:Y:S04]  /*e960*/  LDL.LU.64 R16, [R1+0x340] ;  /* 0x0003400001107983 */ /* 0x002ea80000300a00 */
[----:B------:R-:W2:Y:S04]  /*e970*/  LDL.LU.64 R18, [R1+0x348] ;  /* 0x0003480001127983 */ /* 0x000ea80000300a00 */
[----:B------:R1:W-:Y:S04]  /*e980*/  STL.64 [R1+0x3e88], R20 ;  /* 0x003e881401007387 */ /* 0x0003e80000100a00 */
[----:B-1----:R-:W3:Y:S01]  /*e990*/  LDL.64 R20, [R1+0xc0] ;  /* 0x0000c00001147983 */ /* 0x002ee20000100a00 */
[----:B--2---:R-:W-:Y:S03]  /*e9a0*/  HMMA.1688.F32.TF32 R16, R8, R24, R16 ;  /* 0x000000180810723c */ /* 0x004fe60000081010 */
[----:B------:R-:W3:Y:S04]  /*e9b0*/  LDL.LU.64 R8, [R1+0x330] ;  /* 0x0003300001087983 */ /* 0x000ee80000300a00 */
[----:B------:R-:W3:-:S12]  /*e9c0*/  LDL.LU.64 R10, [R1+0x338] ;  /* 0x00033800010a7983 */ /* 0x000ed80000300a00 */
[----:B------:R1:W-:Y:S04]  /*e9d0*/  STL.64 [R1+0x6c0], R16 ;  /* 0x0006c01001007387 */ /* 0x0003e80000100a00 */
[----:B------:R-:W-:Y:S01]  /*e9e0*/  STL.64 [R1+0x6c8], R18 ;  /* 0x0006c81201007387 */ /* 0x000fe20000100a00 */
[----:B-1----:R-:W-:Y:S02]  /*e9f0*/  IMAD.MOV.U32 R16, RZ, RZ, R27 ;  /* 0x000000ffff107224 */ /* 0x002fe400078e001b */
[----:B------:R-:W-:-:S05]  /*ea00*/  IMAD.MOV.U32 R17, RZ, RZ, R26 ;  /* 0x000000ffff117224 */ /* 0x000fca00078e001a */
[----:B------:R4:W-:Y:S02]  /*ea10*/  STL.64 [R1+0x3ef0], R16 ;  /* 0x003ef01001007387 */ /* 0x0009e40000100a00 */
[----:B----4-:R-:W-:Y:S02]  /*ea20*/  IMAD.MOV.U32 R16, RZ, RZ, R14 ;  /* 0x000000ffff107224 */ /* 0x010fe400078e000e */
[----:B------:R-:W-:-:S05]  /*ea30*/  IMAD.MOV.U32 R17, RZ, RZ, R2 ;  /* 0x000000ffff117224 */ /* 0x000fca00078e0002 */
[----:B------:R1:W-:Y:S01]  /*ea40*/  STL.64 [R1+0x3f08], R16 ;  /* 0x003f081001007387 */ /* 0x0003e20000100a00 */
[----:B---3--:R-:W-:-:S15]  /*ea50*/  HMMA.1688.F32.TF32 R8, R4, R20, R8 ;  /* 0x000000140408723c */ /* 0x008fde0000081008 */
[----:B------:R-:W-:-:S04]  /*ea60*/  NOP ;  /* 0x0000000000007918 */ /* 0x000fc80000000000 */
[----:B------:R-:W-:Y:S04]  /*ea70*/  STL.64 [R1+0x6b8], R10 ;  /* 0x0006b80a01007387 */ /* 0x000fe80000100a00 */
[----:B-1----:R-:W2:Y:S04]  /*ea80*/  LDL.LU.64 R16, [R1+0x2f0] ;  /* 0x0002f00001107983 */ /* 0x002ea80000300a00 */
[----:B------:R-:W3:Y:S04]  /*ea90*/  LDL.LU.64 R18, [R1+0x2f8] ;  /* 0x0002f80001127983 */ /* 0x000ee80000300a00 */
[----:B---3--:R-:W-:Y:S04]  /*eaa0*/  STL.64 [R1+0x3f18], R18 ;  /* 0x003f181201007387 */ /* 0x008fe80000100a00 */
[----:B--2---:R1:W-:Y:S04]  /*eab0*/  STL.64 [R1+0x3f10], R16 ;  /* 0x003f101001007387 */ /* 0x0043e80000100a00 */
[----:B-1----:R-:W2:Y:S04]  /*eac0*/  LDL R16, [R1+0x90] ;  /* 0x0000900001107983 */ /* 0x002ea80000100800 */
[----:B------:R-:W2:Y:S01]  /*ead0*/  LDL R17, [R1+0x94] ;  /* 0x0000940001117983 */ /* 0x000ea20000100800 */
[----:B------:R-:W-:-:S03]  /*eae0*/  IMAD.MOV.U32 R14, RZ, RZ, R20 ;  /* 0x000000ffff0e7224 */ /* 0x000fc600078e0014 */
[----:B--2---:R1:W-:Y:S04]  /*eaf0*/  STL.64 [R1+0x3f30], R16 ;  /* 0x003f301001007387 */ /* 0x0043e80000100a00 */
[----:B-1----:R-:W2:Y:S01]  /*eb00*/  LDL R16, [R1+0xa0] ;  /* 0x0000a00001107983 */ /* 0x002ea20000100800 */
[----:B------:R-:W-:-:S03]  /*eb10*/  IMAD.MOV.U32 R17, RZ, RZ, R0 ;  /* 0x000000ffff117224 */ /* 0x000fc600078e0000 */
[----:B------:R-:W3:Y:S04]  /*eb20*/  LDL.LU R0, [R1+0x3f60] ;  /* 0x003f600001007983 */ /* 0x000ee80000300800 */
[----:B--2---:R1:W-:Y:S04]  /*eb30*/  STL.64 [R1+0x3f48], R16 ;  /* 0x003f481001007387 */ /* 0x0043e80000100a00 */
[----:B------:R-:W-:Y:S04]  /*eb40*/  STL [R1+0x3ea0], R14 ;  /* 0x003ea00e01007387 */ /* 0x000fe80000100800 */
[----:B------:R2:W-:Y:S01]  /*eb50*/  STL.64 [R1+0x3e98], R12 ;  /* 0x003e980c01007387 */ /* 0x0005e20000100a00 */
[----:B-1----:R-:W-:-:S03]  /*eb60*/  IMAD.MOV.U32 R17, RZ, RZ, R15 ;  /* 0x000000ffff117224 */ /* 0x002fc600078e000f */
[----:B--2---:R-:W2:Y:S04]  /*eb70*/  LDL.LU.64 R12, [R1+0x1c0] ;  /* 0x0001c000010c7983 */ /* 0x004ea80000300a00 */
[----:B------:R-:W4:Y:S04]  /*eb80*/  LDL.LU.64 R14, [R1+0x1c8] ;  /* 0x0001c800010e7983 */ /* 0x000f280000300a00 */
[----:B----4-:R-:W-:Y:S04]  /*eb90*/  STL.64 [R1+0x3eb8], R14 ;  /* 0x003eb80e01007387 */ /* 0x010fe80000100a00 */
[----:B--2---:R1:W-:Y:S04]  /*eba0*/  STL.64 [R1+0x3eb0], R12 ;  /* 0x003eb00c01007387 */ /* 0x0043e80000100a00 */
[----:B-1----:R-:W2:Y:S04]  /*ebb0*/  LDL.LU.64 R12, [R1+0x2b0] ;  /* 0x0002b000010c7983 */ /* 0x002ea80000300a00 */
        /* <DEDUP_REMOVED lines=20> */
[----:B------:R-:W4:Y:S01]  /*ed00*/  LDL.LU.64 R14, [R1+0x318] ;  /* 0x00031800010e7983 */ /* 0x000f220000300a00 */
[----:B------:R-:W-:-:S03]  /*ed10*/  IMAD.MOV.U32 R16, RZ, RZ, R29 ;  /* 0x000000ffff107224 */ /* 0x000fc600078e001d */
[----:B----4-:R-:W-:Y:S04]  /*ed20*/  STL.64 [R1+0x3f58], R14 ;  /* 0x003f580e01007387 */ /* 0x010fe80000100a00 */
[----:B--2---:R1:W-:Y:S04]  /*ed30*/  STL.64 [R1+0x3f50], R12 ;  /* 0x003f500c01007387 */ /* 0x0043e80000100a00 */
[----:B-1----:R-:W2:Y:S04]  /*ed40*/  LDL.LU.64 R12, [R1+0x320] ;  /* 0x00032000010c7983 */ /* 0x002ea80000300a00 */
[----:B------:R-:W2:Y:S01]  /*ed50*/  LDL.LU.64 R14, [R1+0x328] ;  /* 0x00032800010e7983 */ /* 0x000ea20000300a00 */
[----:B------:R-:W-:-:S02]  /*ed60*/  IMAD.MOV.U32 R2, RZ, RZ, R21 ;  /* 0x000000ffff027224 */ /* 0x000fc400078e0015 */
[----:B------:R-:W-:Y:S01]  /*ed70*/  IMAD.MOV.U32 R27, RZ, RZ, R9 ;  /* 0x000000ffff1b7224 */ /* 0x000fe200078e0009 */
[----:B------:R-:W4:Y:S01]  /*ed80*/  LDL.LU.64 R20, [R1+0x1b0] ;  /* 0x0001b00001147983 */ /* 0x000f220000300a00 */
[----:B------:R-:W-:-:S03]  /*ed90*/  IMAD.MOV.U32 R26, RZ, RZ, R8 ;  /* 0x000000ffff1a7224 */ /* 0x000fc600078e0008 */
[----:B------:R-:W4:Y:S04]  /*eda0*/  LDL.LU.64 R22, [R1+0x1b8] ;  /* 0x0001b80001167983 */ /* 0x000f280000300a00 */
[----:B------:R-:W3:Y:S04]  /*edb0*/  LDL.LU.64 R8, [R1+0x1a0] ;  /* 0x0001a00001087983 */ /* 0x000ee80000300a00 */
[----:B------:R-:W3:Y:S04]  /*edc0*/  LDL.LU.64 R10, [R1+0x1a8] ;  /* 0x0001a800010a7983 */ /* 0x000ee80000300a00 */
[----:B------:R-:W-:Y:S04]  /*edd0*/  STL [R1+0x3994], R27 ;  /* 0x0039941b01007387 */ /* 0x000fe80000100800 */
[----:B------:R-:W-:Y:S04]  /*ede0*/  STL [R1+0x3990], R26 ;  /* 0x0039901a01007387 */ /* 0x000fe80000100800 */
[----:B------:R-:W-:Y:S01]  /*edf0*/  STL.64 [R1+0x3e68], R24 ;  /* 0x003e681801007387 */ /* 0x000fe20000100a00 */
[----:B--2---:R-:W-:Y:S03]  /*ee00*/  HMMA.1688.F32.TF32 R16, R4, R16, R12 ;  /* 0x000000100410723c */ /* 0x004fe6000008100c */
[----:B------:R-:W2:Y:S04]  /*ee10*/  LDL.LU.64 R14, [R1+0x3f58] ;  /* 0x003f5800010e7983 */ /* 0x000ea80000300a00 */
[----:B------:R-:W2:-:S12]  /*ee20*/  LDL.LU.64 R12, [R1+0x3f50] ;  /* 0x003f5000010c7983 */ /* 0x000e980000300a00 */
[----:B------:R1:W-:Y:S04]  /*ee30*/  STL.64 [R1+0x6a0], R16 ;  /* 0x0006a01001007387 */ /* 0x0003e80000100a00 */
[----:B------:R2:W-:Y:S04]  /*ee40*/  STL.64 [R1+0x6a8], R18 ;  /* 0x0006a81201007387 */ /* 0x0005e80000100a00 */
[----:B-1----:R-:W2:Y:S02]  /*ee50*/  LDL.LU.64 R16, [R1+0x3f48] ;  /* 0x003f480001107983 */ /* 0x002ea40000300a00 */
[----:B--2---:R-:W-:Y:S02]  /*ee60*/  HMMA.1688.F32.TF32 R16, R4, R16, R12 ;  /* 0x000000100410723c */ /* 0x004fe4000008100c */
[----:B------:R-:W2:Y:S04]  /*ee70*/  LDL.LU.64 R14, [R1+0x3f40] ;  /* 0x003f4000010e7983 */ /* 0x000ea80000300a00 */
[----:B------:R-:W2:-:S13]  /*ee80*/  LDL.LU.64 R12, [R1+0x3f38] ;  /* 0x003f3800010c7983 */ /* 0x000e9a0000300a00 */
[----:B------:R1:W-:Y:S04]  /*ee90*/  STL.64 [R1+0x690], R16 ;  /* 0x0006901001007387 */ /* 0x0003e80000100a00 */
[----:B------:R2:W-:Y:S04]  /*eea0*/  STL.64 [R1+0x698], R18 ;  /* 0x0006981201007387 */ /* 0x0005e80000100a00 */
[----:B-1----:R-:W2:Y:S02]  /*eeb0*/  LDL.LU.64 R16, [R1+0x3f30] ;  /* 0x003f300001107983 */ /* 0x002ea40000300a00 */
[----:B--2---:R-:W-:Y:S02]  /*eec0*/  HMMA.1688.F32.TF32 R16, R4, R16, R12 ;  /* 0x000000100410723c */ /* 0x004fe4000008100c */
[----:B------:R-:W2:Y:S04]  /*eed0*/  LDL.LU.64 R14, [R1+0x3f28] ;  /* 0x003f2800010e7983 */ /* 0x000ea80000300a00 */
[----:B------:R-:W2:-:S13]  /*eee0*/  LDL.LU.64 R12, [R1+0x3f20] ;  /* 0x003f2000010c7983 */ /* 0x000e9a0000300a00 */
[----:B------:R-:W-:Y:S04]  /*eef0*/  STL.64 [R1+0x680], R16 ;  /* 0x0006801001007387 */ /* 0x000fe80000100a00 */
[----:B------:R1:W-:Y:S04]  /*ef00*/  STL.64 [R1+0x688], R18 ;  /* 0x0006881201007387 */ /* 0x0003e80000100a00 */
[----:B-1----:R-:W2:Y:S04]  /*ef10*/  LDL.LU.64 R18, [R1+0x3f18] ;  /* 0x003f180001127983 */ /* 0x002ea80000300a00 */
[----:B------:R-:W2:Y:S01]  /*ef20*/  LDL.LU.64 R16, [R1+0x3f10] ;  /* 0x003f100001107983 */ /* 0x000ea20000300a00 */
[----:B------:R-:W-:-:S02]  /*ef30*/  IMAD.MOV.U32 R24, RZ, RZ, R28 ;  /* 0x000000ffff187224 */ /* 0x000fc400078e001c */
[----:B------:R-:W-:-:S07]  /*ef40*/  IMAD.MOV.U32 R25, RZ, RZ, R3 ;  /* 0x000000ffff197224 */ /* 0x000fce00078e0003 */
[----:B--2---:R-:W-:Y:S01]  /*ef50*/  HMMA.1688.F32.TF32 R24, R4, R24, R16 ;  /* 0x000000180418723c */ /* 0x004fe20000081010 */
[----:B------:R-:W2:-:S15]  /*ef60*/  LDL.LU.64 R16, [R1+0x3f08] ;  /* 0x003f080001107983 */ /* 0x000e9e0000300a00 */
[----:B------:R-:W-:-:S03]  /*ef70*/  NOP ;  /* 0x0000000000007918 */ /* 0x000fc60000000000 */
[----:B------:R1:W-:Y:S04]  /*ef80*/  STL.64 [R1+0x670], R24 ;  /* 0x0006701801007387 */ /* 0x0003e80000100a00 */
[----:B------:R3:W-:Y:S04]  /*ef90*/  STL.64 [R1+0x678], R26 ;  /* 0x0006781a01007387 */ /* 0x0007e80000100a00 */
[----:B-1----:R-:W4:Y:S04]  /*efa0*/  LDL.LU.64 R24, [R1+0x2a0] ;  /* 0x0002a00001187983 */ /* 0x002f280000300a00 */
[----:B---3--:R-:W3:Y:S01]  /*efb0*/  LDL.LU.64 R26, [R1+0x2a8] ;  /* 0x0002a800011a7983 */ /* 0x008ee20000300a00 */
        /* <DEDUP_REMOVED lines=25> */
[----:B------:R-:W2:Y:S04]  /*f150*/  LDL.LU R14, [R1+0x3ea0] ;  /* 0x003ea000010e7983 */ /* 0x000ea80000300800 */
[----:B------:R-:W3:-:S13]  /*f160*/  LDL.LU.64 R12, [R1+0x3e98] ;  /* 0x003e9800010c7983 */ /* 0x000eda0000300a00 */
[----:B------:R1:W-:Y:S04]  /*f170*/  STL.64 [R1+0x620], R16 ;  /* 0x0006201001007387 */ /* 0x0003e80000100a00 */
[----:B------:R4:W-:Y:S04]  /*f180*/  STL.64 [R1+0x628], R18 ;  /* 0x0006281201007387 */ /* 0x0009e80000100a00 */
[----:B-1----:R-:W4:Y:S02]  /*f190*/  LDL.LU.64 R16, [R1+0x3e90] ;  /* 0x003e900001107983 */ /* 0x002f240000300a00 */
[----:B----4-:R-:W-:Y:S02]  /*f1a0*/  HMMA.1688.F32.TF32 R16, R4, R16, R20 ;  /* 0x000000100410723c */ /* 0x010fe40000081014 */
[----:B------:R-:W4:Y:S01]  /*f1b0*/  LDL.LU.64 R20, [R1+0x3e88] ;  /* 0x003e880001147983 */ /* 0x000f220000300a00 */
[----:B------:R-:W-:-:S15]  /*f1c0*/  LOP3.LUT R3, R0, 0x20, RZ, 0x3c, !PT ;  /* 0x0000002000037812 */ /* 0x000fde00078e3cff */
[----:B------:R-:W-:Y:S01]  /*f1d0*/  NOP ;  /* 0x0000000000007918 */ /* 0x000fe20000000000 */
[----:B------:R-:W-:Y:S04]  /*f1e0*/  STL.64 [R1+0x610], R16 ;  /* 0x0006101001007387 */ /* 0x000fe80000100a00 */
[----:B------:R1:W-:Y:S04]  /*f1f0*/  STL.64 [R1+0x618], R18 ;  /* 0x0006181201007387 */ /* 0x0003e80000100a00 */
[----:B-1----:R-:W2:Y:S04]  /*f200*/  LDL.LU.64 R18, [R1+0x3e80] ;  /* 0x003e800001127983 */ /* 0x002ea80000300a00 */
[----:B------:R-:W2:Y:S01]  /*f210*/  LDL.LU.64 R16, [R1+0x3e78] ;  /* 0x003e780001107983 */ /* 0x000ea20000300a00 */
[----:B----4-:R-:W-:Y:S03]  /*f220*/  HMMA.1688.F32.TF32 R8, R4, R20, R8 ;  /* 0x000000140408723c */ /* 0x010fe60000081008 */
[----:B------:R-:W2:Y:S04]  /*f230*/  LDL.LU.64 R20, [R1+0xc40] ;  /* 0x000c400001147983 */ /* 0x000ea80000300a00 */
[----:B------:R-:W2:-:S12]  /*f240*/  LDL.LU.64 R22, [R1+0xc48] ;  /* 0x000c480001167983 */ /* 0x000e980000300a00 */
[----:B------:R-:W-:Y:S04]  /*f250*/  STL.64 [R1+0x600], R8 ;  /* 0x0006000801007387 */ /* 0x000fe80000100a00 */
[----:B------:R-:W-:Y:S04]  /*f260*/  STL.64 [R1+0x608], R10 ;  /* 0x0006080a01007387 */ /* 0x000fe80000100a00 */
[----:B------:R-:W-:Y:S04]  /*f270*/  LDS R10, [R0+UR6+0x2200] ;  /* 0x00220006000a7984 */ /* 0x000fe80008000800 */
[----:B------:R-:W1:Y:S04]  /*f280*/  LDS R11, [R3+UR6+0x2200] ;  /* 0x00220006030b7984 */ /* 0x000e680008000800 */
[----:B------:R-:W-:Y:S04]  /*f290*/  LDS R8, [R0+UR6+0x200] ;  /* 0x0002000600087984 */ /* 0x000fe80008000800 */
[----:B------:R-:W4:Y:S04]  /*f2a0*/  LDS R9, [R3+UR6+0x200] ;  /* 0x0002000603097984 */ /* 0x000f280008000800 */
[----:B-1----:R-:W-:Y:S04]  /*f2b0*/  STL.64 [R1+0x3e60], R10 ;  /* 0x003e600a01007387 */ /* 0x002fe80000100a00 */
[----:B----4-:R3:W-:Y:S02]  /*f2c0*/  STL.64 [R1+0x3e58], R8 ;  /* 0x003e580801007387 */ /* 0x0107e40000100a00 */
[----:B---3--:R-:W-:Y:S02]  /*f2d0*/  HMMA.1688.F32.TF32 R8, R4, R12, R24 ;  /* 0x0000000c0408723c */ /* 0x008fe40000081018 */
[----:B------:R-:W3:Y:S04]  /*f2e0*/  LDL.LU.64 R24, [R1+0xc30] ;  /* 0x000c300001187983 */ /* 0x000ee80000300a00 */
[----:B------:R-:W3:-:S13]  /*f2f0*/  LDL.LU.64 R26, [R1+0xc38] ;  /* 0x000c3800011a7983 */ /* 0x000eda0000300a00 */
[----:B------:R1:W-:Y:S04]  /*f300*/  STL.64 [R1+0x5e0], R8 ;  /* 0x0005e00801007387 */ /* 0x0003e80000100a00 */
[----:B------:R4:W-:Y:S04]  /*f310*/  STL.64 [R1+0x5e8], R10 ;  /* 0x0005e80a01007387 */ /* 0x0009e80000100a00 */
[----:B-1----:R-:W3:Y:S04]  /*f320*/  LDL.LU.64 R8, [R1+0x190] ;  /* 0x0001900001087983 */ /* 0x002ee80000300a00 */
[----:B----4-:R-:W4:Y:S04]  /*f330*/  LDL.LU.64 R10, [R1+0x198] ;  /* 0x00019800010a7983 */ /* 0x010f280000300a00 */
[----:B------:R1:W-:Y:S04]  /*f340*/  STL.64 [R1+0x3e30], R12 ;  /* 0x003e300c01007387 */ /* 0x0003e80000100a00 */
[----:B-1----:R-:W3:Y:S01]  /*f350*/  LDL.64 R12, [R1+0xb0] ;  /* 0x0000b000010c7983 */ /* 0x002ee20000100a00 */
[----:B--2---:R-:W-:Y:S03]  /*f360*/  HMMA.1688.F32.TF32 R20, R4, R16, R20 ;  /* 0x000000100414723c */ /* 0x004fe60000081014 */
[----:B---3--:R-:W-:-:S15]  /*f370*/  STL.64 [R1+0x3e40], R12 ;  /* 0x003e400c01007387 */ /* 0x008fde0000100a00 */
[----:B------:R-:W-:Y:S01]  /*f380*/  NOP ;  /* 0x0000000000007918 */ /* 0x000fe20000000000 */
[----:B------:R1:W-:Y:S04]  /*f390*/  STL.64 [R1+0x5d0], R20 ;  /* 0x0005d01401007387 */ /* 0x0003e80000100a00 */
[----:B------:R-:W-:Y:S04]  /*f3a0*/  STL.64 [R1+0x5d8], R22 ;  /* 0x0005d81601007387 */ /* 0x000fe80000100a00 */
[----:B-1----:R-:W2:Y:S04]  /*f3b0*/  LDL.LU.64 R20, [R1+0x3e70] ;  /* 0x003e700001147983 */ /* 0x002ea80000300a00 */
[----:B------:R-:W-:Y:S04]  /*f3c0*/  STL.64 [R1+0x3d98], R18 ;  /* 0x003d981201007387 */ /* 0x000fe80000100a00 */
[----:B------:R1:W-:Y:S04]  /*f3d0*/  STL.64 [R1+0x3d90], R16 ;  /* 0x003d901001007387 */ /* 0x0003e80000100a00 */
[----:B-1----:R-:W3:Y:S04]  /*f3e0*/  LDL.64 R16, [R1+0xa0] ;  /* 0x0000a00001107983 */ /* 0x002ee80000100a00 */
[----:B---3--:R1:W-:Y:S04]  /*f3f0*/  STL.64 [R1+0x3e38], R16 ;  /* 0x003e381001007387 */ /* 0x0083e80000100a00 */
[----:B-1----:R-:W3:Y:S04]  /*f400*/  LDL.LU.64 R16, [R1+0x280] ;  /* 0x0002800001107983 */ /* 0x002ee80000300a00 */
[----:B------:R-:W3:Y:S01]  /*f410*/  LDL.LU.64 R18, [R1+0x288] ;  /* 0x0002880001127983 */ /* 0x000ee20000300a00 */
[----:B--2---:R-:W-:Y:S03]  /*f420*/  HMMA.1688.F32.TF32 R24, R4, R20, R24 ;  /* 0x000000140418723c */ /* 0x004fe60000081018 */
[----:B---3--:R-:W-:Y:S04]  /*f430*/  STL.64 [R1+0x3e50], R18 ;  /* 0x003e501201007387 */ /* 0x008fe80000100a00 */
[----:B------:R1:W-:Y:S04]  /*f440*/  STL.64 [R1+0x3e48], R16 ;  /* 0x003e481001007387 */ /* 0x0003e80000100a00 */
[----:B-1----:R-:W2:Y:S04]  /*f450*/  LDL.LU.64 R16, [R1+0x290] ;  /* 0x0002900001107983 */ /* 0x002ea80000300a00 */
[----:B------:R-:W2:Y:S04]  /*f460*/  LDL.LU.64 R18, [R1+0x298] ;  /* 0x0002980001127983 */ /* 0x000ea80000300a00 */
[----:B------:R1:W-:Y:S04]  /*f470*/  STL.64 [R1+0x5c0], R24 ;  /* 0x0005c01801007387 */ /* 0x0003e80000100a00 */
[----:B------:R-:W-:Y:S04]  /*f480*/  STL.64 [R1+0x5c8], R26 ;  /* 0x0005c81a01007387 */ /* 0x000fe80000100a00 */
[----:B-1----:R-:W4:Y:S01]  /*f490*/  LDL.LU.64 R24, [R1+0x3e68] ;  /* 0x003e680001187983 */ /* 0x002f220000300a00 */
[----:B------:R-:W-:-:S02]  /*f4a0*/  IMAD.MOV.U32 R12, RZ, RZ, R14 ;  /* 0x000000ffff0c7224 */ /* 0x000fc400078e000e */
[----:B------:R-:W-:Y:S01]  /*f4b0*/  IMAD.MOV.U32 R13, RZ, RZ, R2 ;  /* 0x000000ffff0d7224 */ /* 0x000fe200078e0002 */
[----:B----4-:R-:W-:Y:S01]  /*f4c0*/  HMMA.1688.F32.TF32 R4, R4, R24, R8 ;  /* 0x000000180404723c */ /* 0x010fe20000081008 */
[----:B------:R-:W2:Y:S04]  /*f4d0*/  LDL.LU.64 R10, [R1+0x3e60] ;  /* 0x003e6000010a7983 */ /* 0x000ea80000300a00 */
[----:B------:R-:W2:-:S14]  /*f4e0*/  LDL.LU.64 R8, [R1+0x3e58] ;  /* 0x003e580001087983 */ /* 0x000e9c0000300a00 */
[----:B------:R-:W-:Y:S04]  /*f4f0*/  STL.64 [R1+0x5b0], R4 ;  /* 0x0005b00401007387 */ /* 0x000fe80000100a00 */
[----:B------:R-:W-:Y:S04]  /*f500*/  STL.64 [R1+0x5b8], R6 ;  /* 0x0005b80601007387 */ /* 0x000fe80000100a00 */
[----:B------:R-:W1:Y:S04]  /*f510*/  LDS R4, [R0+UR6+0x300] ;  /* 0x0003000600047984 */ /* 0x000e680008000800 */
[----:B------:R-:W3:Y:S04]  /*f520*/  LDS R6, [R0+UR6+0x2300] ;  /* 0x0023000600067984 */ /* 0x000ee80008000800 */
[----:B------:R-:W4:Y:S04]  /*f530*/  LDS R5, [R3+UR6+0x300] ;  /* 0x0003000603057984 */ /* 0x000f280008000800 */
[----:B------:R-:W4:Y:S04]  /*f540*/  LDS R7, [R3+UR6+0x2300] ;  /* 0x0023000603077984 */ /* 0x000f280008000800 */
[----:B-1----:R-:W-:Y:S04]  /*f550*/  STL [R1+0x3d30], R4 ;  /* 0x003d300401007387 */ /* 0x002fe80000100800 */
[----:B---3--:R-:W-:Y:S04]  /*f560*/  STL [R1+0x3d34], R6 ;  /* 0x003d340601007387 */ /* 0x008fe80000100800 */
[----:B------:R-:W-:Y:S04]  /*f570*/  STL [R1+0x3d28], R0 ;  /* 0x003d280001007387 */ /* 0x000fe80000100800 */
[----:B----4-:R1:W-:Y:S04]  /*f580*/  STL [R1+0x3d38], R5 ;  /* 0x003d380501007387 */ /* 0x0103e80000100800 */
[----:B------:R-:W-:Y:S04]  /*f590*/  STL [R1+0x3d3c], R7 ;  /* 0x003d3c0701007387 */ /* 0x000fe80000100800 */
[----:B-1----:R-:W3:Y:S04]  /*f5a0*/  LDL.64 R4, [R1+0x90] ;  /* 0x0000900001047983 */ /* 0x002ee80000100a00 */
[----:B------:R-:W-:Y:S01]  /*f5b0*/  STL [R1+0x3d2c], R3 ;  /* 0x003d2c0301007387 */ /* 0x000fe20000100800 */
[----:B--2---:R-:W-:Y:S03]  /*f5c0*/  HMMA.1688.F32.TF32 R12, R8, R12, R16 ;  /* 0x0000000c080c723c */ /* 0x004fe60000081010 */
[----:B------:R-:W2:Y:S04]  /*f5d0*/  LDL.LU.64 R18, [R1+0x3e50] ;  /* 0x003e500001127983 */ /* 0x000ea80000300a00 */
[----:B------:R-:W2:-:S12]  /*f5e0*/  LDL.LU.64 R16, [R1+0x3e48] ;  /* 0x003e480001107983 */ /* 0x000e980000300a00 */
[----:B------:R1:W-:Y:S04]  /*f5f0*/  STL.64 [R1+0x5a0], R12 ;  /* 0x0005a00c01007387 */ /* 0x0003e80000100a00 */
[----:B------:R4:W-:Y:S04]  /*f600*/  STL.64 [R1+0x5a8], R14 ;  /* 0x0005a80e01007387 */ /* 0x0009e80000100a00 */
[----:B-1----:R-:W2:Y:S02]  /*f610*/  LDL.LU.64 R12, [R1+0x3e40] ;  /* 0x003e4000010c7983 */ /* 0x002ea40000300a00 */
[----:B--2---:R-:W-:Y:S01]  /*f620*/  HMMA.1688.F32.TF32 R16, R8, R12, R16 ;  /* 0x0000000c0810723c */ /* 0x004fe20000081010 */
[----:B------:R-:W-:-:S02]  /*f630*/  IMAD.MOV.U32 R22, RZ, RZ, R12 ;  /* 0x000000ffff167224 */ /* 0x000fc400078e000c */
[----:B----4-:R-:W-:-:S15]  /*f640*/  IMAD.MOV.U32 R15, RZ, RZ, R13 ;  /* 0x000000ffff0f7224 */ /* 0x010fde00078e000d */
[----:B------:R-:W-:Y:S01]  /*f650*/  NOP ;  /* 0x0000000000007918 */ /* 0x000fe20000000000 */
[----:B------:R1:W-:Y:S04]  /*f660*/  STL.64 [R1+0x590], R16 ;  /* 0x0005901001007387 */ /* 0x0003e80000100a00 */
[----:B------:R-:W-:Y:S04]  /*f670*/  STL.64 [R1+0x598], R18 ;  /* 0x0005981201007387 */ /* 0x000fe80000100a00 */
[----:B-1----:R-:W2:Y:S04]  /*f680*/  LDL.LU.64 R16, [R1+0x3e38] ;  /* 0x003e380001107983 */ /* 0x002ea80000300a00 */
[----:B------:R-:W4:Y:S04]  /*f690*/  LDL.LU.64 R12, [R1+0x3e30] ;  /* 0x003e3000010c7983 */ /* 0x000f280000300a00 */
[----:B------:R-:W-:Y:S04]  /*f6a0*/  STL [R1+0x3d44], R15 ;  /* 0x003d440f01007387 */ /* 0x000fe80000100800 */
[----:B----4-:R1:W-:Y:S04]  /*f6b0*/  STL.64 [R1+0x3e18], R12 ;  /* 0x003e180c01007387 */ /* 0x0103e80000100a00 */
[----:B-1----:R-:W2:Y:S04]  /*f6c0*/  LDL.LU.64 R12, [R1+0x270] ;  /* 0x00027000010c7983 */ /* 0x002ea80000300a00 */
[----:B------:R-:W2:Y:S04]  /*f6d0*/  LDL.LU.64 R14, [R1+0x278] ;  /* 0x00027800010e7983 */ /* 0x000ea80000300a00 */
[----:B------:R-:W-:Y:S01]  /*f6e0*/  STL [R1+0x3d40], R22 ;  /* 0x003d401601007387 */ /* 0x000fe20000100800 */
[----:B--2---:R-:W-:-:S15]  /*f6f0*/  HMMA.1688.F32.TF32 R12, R8, R16, R12 ;  /* 0x00000010080c723c */ /* 0x004fde000008100c */
[----:B------:R-:W-:-:S04]  /*f700*/  NOP ;  /* 0x0000000000007918 */ /* 0x000fc80000000000 */
[----:B------:R1:W-:Y:S04]  /*f710*/  STL.64 [R1+0x580], R12 ;  /* 0x0005800c01007387 */ /* 0x0003e80000100a00 */
[----:B------:R2:W-:Y:S04]  /*f720*/  STL.64 [R1+0x588], R14 ;  /* 0x0005880e01007387 */ /* 0x0005e80000100a00 */
[----:B-1----:R-:W4:Y:S04]  /*f730*/  LDL.LU.64 R12, [R1+0x250] ;  /* 0x00025000010c7983 */ /* 0x002f280000300a00 */
[----:B--2---:R-:W2:Y:S01]  /*f740*/  LDL.LU.64 R14, [R1+0x258] ;  /* 0x00025800010e7983 */ /* 0x004ea20000300a00 */
[----:B------:R-:W-:-:S02]  /*f750*/  IMAD.MOV.U32 R26, RZ, RZ, R16 ;  /* 0x000000ffff1a7224 */ /* 0x000fc400078e0010 */
[----:B------:R-:W-:Y:S01]  /*f760*/  IMAD.MOV.U32 R23, RZ, RZ, R17 ;  /* 0x000000ffff177224 */ /* 0x000fe200078e0011 */
[----:B--2---:R-:W-:Y:S04]  /*f770*/  STL.64 [R1+0x3e28], R14 ;  /* 0x003e280e01007387 */ /* 0x004fe80000100a00 */
[----:B----4-:R1:W-:Y:S04]  /*f780*/  STL.64 [R1+0x3e20], R12 ;  /* 0x003e200c01007387 */ /* 0x0103e80000100a00 */
[----:B-1----:R-:W3:Y:S04]  /*f790*/  LDL.LU.64 R12, [R1+0x260] ;  /* 0x00026000010c7983 */ /* 0x002ee80000300a00 */
[----:B------:R-:W3:Y:S04]  /*f7a0*/  LDL.LU.64 R14, [R1+0x268] ;  /* 0x00026800010e7983 */ /* 0x000ee80000300a00 */
[----:B------:R-:W2:Y:S04]  /*f7b0*/  LDL.64 R16, [R1+0x30] ;  /* 0x0000300001107983 */ /* 0x000ea80000100a00 */
[----:B--2---:R1:W-:Y:S04]  /*f7c0*/  STL.64 [R1+0x3dd8], R16 ;  /* 0x003dd81001007387 */ /* 0x0043e80000100a00 */
[----:B-1----:R-:W2:Y:S04]  /*f7d0*/  LDL.64 R16, [R1+0x40] ;  /* 0x0000400001107983 */ /* 0x002ea80000100a00 */
[----:B--2---:R1:W-:Y:S04]  /*f7e0*/  STL.64 [R1+0x3de8], R16 ;  /* 0x003de81001007387 */ /* 0x0043e80000100a00 */
[----:B-1----:R-:W2:Y:S04]  /*f7f0*/  LDL.64 R16, [R1+0x50] ;  /* 0x0000500001107983 */ /* 0x002ea80000100a00 */
[----:B--2---:R1:W-:Y:S04]  /*f800*/  STL.64 [R1+0x3df8], R16 ;  /* 0x003df81001007387 */ /* 0x0043e80000100a00 */
[----:B-1----:R-:W2:Y:S01]  /*f810*/  LDL.64 R16, [R1+0x60] ;  /* 0x0000600001107983 */ /* 0x002ea20000100a00 */
[----:B---3--:R-:W-:Y:S03]  /*f820*/  HMMA.1688.F32.TF32 R12, R8, R4, R12 ;  /* 0x00000004080c723c */ /* 0x008fe6000008100c */
[----:B--2---:R1:W-:Y:S04]  /*f830*/  STL.64 [R1+0x3e00], R16 ;  /* 0x003e001001007387 */ /* 0x0043e80000100a00 */
[----:B-1----:R-:W2:Y:S04]  /*f840*/  LDL.LU.64 R16, [R1+0x240] ;  /* 0x0002400001107983 */ /* 0x002ea80000300a00 */
[----:B------:R-:W3:Y:S04]  /*f850*/  LDL.LU.64 R18, [R1+0x248] ;  /* 0x0002480001127983 */ /* 0x000ee80000300a00 */
[----:B---3--:R-:W-:Y:S04]  /*f860*/  STL.64 [R1+0x3e10], R18 ;  /* 0x003e101201007387 */ /* 0x008fe80000100a00 */
[----:B--2---:R1:W-:Y:S04]  /*f870*/  STL.64 [R1+0x3e08], R16 ;  /* 0x003e081001007387 */ /* 0x0043e80000100a00 */
[----:B-1----:R-:W2:Y:S04]  /*f880*/  LDL.64 R16, [R1+0x80] ;  /* 0x0000800001107983 */ /* 0x002ea80000100a00 */
[----:B------:R-:W-:Y:S04]  /*f890*/  STL [R1+0x3d4c], R23 ;  /* 0x003d4c1701007387 */ /* 0x000fe80000100800 */
[----:B------:R1:W-:Y:S04]  /*f8a0*/  STL.64 [R1+0x3de0], R20 ;  /* 0x003de01401007387 */ /* 0x0003e80000100a00 */
[----:B-1----:R-:W3:Y:S04]  /*f8b0*/  LDL.64 R20, [R1+0x70] ;  /* 0x0000700001147983 */ /* 0x002ee80000100a00 */
[----:B------:R-:W-:Y:S04]  /*f8c0*/  STL [R1+0x3d48], R26 ;  /* 0x003d481a01007387 */ /* 0x000fe80000100800 */
[----:B------:R-:W-:Y:S04]  /*f8d0*/  STL.64 [R1+0x570], R12 ;  /* 0x0005700c01007387 */ /* 0x000fe80000100a00 */
[----:B------:R1:W-:Y:S04]  /*f8e0*/  STL.64 [R1+0x578], R14 ;  /* 0x0005780e01007387 */ /* 0x0003e80000100a00 */
[----:B-1----:R-:W4:Y:S04]  /*f8f0*/  LDL.LU.64 R14, [R1+0x3e28] ;  /* 0x003e2800010e7983 */ /* 0x002f280000300a00 */
[----:B------:R-:W4:Y:S01]  /*f900*/  LDL.LU.64 R12, [R1+0x3e20] ;  /* 0x003e2000010c7983 */ /* 0x000f220000300a00 */
[----:B------:R-:W-:-:S02]  /*f910*/  IMAD.MOV.U32 R27, RZ, RZ, R5 ;  /* 0x000000ffff1b7224 */ /* 0x000fc400078e0005 */
[----:B------:R-:W-:Y:S02]  /*f920*/  IMAD.MOV.U32 R28, RZ, RZ, R4 ;  /* 0x000000ffff1c7224 */ /* 0x000fe400078e0004 */
[----:B------:R-:W3:Y:S04]  /*f930*/  LDL.LU.64 R4, [R1+0x230] ;  /* 0x0002300001047983 */ /* 0x000ee80000300a00 */
[----:B------:R-:W3:Y:S04]  /*f940*/  LDL.LU.64 R6, [R1+0x238] ;  /* 0x0002380001067983 */ /* 0x000ee80000300a00 */
[----:B------:R-:W-:Y:S04]  /*f950*/  STL [R1+0x3d54], R27 ;  /* 0x003d541b01007387 */ /* 0x000fe80000100800 */
[----:B------:R1:W-:Y:S04]  /*f960*/  STL.64 [R1+0x3df0], R24 ;  /* 0x003df01801007387 */ /* 0x0003e80000100a00 */
[----:B-1----:R-:W3:Y:S04]  /*f970*/  LDL.LU.64 R24, [R1+0x220] ;  /* 0x0002200001187983 */ /* 0x002ee80000300a00 */
[----:B------:R-:W3:Y:S04]  /*f980*/  LDL.LU.64 R26, [R1+0x228] ;  /* 0x00022800011a7983 */ /* 0x000ee80000300a00 */
[----:B------:R-:W-:Y:S01]  /*f990*/  STL [R1+0x3d50], R28 ;  /* 0x003d501c01007387 */ /* 0x000fe20000100800 */
[----:B--2---:R-:W-:Y:S01]  /*f9a0*/  IMAD.MOV.U32 R2, RZ, RZ, R17 ;  /* 0x000000ffff027224 */ /* 0x004fe200078e0011 */
[----:B----4-:R-:W-:-:S15]  /*f9b0*/  HMMA.1688.F32.TF32 R12, R8, R16, R12 ;  /* 0x00000010080c723c */ /* 0x010fde000008100c */
[----:B------:R-:W-:-:S04]  /*f9c0*/  NOP ;  /* 0x0000000000007918 */ /* 0x000fc80000000000 */
[----:B------:R1:W-:Y:S04]  /*f9d0*/  STL.64 [R1+0x560], R12 ;  /* 0x0005600c01007387 */ /* 0x0003e80000100a00 */
[----:B------:R2:W-:Y:S04]  /*f9e0*/  STL.64 [R1+0x568], R14 ;  /* 0x0005680e01007387 */ /* 0x0005e80000100a00 */
[----:B-1----:R-:W4:Y:S01]  /*f9f0*/  LDL.LU.64 R12, [R1+0x3e18] ;  /* 0x003e1800010c7983 */ /* 0x002f220000300a00 */
[----:B--2---:R-:W-:-:S03]  /*fa00*/  IMAD.MOV.U32 R14, RZ, RZ, R16 ;  /* 0x000000ffff0e7224 */ /* 0x004fc600078e0010 */
[----:B------:R-:W3:Y:S04]  /*fa10*/  LDL.LU.64 R18, [R1+0x3e10] ;  /* 0x003e100001127983 */ /* 0x000ee80000300a00 */
[----:B------:R-:W3:Y:S04]  /*fa20*/  LDL.LU.64 R16, [R1+0x3e08] ;  /* 0x003e080001107983 */ /* 0x000ee80000300a00 */
[----:B------:R-:W-:Y:S01]  /*fa30*/  STL [R1+0x3d58], R14 ;  /* 0x003d580e01007387 */ /* 0x000fe20000100800 */
[----:B---3--:R-:W-:-:S15]  /*fa40*/  HMMA.1688.F32.TF32 R16, R8, R20, R16 ;  /* 0x000000140810723c */ /* 0x008fde0000081010 */
[----:B------:R-:W-:-:S04]  /*fa50*/  NOP ;  /* 0x0000000000007918 */ /* 0x000fc80000000000 */
[----:B------:R1:W-:Y:S04]  /*fa60*/  STL.64 [R1+0x550], R16 ;  /* 0x0005501001007387 */ /* 0x0003e80000100a00 */
[----:B------:R-:W-:Y:S04]  /*fa70*/  STL.64 [R1+0x558], R18 ;  /* 0x0005581201007387 */ /* 0x000fe80000100a00 */
[----:B-1----:R-:W2:Y:S01]  /*fa80*/  LDL.LU.64 R16, [R1+0x3e00] ;  /* 0x003e000001107983 */ /* 0x002ea20000300a00 */
[----:B------:R-:W-:Y:S02]  /*fa90*/  IMAD.MOV.U32 R0, RZ, RZ, R20 ;  /* 0x000000ffff007224 */ /* 0x000fe400078e0014 */
[----:B------:R-:W-:-:S02]  /*faa0*/  IMAD.MOV.U32 R29, RZ, RZ, R21 ;  /* 0x000000ffff1d7224 */ /* 0x000fc400078e0015 */
[----:B------:R-:W3:Y:S04]  /*fab0*/  LDL.LU.64 R20, [R1+0x210] ;  /* 0x0002100001147983 */ /* 0x000ee80000300a00 */
[----:B------:R-:W3:Y:S01]  /*fac0*/  LDL.LU.64 R22, [R1+0x218] ;  /* 0x0002180001167983 */ /* 0x000ee20000300a00 */
[----:B--2---:R-:W-:-:S15]  /*fad0*/  HMMA.1688.F32.TF32 R4, R8, R16, R4 ;  /* 0x000000100804723c */ /* 0x004fde0000081004 */
[----:B------:R-:W-:-:S04]  /*fae0*/  NOP ;  /* 0x0000000000007918 */ /* 0x000fc80000000000 */
[----:B------:R1:W-:Y:S04]  /*faf0*/  STL.64 [R1+0x540], R4 ;  /* 0x0005400401007387 */ /* 0x0003e80000100a00 */
[----:B------:R2:W-:Y:S01]  /*fb00*/  STL.64 [R1+0x548], R6 ;  /* 0x0005480601007387 */ /* 0x0005e20000100a00 */
[----:B-1----:R-:W-:Y:S02]  /*fb10*/  IMAD.MOV.U32 R5, RZ, RZ, R16 ;  /* 0x000000ffff057224 */ /* 0x002fe400078e0010 */
[----:B--2---:R-:W-:Y:S02]  /*fb20*/  IMAD.MOV.U32 R6, RZ, RZ, R17 ;  /* 0x000000ffff067224 */ /* 0x004fe400078e0011 */
[----:B------:R-:W2:Y:S02]  /*fb30*/  LDL.LU.64 R16, [R1+0x3df8] ;  /* 0x003df80001107983 */ /* 0x000ea40000300a00 */
[----:B--2---:R-:W-:-:S15]  /*fb40*/  HMMA.1688.F32.TF32 R24, R8, R16, R24 ;  /* 0x000000100818723c */ /* 0x004fde0000081018 */
[----:B------:R-:W-:-:S04]  /*fb50*/  NOP ;  /* 0x0000000000007918 */ /* 0x000fc80000000000 */
[----:B------:R1:W-:Y:S04]  /*fb60*/  STL.64 [R1+0x530], R24 ;  /* 0x0005301801007387 */ /* 0x0003e80000100a00 */
[----:B------:R2:W-:Y:S04]  /*fb70*/  STL.64 [R1+0x538], R26 ;  /* 0x0005381a01007387 */ /* 0x0005e80000100a00 */
[----:B-1----:R-:W3:Y:S01]  /*fb80*/  LDL.LU.64 R24, [R1+0x3df0] ;  /* 0x003df00001187983 */ /* 0x002ee20000300a00 */
[----:B------:R-:W-:Y:S02]  /*fb90*/  IMAD.MOV.U32 R15, RZ, RZ, R17 ;  /* 0x000000ffff0f7224 */ /* 0x000fe400078e0011 */
[----:B--2---:R-:W-:-:S02]  /*fba0*/  IMAD.MOV.U32 R26, RZ, RZ, R16 ;  /* 0x000000ffff1a7224 */ /* 0x004fc400078e0010 */
[----:B------:R-:W2:Y:S04]  /*fbb0*/  LDL.LU.64 R16, [R1+0x3de8] ;  /* 0x003de80001107983 */ /* 0x000ea80000300a00 */
[----:B------:R-:W-:Y:S04]  /*fbc0*/  STL [R1+0x3db8], R15 ;  /* 0x003db80f01007387 */ /* 0x000fe80000100800 */
[----:B----4-:R1:W-:Y:S04]  /*fbd0*/  STL.64 [R1+0x3db0], R12 ;  /* 0x003db00c01007387 */ /* 0x0103e80000100a00 */
[----:B-1----:R-:W4:Y:S04]  /*fbe0*/  LDL.LU.64 R12, [R1+0x200] ;  /* 0x00020000010c7983 */ /* 0x002f280000300a00 */
[----:B------:R-:W4:Y:S04]  /*fbf0*/  LDL.LU.64 R14, [R1+0x208] ;  /* 0x00020800010e7983 */ /* 0x000f280000300a00 */
[----:B------:R-:W-:Y:S04]  /*fc00*/  STL [R1+0x3da8], R26 ;  /* 0x003da81a01007387 */ /* 0x000fe80000100800 */
[----:B---3--:R1:W-:Y:S04]  /*fc10*/  STL.64 [R1+0x3da0], R24 ;  /* 0x003da01801007387 */ /* 0x0083e80000100a00 */
[----:B-1----:R-:W3:Y:S01]  /*fc20*/  LDL.64 R24, [R1+0x10] ;  /* 0x0000100001187983 */ /* 0x002ee20000100a00 */
[----:B--2---:R-:W-:Y:S01]  /*fc30*/  HMMA.1688.F32.TF32 R20, R8, R16, R20 ;  /* 0x000000100814723c */ /* 0x004fe20000081014 */
[----:B------:R-:W-:-:S02]  /*fc40*/  IMAD.MOV.U32 R4, RZ, RZ, R16 ;  /* 0x000000ffff047224 */ /* 0x000fc400078e0010 */
[----:B------:R-:W-:Y:S01]  /*fc50*/  IMAD.MOV.U32 R3, RZ, RZ, R17 ;  /* 0x000000ffff037224 */ /* 0x000fe200078e0011 */
[----:B---3--:R1:W-:Y:S04]  /*fc60*/  STL.64 [R1+0x3dc0], R24 ;  /* 0x003dc01801007387 */ /* 0x0083e80000100a00 */
[----:B-1----:R-:W2:Y:S11]  /*fc70*/  LDL.64 R24, [R1+0x20] ;  /* 0x0000200001187983 */ /* 0x002eb60000100a00 */
[----:B------:R1:W-:Y:S04]  /*fc80*/  STL.64 [R1+0x520], R20 ;  /* 0x0005201401007387 */ /* 0x0003e80000100a00 */
[----:B------:R3:W-:Y:S04]  /*fc90*/  STL.64 [R1+0x528], R22 ;  /* 0x0005281601007387 */ /* 0x0007e80000100a00 */
[----:B-1----:R-:W2:Y:S04]  /*fca0*/  LDL.LU.64 R20, [R1+0x3de0] ;  /* 0x003de00001147983 */ /* 0x002ea80000300a00 */
[----:B------:R-:W4:Y:S02]  /*fcb0*/  LDL.LU.64 R16, [R1+0x3dd8] ;  /* 0x003dd80001107983 */ /* 0x000f240000300a00 */
[----:B----4-:R-:W-:Y:S01]  /*fcc0*/  HMMA.1688.F32.TF32 R12, R8, R16, R12 ;  /* 0x00000010080c723c */ /* 0x010fe2000008100c */
[----:B---3--:R-:W-:-:S02]  /*fcd0*/  IMAD.MOV.U32 R22, RZ, RZ, R16 ;  /* 0x000000ffff167224 */ /* 0x008fc400078e0010 */
[----:B------:R-:W-:-:S15]  /*fce0*/  IMAD.MOV.U32 R7, RZ, RZ, R17 ;  /* 0x000000ffff077224 */ /* 0x000fde00078e0011 */
[----:B------:R-:W-:Y:S01]  /*fcf0*/  NOP ;  /* 0x0000000000007918 */ /* 0x000fe20000000000 */
[----:B------:R-:W-:Y:S04]  /*fd00*/  STL.64 [R1+0x500], R12 ;  /* 0x0005000c01007387 */ /* 0x000fe80000100a00 */
[----:B------:R-:W-:Y:S04]  /*fd10*/  STL.64 [R1+0x508], R14 ;  /* 0x0005080e01007387 */ /* 0x000fe80000100a00 */
[----:B------:R-:W-:Y:S04]  /*fd20*/  STL [R1+0x3dd0], R22 ;  /* 0x003dd01601007387 */ /* 0x000fe80000100800 */
[----:B--2---:R1:W-:Y:S04]  /*fd30*/  STL.64 [R1+0x3dc8], R20 ;  /* 0x003dc81401007387 */ /* 0x0043e80000100a00 */
[----:B-1----:R-:W2:Y:S04]  /*fd40*/  LDL.LU.64 R20, [R1+0x1f0] ;  /* 0x0001f00001147983 */ /* 0x002ea80000300a00 */
[----:B------:R-:W2:Y:S04]  /*fd50*/  LDL.LU.64 R22, [R1+0x1f8] ;  /* 0x0001f80001167983 */ /* 0x000ea80000300a00 */
[----:B------:R-:W3:Y:S04]  /*fd60*/  LDL.LU.64 R12, [R1+0x1e0] ;  /* 0x0001e000010c7983 */ /* 0x000ee80000300a00 */
[----:B------:R-:W3:Y:S04]  /*fd70*/  LDL.LU.64 R14, [R1+0x1e8] ;  /* 0x0001e800010e7983 */ /* 0x000ee80000300a00 */
[----:B------:R-:W4:Y:S04]  /*fd80*/  LDL.LU.64 R16, [R1+0x1d0] ;  /* 0x0001d00001107983 */ /* 0x000f280000300a00 */
[----:B------:R-:W4:Y:S04]  /*fd90*/  LDL.LU.64 R18, [R1+0x1d8] ;  /* 0x0001d80001127983 */ /* 0x000f280000300a00 */
[----:B------:R-:W-:Y:S04]  /*fda0*/  STL.64 [R1+0x3d68], R6 ;  /* 0x003d680601007387 */ /* 0x000fe80000100a00 */
[----:B------:R1:W-:Y:S04]  /*fdb0*/  STL.64 [R1+0x3d60], R4 ;  /* 0x003d600401007387 */ /* 0x0003e80000100a00 */
[----:B-1----:R-:W2:Y:S04]  /*fdc0*/  LDL.LU.64 R4, [R1+0xb80] ;  /* 0x000b800001047983 */ /* 0x002ea80000300a00 */
[----:B------:R-:W2:Y:S04]  /*fdd0*/  LDL.LU.64 R6, [R1+0xb88] ;  /* 0x000b880001067983 */ /* 0x000ea80000300a00 */
[----:B--2---:R-:W-:Y:S04]  /*fde0*/  STL.64 [R1+0x3d78], R6 ;  /* 0x003d780601007387 */ /* 0x004fe80000100a00 */
[----:B------:R1:W-:Y:S04]  /*fdf0*/  STL.64 [R1+0x3d70], R4 ;  /* 0x003d700401007387 */ /* 0x0003e80000100a00 */
[----:B-1----:R-:W2:Y:S04]  /*fe00*/  LDL.LU.64 R4, [R1+0xc10] ;  /* 0x000c100001047983 */ /* 0x002ea80000300a00 */
[----:B------:R-:W2:Y:S01]  /*fe10*/  LDL.LU.64 R6, [R1+0xc18] ;  /* 0x000c180001067983 */ /* 0x000ea20000300a00 */
[----:B------:R-:W-:Y:S01]  /*fe20*/  HMMA.1688.F32.TF32 R20, R8, R24, R20 ;  /* 0x000000180814723c */ /* 0x000fe20000081014 */
[----:B------:R-:W-:-:S02]  /*fe30*/  IMAD.MOV.U32 R28, RZ, RZ, R24 ;  /* 0x000000ffff1c7224 */ /* 0x000fc400078e0018 */
[----:B--2---:R-:W-:Y:S04]  /*fe40*/  STL.64 [R1+0x3d88], R6 ;  /* 0x003d880601007387 */ /* 0x004fe80000100a00 */
[----:B------:R1:W-:Y:S04]  /*fe50*/  STL.64 [R1+0x3d80], R4 ;  /* 0x003d800401007387 */ /* 0x0003e80000100a00 */
[----:B-1----:R-:W2:Y:S04]  /*fe60*/  LDL.LU.64 R4, [R1+0xc20] ;  /* 0x000c200001047983 */ /* 0x002ea80000300a00 */
[----:B------:R-:W2:Y:S04]  /*fe70*/  LDL.LU.64 R6, [R1+0xc28] ;  /* 0x000c280001067983 */ /* 0x000ea80000300a00 */
[----:B------:R-:W-:Y:S04]  /*fe80*/  STL.64 [R1+0x4f0], R20 ;  /* 0x0004f01401007387 */ /* 0x000fe80000100a00 */
[----:B------:R1:W-:Y:S04]  /*fe90*/  STL.64 [R1+0x4f8], R22 ;  /* 0x0004f81601007387 */ /* 0x0003e80000100a00 */
[----:B-1----:R-:W2:Y:S01]  /*fea0*/  LDL.LU R22, [R1+0x3dd0] ;  /* 0x003dd00001167983 */ /* 0x002ea20000300800 */
[----:B------:R-:W-:-:S03]  /*feb0*/  IMAD.MOV.U32 R23, RZ, RZ, R25 ;  /* 0x000000ffff177224 */ /* 0x000fc600078e0019 */
[----:B------:R-:W2:Y:S04]  /*fec0*/  LDL.LU.64 R20, [R1+0x3dc8] ;  /* 0x003dc80001147983 */ /* 0x000ea80000300a00 */
[----:B------:R-:W3:Y:S02]  /*fed0*/  LDL.LU.64 R24, [R1+0x3dc0] ;  /* 0x003dc00001187983 */ /* 0x000ee40000300a00 */
[----:B---3--:R-:W-:-:S15]  /*fee0*/  HMMA.1688.F32.TF32 R12, R8, R24, R12 ;  /* 0x00000018080c723c */ /* 0x008fde000008100c */
[----:B------:R-:W-:-:S04]  /*fef0*/  NOP ;  /* 0x0000000000007918 */ /* 0x000fc80000000000 */
[----:B------:R-:W-:Y:S04]  /*ff00*/  STL.64 [R1+0x4e0], R12 ;  /* 0x0004e00c01007387 */ /* 0x000fe80000100a00 */
[----:B------:R1:W-:Y:S04]  /*ff10*/  STL.64 [R1+0x4e8], R14 ;  /* 0x0004e80e01007387 */ /* 0x0003e80000100a00 */
[----:B-1----:R-:W3:Y:S04]  /*ff20*/  LDL.LU R15, [R1+0x3db8] ;  /* 0x003db800010f7983 */ /* 0x002ee80000300800 */
[----:B------:R-:W4:Y:S01]  /*ff30*/  LDL.LU.64 R12, [R1+0x3db0] ;  /* 0x003db000010c7983 */ /* 0x000f220000300a00 */
[----:B------:R-:W-:-:S02]  /*ff40*/  IMAD.MOV.U32 R14, RZ, RZ, R24 ;  /* 0x000000ffff0e7224 */ /* 0x000fc400078e0018 */
[----:B------:R-:W-:Y:S01]  /*ff50*/  IMAD.MOV.U32 R27, RZ, RZ, R25 ;  /* 0x000000ffff1b7224 */ /* 0x000fe200078e0019 */
[----:B------:R-:W2:Y:S04]  /*ff60*/  LDL.LU R26, [R1+0x3da8] ;  /* 0x003da800011a7983 */ /* 0x000ea80000300800 */
[----:B------:R-:W2:Y:S01]  /*ff70*/  LDL.LU.64 R24, [R1+0x3da0] ;  /* 0x003da00001187983 */ /* 0x000ea20000300a00 */
[----:B----4-:R-:W-:-:S15]  /*ff80*/  HMMA.1688.F32.TF32 R16, R8, R12, R16 ;  /* 0x0000000c0810723c */ /* 0x010fde0000081010 */
[----:B------:R-:W-:-:S04]  /*ff90*/  NOP ;  /* 0x0000000000007918 */ /* 0x000fc80000000000 */
[----:B------:R-:W-:Y:S04]  /*ffa0*/  STL.64 [R1+0x4d0], R16 ;  /* 0x0004d01001007387 */ /* 0x000fe80000100a00 */
[----:B------:R1:W-:Y:S04]  /*ffb0*/  STL.64 [R1+0x4d8], R18 ;  /* 0x0004d81201007387 */ /* 0x0003e80000100a00 */
[----:B-1----:R-:W4:Y:S04]  /*ffc0*/  LDL.LU.64 R18, [R1+0x3d98] ;  /* 0x003d980001127983 */ /* 0x002f280000300a00 */
[----:B------:R-:W2:Y:S02]  /*ffd0*/  LDL.LU.64 R16, [R1+0x3d90] ;  /* 0x003d900001107983 */ /* 0x000ea40000300a00 */
[----:B--2---:R-:W-:-:S15]  /*ffe0*/  HMMA.1688.F32.TF32 R4, R8, R16, R4 ;  /* 0x000000100804723c */ /* 0x004fde0000081004 */
[----:B------:R-:W-:-:S04]  /*fff0*/  NOP ;  /* 0x0000000000007918 */ /* 0x000fc80000000000 */
[----:B------:R-:W-:Y:S04]  /*10000*/  STL.64 [R1+0x4c0], R4 ;  /* 0x0004c00401007387 */ /* 0x000fe80000100a00 */
[----:B------:R1:W-:Y:S04]  /*10010*/  STL.64 [R1+0x4c8], R6 ;  /* 0x0004c80601007387 */ /* 0x0003e80000100a00 */
[----:B-1----:R-:W2:Y:S04]  /*10020*/  LDL.LU.64 R6, [R1+0x3d88] ;  /* 0x003d880001067983 */ /* 0x002ea80000300a00 */
[----:B------:R-:W2:Y:S04]  /*10030*/  LDL.LU.64 R4, [R1+0x3d80] ;  /* 0x003d800001047983 */ /* 0x000ea80000300a00 */
[----:B----4-:R-:W-:Y:S04]  /*10040*/  STL.64 [R1+0x3c50], R18 ;  /* 0x003c501201007387 */ /* 0x010fe80000100a00 */
[----:B------:R1:W-:Y:S04]  /*10050*/  STL.64 [R1+0x3c48], R16 ;  /* 0x003c481001007387 */ /* 0x0003e80000100a00 */
[----:B-1----:R-:W4:Y:S01]  /*10060*/  LDL.64 R16, [R1+0xc0] ;  /* 0x0000c00001107983 */ /* 0x002f220000100a00 */
[----:B--2---:R-:W-:-:S15]  /*10070*/  HMMA.1688.F32.TF32 R4, R8, R20, R4 ;  /* 0x000000140804723c */ /* 0x004fde0000081004 */
[----:B------:R-:W-:-:S04]  /*10080*/  NOP ;  /* 0x0000000000007918 */ /* 0x000fc80000000000 */
[----:B------:R-:W-:Y:S04]  /*10090*/  STL.64 [R1+0x4b0], R4 ;  /* 0x0004b00401007387 */ /* 0x000fe80000100a00 */
[----:B------:R1:W-:Y:S04]  /*100a0*/  STL.64 [R1+0x4b8], R6 ;  /* 0x0004b80601007387 */ /* 0x0003e80000100a00 */
[----:B-1----:R-:W2:Y:S04]  /*100b0*/  LDL.LU.64 R6, [R1+0x3d78] ;  /* 0x003d780001067983 */ /* 0x002ea80000300a00 */
[----:B------:R-:W2:Y:S04]  /*100c0*/  LDL.LU.64 R4, [R1+0x3d70] ;  /* 0x003d700001047983 */ /* 0x000ea80000300a00 */
[----:B------:R1:W-:Y:S01]  /*100d0*/  STL.64 [R1+0x3c40], R20 ;  /* 0x003c401401007387 */ /* 0x0003e20000100a00 */
[----:B--2---:R-:W-:Y:S03]  /*100e0*/  HMMA.1688.F32.TF32 R8, R8, R24, R4 ;  /* 0x000000180808723c */ /* 0x004fe60000081004 */
[----:B------:R-:W2:Y:S04]  /*100f0*/  LDL.LU.64 R6, [R1+0x3d68] ;  /* 0x003d680001067983 */ /* 0x000ea80000300a00 */
[----:B------:R-:W4:Y:S01]  /*10100*/  LDL.LU.64 R4, [R1+0x3d60] ;  /* 0x003d600001047983 */ /* 0x000f220000300a00 */
[----:B-1----:R-:W-:-:S02]  /*10110*/  IMAD.MOV.U32 R20, RZ, RZ, R26 ;  /* 0x000000ffff147224 */ /* 0x002fc400078e001a */
[----:B---3--:R-:W-:-:S09]  /*10120*/  IMAD.MOV.U32 R21, RZ, RZ, R15 ;  /* 0x000000ffff157224 */ /* 0x008fd200078e000f */
[----:B------:R1:W-:Y:S04]  /*10130*/  STL.64 [R1+0x4a0], R8 ;  /* 0x0004a00801007387 */ /* 0x0003e80000100a00 */
[----:B------:R-:W-:Y:S01]  /*10140*/  STL.64 [R1+0x4a8], R10 ;  /* 0x0004a80a01007387 */ /* 0x000fe20000100a00 */
[----:B-1----:R-:W-:Y:S02]  /*10150*/  IMAD.MOV.U32 R8, RZ, RZ, R14 ;  /* 0x000000ffff087224 */ /* 0x002fe400078e000e */
[----:B------:R-:W-:Y:S01]  /*10160*/  IMAD.MOV.U32 R9, RZ, RZ, R27 ;  /* 0x000000ffff097224 */ /* 0x000fe200078e001b */
[----:B------:R-:W3:Y:S04]  /*10170*/  LDL.LU R14, [R1+0x3d58] ;  /* 0x003d5800010e7983 */ /* 0x000ee80000300800 */
[----:B------:R-:W3:Y:S04]  /*10180*/  LDL.LU R27, [R1+0x3d54] ;  /* 0x003d5400011b7983 */ /* 0x000ee80000300800 */
[----:B------:R1:W-:Y:S04]  /*10190*/  STL.64 [R1+0x3c68], R8 ;  /* 0x003c680801007387 */ /* 0x0003e80000100a00 */
[----:B-1----:R-:W3:Y:S04]  /*101a0*/  LDL.LU.64 R8, [R1+0x180] ;  /* 0x0001800001087983 */ /* 0x002ee80000300a00 */
[----:B------:R-:W3:Y:S04]  /*101b0*/  LDL.LU.64 R10, [R1+0x188] ;  /* 0x00018800010a7983 */ /* 0x000ee80000300a00 */
[----:B------:R1:W-:Y:S02]  /*101c0*/  STL.64 [R1+0x3c38], R24 ;  /* 0x003c381801007387 */ /* 0x0003e40000100a00 */
[----:B-1----:R-:W-:-:S02]  /*101d0*/  IMAD.MOV.U32 R24, RZ, RZ, R28 ;  /* 0x000000ffff187224 */ /* 0x002fc400078e001c */
[----:B------:R-:W3:Y:S01]  /*101e0*/  LDL.LU R28, [R1+0x3d50] ;  /* 0x003d5000011c7983 */ /* 0x000ee20000300800 */
[----:B------:R-:W-:-:S03]  /*101f0*/  IMAD.MOV.U32 R25, RZ, RZ, R23 ;  /* 0x000000ffff197224 */ /* 0x000fc600078e0017 */
[----:B------:R-:W3:Y:S04]  /*10200*/  LDL.LU R23, [R1+0x3d4c] ;  /* 0x003d4c0001177983 */ /* 0x000ee80000300800 */
[----:B------:R-:W3:Y:S04]  /*10210*/  LDL.LU R26, [R1+0x3d48] ;  /* 0x003d4800011a7983 */ /* 0x000ee80000300800 */
[----:B------:R-:W3:Y:S04]  /*10220*/  LDL.LU R15, [R1+0x3d44] ;  /* 0x003d4400010f7983 */ /* 0x000ee80000300800 */
[----:B------:R-:W-:Y:S04]  /*10230*/  STL.64 [R1+0x3ca8], R20 ;  /* 0x003ca81401007387 */ /* 0x000fe80000100a00 */
[----:B------:R1:W-:Y:S02]  /*10240*/  STL.64 [R1+0x3c70], R24 ;  /* 0x003c701801007387 */ /* 0x0003e40000100a00 */
[----:B-1----:R-:W-:-:S02]  /*10250*/  IMAD.MOV.U32 R24, RZ, RZ, R22 ;  /* 0x000000ffff187224 */ /* 0x002fc400078e0016 */
[----:B------:R-:W3:Y:S01]  /*10260*/  LDL.LU R22, [R1+0x3d40] ;  /* 0x003d400001167983 */ /* 0x000ee20000300800 */
[----:B--2---:R-:W-:Y:S02]  /*10270*/  IMAD.MOV.U32 R21, RZ, RZ, R6 ;  /* 0x000000ffff157224 */ /* 0x004fe400078e0006 */
[----:B------:R-:W-:Y:S02]  /*10280*/  IMAD.MOV.U32 R25, RZ, RZ, R7 ;  /* 0x000000ffff197224 */ /* 0x000fe400078e0007 */
[----:B----4-:R-:W-:Y:S01]  /*10290*/  IMAD.MOV.U32 R20, RZ, RZ, R5 ;  /* 0x000000ffff147224 */ /* 0x010fe200078e0005 */
[----:B------:R-:W2:Y:S04]  /*102a0*/  LDL.LU R7, [R1+0x3d3c] ;  /* 0x003d3c0001077983 */ /* 0x000ea80000300800 */
[----:B------:R-:W2:Y:S04]  /*102b0*/  LDL.LU R5, [R1+0x3d38] ;  /* 0x003d380001057983 */ /* 0x000ea80000300800 */
[----:B------:R-:W2:Y:S04]  /*102c0*/  LDL.LU R6, [R1+0x3d34] ;  /* 0x003d340001067983 */ /* 0x000ea80000300800 */
[----:B------:R-:W-:Y:S04]  /*102d0*/  STL.64 [R1+0x3cc0], R20 ;  /* 0x003cc01401007387 */ /* 0x000fe80000100a00 */
[----:B------:R1:W-:Y:S02]  /*102e0*/  STL.64 [R1+0x3c88], R24 ;  /* 0x003c881801007387 */ /* 0x0003e40000100a00 */
[----:B-1----:R-:W-:-:S02]  /*102f0*/  IMAD.MOV.U32 R24, RZ, RZ, R4 ;  /* 0x000000ffff187224 */ /* 0x002fc400078e0004 */
[----:B------:R-:W2:Y:S01]  /*10300*/  LDL.LU R4, [R1+0x3d30] ;  /* 0x003d300001047983 */ /* 0x000ea20000300800 */
[----:B------:R-:W-:Y:S02]  /*10310*/  IMAD.MOV.U32 R20, RZ, RZ, R0 ;  /* 0x000000ffff147224 */ /* 0x000fe400078e0000 */
[----:B------:R-:W-:Y:S02]  /*10320*/  IMAD.MOV.U32 R21, RZ, RZ, R29 ;  /* 0x000000ffff157224 */ /* 0x000fe400078e001d */
[----:B------:R-:W-:Y:S02]  /*10330*/  IMAD.MOV.U32 R25, RZ, RZ, R3 ;  /* 0x000000ffff197224 */ /* 0x000fe400078e0003 */
[----:B------:R-:W4:Y:S04]  /*10340*/  LDL.LU R3, [R1+0x3d2c] ;  /* 0x003d2c0001037983 */ /* 0x000f280000300800 */
[----:B------:R-:W4:Y:S04]  /*10350*/  LDL.LU R0, [R1+0x3d28] ;  /* 0x003d280001007983 */ /* 0x000f280000300800 */
[----:B------:R3:W-:Y:S02]  /*10360*/  STL.64 [R1+0x3cd8], R20 ;  /* 0x003cd81401007387 */ /* 0x0007e40000100a00 */
[----:B---3--:R-:W-:-:S02]  /*10370*/  IMAD.MOV.U32 R20, RZ, RZ, R14 ;  /* 0x000000ffff147224 */ /* 0x008fc400078e000e */
[----:B------:R-:W-:Y:S02]  /*10380*/  IMAD.MOV.U32 R21, RZ, RZ, R2 ;  /* 0x000000ffff157224 */ /* 0x000fe400078e0002 */
[----:B------:R-:W-:Y:S02]  /*10390*/  IMAD.MOV.U32 R14, RZ, RZ, R16 ;  /* 0x000000ffff0e7224 */ /* 0x000fe400078e0010 */
[----:B------:R-:W-:Y:S01]  /*103a0*/  IMAD.MOV.U32 R2, RZ, RZ, R17 ;  /* 0x000000ffff027224 */ /* 0x000fe200078e0011 */
[----:B------:R-:W-:Y:S04]  /*103b0*/  STL.64 [R1+0x3cf0], R20 ;  /* 0x003cf01401007387 */ /* 0x000fe80000100a00 */
[----:B------:R-:W-:Y:S01]  /*103c0*/  STL.64 [R1+0x3ca0], R24 ;  /* 0x003ca01801007387 */ /* 0x000fe20000100a00 */
[----:B--2---:R-:W-:Y:S01]  /*103d0*/  HMMA.1688.F32.TF32 R8, R4, R16, R8 ;  /* 0x000000100408723c */ /* 0x004fe20000081008 */
[----:B------:R-:W-:-:S02]  /*103e0*/  IMAD.MOV.U32 R16, RZ, RZ, R28 ;  /* 0x000000ffff107224 */ /* 0x000fc400078e001c */
[----:B------:R-:W-:-:S15]  /*103f0*/  IMAD.MOV.U32 R17, RZ, RZ, R27 ;  /* 0x000000ffff117224 */ /* 0x000fde00078e001b */
[----:B------:R-:W-:Y:S01]  /*10400*/  NOP ;  /* 0x0000000000007918 */ /* 0x000fe20000000000 */
[----:B------:R-:W-:Y:S04]  /*10410*/  STL.64 [R1+0x490], R8 ;  /* 0x0004900801007387 */ /* 0x000fe80000100a00 */
[----:B------:R-:W-:Y:S04]  /*10420*/  STL.64 [R1+0x498], R10 ;  /* 0x0004980a01007387 */ /* 0x000fe80000100a00 */
[----:B------:R1:W-:Y:S02]  /*10430*/  STL.64 [R1+0x3cf8], R16 ;  /* 0x003cf81001007387 */ /* 0x0003e40000100a00 */
[----:B-1----:R-:W-:-:S02]  /*10440*/  IMAD.MOV.U32 R16, RZ, RZ, R26 ;  /* 0x000000ffff107224 */ /* 0x002fc400078e001a */
[----:B------:R-:W-:-:S05]  /*10450*/  IMAD.MOV.U32 R17, RZ, RZ, R23 ;  /* 0x000000ffff117224 */ /* 0x000fca00078e0017 */
[----:B------:R1:W-:Y:S04]  /*10460*/  STL.64 [R1+0x3d10], R16 ;  /* 0x003d101001007387 */ /* 0x0003e80000100a00 */
[----:B------:R-:W2:Y:S01]  /*10470*/  LDL.LU.64 R20, [R1+0x150] ;  /* 0x0001500001147983 */ /* 0x000ea20000300a00 */
[----:B-1----:R-:W-:-:S03]  /*10480*/  IMAD.MOV.U32 R16, RZ, RZ, R22 ;  /* 0x000000ffff107224 */ /* 0x002fc600078e0016 */
[----:B------:R-:W3:Y:S04]  /*10490*/  LDL.LU.64 R22, [R1+0x158] ;  /* 0x0001580001167983 */ /* 0x000ee80000300a00 */
[----:B---3--:R-:W-:Y:S04]  /*104a0*/  STL.64 [R1+0x3d08], R22 ;  /* 0x003d081601007387 */ /* 0x008fe80000100a00 */
[----:B--2---:R1:W-:Y:S04]  /*104b0*/  STL.64 [R1+0x3d00], R20 ;  /* 0x003d001401007387 */ /* 0x0043e80000100a00 */
[----:B-1----:R-:W2:Y:S04]  /*104c0*/  LDL.LU.64 R20, [R1+0x160] ;  /* 0x0001600001147983 */ /* 0x002ea80000300a00 */
[----:B------:R-:W3:Y:S04]  /*104d0*/  LDL.LU.64 R22, [R1+0x168] ;  /* 0x0001680001167983 */ /* 0x000ee80000300a00 */
[----:B---3--:R-:W-:Y:S04]  /*104e0*/  STL.64 [R1+0x3d20], R22 ;  /* 0x003d201601007387 */ /* 0x008fe80000100a00 */
[----:B--2---:R1:W-:Y:S04]  /*104f0*/  STL.64 [R1+0x3d18], R20 ;  /* 0x003d181401007387 */ /* 0x0043e80000100a00 */
[----:B-1----:R-:W2:Y:S04]  /*10500*/  LDL.LU.64 R20, [R1+0x170] ;  /* 0x0001700001147983 */ /* 0x002ea80000300a00 */
[----:B------:R-:W2:Y:S04]  /*10510*/  LDL.LU.64 R22, [R1+0x178] ;  /* 0x0001780001167983 */ /* 0x000ea80000300a00 */
[----:B------:R-:W3:Y:S04]  /*10520*/  LDL.LU.64 R24, [R1+0x110] ;  /* 0x0001100001187983 */ /* 0x000ee80000300a00 */
[----:B------:R-:W2:Y:S04]  /*10530*/  LDL.LU.64 R26, [R1+0x118] ;  /* 0x00011800011a7983 */ /* 0x000ea80000300a00 */
[----:B--2---:R-:W-:Y:S04]  /*10540*/  STL.64 [R1+0x3cb8], R26 ;  /* 0x003cb81a01007387 */ /* 0x004fe80000100a00 */
[----:B---3--:R1:W-:Y:S04]  /*10550*/  STL.64 [R1+0x3cb0], R24 ;  /* 0x003cb01801007387 */ /* 0x0083e80000100a00 */
[----:B-1----:R-:W2:Y:S04]  /*10560*/  LDL.LU.64 R24, [R1+0x120] ;  /* 0x0001200001187983 */ /* 0x002ea80000300a00 */
        /* <DEDUP_REMOVED lines=10> */
[----:B------:R-:W2:Y:S01]  /*10610*/  LDL.LU.64 R10, [R1+0xe8] ;  /* 0x0000e800010a7983 */ /* 0x000ea20000300a00 */
[----:B------:R-:W-:-:S03]  /*10620*/  IMAD.MOV.U32 R17, RZ, RZ, R15 ;  /* 0x000000ffff117224 */ /* 0x000fc600078e000f */
[----:B--2---:R-:W-:Y:S04]  /*10630*/  STL.64 [R1+0x3c80], R10 ;  /* 0x003c800a01007387 */ /* 0x004fe80000100a00 */
[----:B---3--:R1:W-:Y:S04]  /*10640*/  STL.64 [R1+0x3c78], R8 ;  /* 0x003c780801007387 */ /* 0x0083e80000100a00 */
[----:B-1----:R-:W2:Y:S04]  /*10650*/  LDL.LU.64 R8, [R1+0xf0] ;  /* 0x0000f00001087983 */ /* 0x002ea80000300a00 */
[----:B------:R-:W3:Y:S01]  /*10660*/  LDL.LU.64 R10, [R1+0xf8] ;  /* 0x0000f800010a7983 */ /* 0x000ee20000300a00 */
[C---:B------:R-:W-:Y:S03]  /*10670*/  HMMA.1688.F32.TF32 R16, R4.reuse, R16, R20 ;  /* 0x000000100410723c */ /* 0x040fe60000081014 */
[----:B---3--:R-:W-:Y:S04]  /*10680*/  STL.64 [R1+0x3c98], R10 ;  /* 0x003c980a01007387 */ /* 0x008fe80000100a00 */
[----:B--2---:R1:W-:Y:S04]  /*10690*/  STL.64 [R1+0x3c90], R8 ;  /* 0x003c900801007387 */ /* 0x0043e80000100a00 */
[----:B-1----:R-:W2:Y:S04]  /*106a0*/  LDL.LU.64 R8, [R1+0x100] ;  /* 0x0001000001087983 */ /* 0x002ea80000300a00 */
[----:B------:R-:W2:Y:S04]  /*106b0*/  LDL.LU.64 R10, [R1+0x108] ;  /* 0x00010800010a7983 */ /* 0x000ea80000300a00 */
[----:B------:R-:W-:Y:S04]  /*106c0*/  STL [R1+0x3c60], R14 ;  /* 0x003c600e01007387 */ /* 0x000fe80000100800 */
[----:B------:R1:W-:Y:S04]  /*106d0*/  STL.64 [R1+0x3c58], R12 ;  /* 0x003c580c01007387 */ /* 0x0003e80000100a00 */
[----:B-1----:R-:W3:Y:S04]  /*106e0*/  LDL.LU.64 R12, [R1+0xd0] ;  /* 0x0000d000010c7983 */ /* 0x002ee80000300a00 */
[----:B------:R-:W3:Y:S04]  /*106f0*/  LDL.LU.64 R14, [R1+0xd8] ;  /* 0x0000d800010e7983 */ /* 0x000ee80000300a00 */
[----:B------:R-:W2:Y:S04]  /*10700*/  LDL.LU.64 R22, [R1+0x3d20] ;  /* 0x003d200001167983 */ /* 0x000ea80000300a00 */
[----:B------:R-:W2:Y:S04]  /*10710*/  LDL.LU.64 R20, [R1+0x3d18] ;  /* 0x003d180001147983 */ /* 0x000ea80000300a00 */
        /* <DEDUP_REMOVED lines=10> */
[----:B------:R-:W2:-:S15]  /*107c0*/  LDL.LU.64 R20, [R1+0x3cf0] ;  /* 0x003cf00001147983 */ /* 0x000e9e0000300a00 */
[----:B------:R-:W-:Y:S02]  /*107d0*/  NOP ;  /* 0x0000000000007918 */ /* 0x000fe40000000000 */
        /* <DEDUP_REMOVED lines=49> */
[----:B------:R-:W2:Y:S04]  /*10af0*/  LDL.LU R14, [R1+0x3c60] ;  /* 0x003c6000010e7983 */ /* 0x000ea80000300800 */
[----:B------:R-:W2:-:S12]  /*10b00*/  LDL.LU.64 R12, [R1+0x3c58] ;  /* 0x003c5800010c7983 */ /* 0x000e980000300a00 */
[----:B------:R-:W-:Y:S04]  /*10b10*/  STL.64 [R1+0x300], R8 ;  /* 0x0003000801007387 */ /* 0x000fe80000100a00 */
[----:B------:R-:W-:Y:S04]  /*10b20*/  STL.64 [R1+0x308], R10 ;  /* 0x0003080a01007387 */ /* 0x000fe80000100a00 */
[----:B----4-:R-:W-:Y:S04]  /*10b30*/  LDS R8, [R0+UR6+0x400] ;  /* 0x0004000600087984 */ /* 0x010fe80008000800 */
[----:B------:R-:W-:Y:S04]  /*10b40*/  LDS R10, [R0+UR6+0x2400] ;  /* 0x00240006000a7984 */ /* 0x000fe80008000800 */
[----:B------:R-:W-:Y:S04]  /*10b50*/  LDS R9, [R3+UR6+0x400] ;  /* 0x0004000603097984 */ /* 0x000fe80008000800 */
[----:B------:R-:W-:Y:S01]  /*10b60*/  LDS R11, [R3+UR6+0x2400] ;  /* 0x00240006030b7984 */ /* 0x000fe20008000800 */
[----:B--2---:R-:W-:-:S15]  /*10b70*/  HMMA.1688.F32.TF32 R16, R4, R12, R16 ;  /* 0x0000000c0410723c */ /* 0x004fde0000081010 */
[----:B------:R-:W-:-:S04]  /*10b80*/  NOP ;  /* 0x0000000000007918 */ /* 0x000fc80000000000 */
[----:B------:R-:W-:Y:S04]  /*10b90*/  STL.64 [R1+0x2f0], R16 ;  /* 0x0002f01001007387 */ /* 0x000fe80000100a00 */
[----:B------:R1:W-:Y:S04]  /*10ba0*/  STL.64 [R1+0x2f8], R18 ;  /* 0x0002f81201007387 */ /* 0x0003e80000100a00 */
[----:B-1----:R-:W2:Y:S04]  /*10bb0*/  LDL.LU.64 R18, [R1+0x3c50] ;  /* 0x003c500001127983 */ /* 0x002ea80000300a00 */
[----:B------:R-:W4:Y:S04]  /*10bc0*/  LDL.LU.64 R16, [R1+0x3c48] ;  /* 0x003c480001107983 */ /* 0x000f280000300a00 */
[----:B------:R1:W-:Y:S04]  /*10bd0*/  STL.64 [R1+0x3bb8], R12 ;  /* 0x003bb80c01007387 */ /* 0x0003e80000100a00 */
[----:B-1----:R-:W2:Y:S01]  /*10be0*/  LDL.64 R12, [R1+0xa0] ;  /* 0x0000a000010c7983 */ /* 0x002ea20000100a00 */
[----:B----4-:R-:W-:Y:S03]  /*10bf0*/  HMMA.1688.F32.TF32 R20, R4, R16, R20 ;  /* 0x000000100414723c */ /* 0x010fe60000081014 */
[----:B--2---:R-:W-:-:S15]  /*10c00*/  STL.64 [R1+0x3c28], R12 ;  /* 0x003c280c01007387 */ /* 0x004fde0000100a00 */
[----:B------:R-:W-:Y:S01]  /*10c10*/  NOP ;  /* 0x0000000000007918 */ /* 0x000fe20000000000 */
[----:B------:R1:W-:Y:S04]  /*10c20*/  STL.64 [R1+0x2e0], R20 ;  /* 0x0002e01401007387 */ /* 0x0003e80000100a00 */
[----:B------:R-:W-:Y:S04]  /*10c30*/  STL.64 [R1+0x2e8], R22 ;  /* 0x0002e81601007387 */ /* 0x000fe80000100a00 */
[----:B-1----:R-:W3:Y:S04]  /*10c40*/  LDL.LU.64 R20, [R1+0x3c40] ;  /* 0x003c400001147983 */ /* 0x002ee80000300a00 */
[----:B------:R-:W-:Y:S04]  /*10c50*/  STL.64 [R1+0x3bb0], R18 ;  /* 0x003bb01201007387 */ /* 0x000fe80000100a00 */
[----:B------:R1:W-:Y:S04]  /*10c60*/  STL.64 [R1+0x3ba8], R16 ;  /* 0x003ba81001007387 */ /* 0x0003e80000100a00 */
[----:B-1----:R-:W2:Y:S04]  /*10c70*/  LDL.LU.64 R16, [R1+0xb70] ;  /* 0x000b700001107983 */ /* 0x002ea80000300a00 */
[----:B------:R-:W2:Y:S01]  /*10c80*/  LDL.LU.64 R18, [R1+0xb78] ;  /* 0x000b780001127983 */ /* 0x000ea20000300a00 */
[----:B---3--:R-:W-:-:S15]  /*10c90*/  HMMA.1688.F32.TF32 R24, R4, R20, R24 ;  /* 0x000000140418723c */ /* 0x008fde0000081018 */
[----:B------:R-:W-:-:S04]  /*10ca0*/  NOP ;  /* 0x0000000000007918 */ /* 0x000fc80000000000 */
[----:B------:R1:W-:Y:S04]  /*10cb0*/  STL.64 [R1+0x2d0], R24 ;  /* 0x0002d01801007387 */ /* 0x0003e80000100a00 */
[----:B------:R-:W-:Y:S04]  /*10cc0*/  STL.64 [R1+0x2d8], R26 ;  /* 0x0002d81a01007387 */ /* 0x000fe80000100a00 */
[----:B-1----:R-:W2:Y:S04]  /*10cd0*/  LDL.LU.64 R24, [R1+0x3c38] ;  /* 0x003c380001187983 */ /* 0x002ea80000300a00 */
[----:B------:R-:W-:Y:S04]  /*10ce0*/  STL [R1+0x3b90], R21 ;  /* 0x003b901501007387 */ /* 0x000fe80000100800 */
[----:B------:R1:W-:Y:S04]  /*10cf0*/  STL [R1+0x3bd8], R20 ;  /* 0x003bd81401007387 */ /* 0x0003e80000100800 */
[----:B-1----:R-:W3:Y:S01]  /*10d00*/  LDL.64 R20, [R1+0xb0] ;  /* 0x0000b00001147983 */ /* 0x002ee20000100a00 */
[----:B------:R-:W-:-:S02]  /*10d10*/  IMAD.MOV.U32 R12, RZ, RZ, R14 ;  /* 0x000000ffff0c7224 */ /* 0x000fc400078e000e */
[----:B------:R-:W-:Y:S01]  /*10d20*/  IMAD.MOV.U32 R13, RZ, RZ, R2 ;  /* 0x000000ffff0d7224 */ /* 0x000fe200078e0002 */
[----:B---3--:R1:W-:Y:S04]  /*10d30*/  STL.64 [R1+0x3c30], R20 ;  /* 0x003c301401007387 */ /* 0x0083e80000100a00 */
[----:B-1----:R-:W3:Y:S04]  /*10d40*/  LDL.LU.64 R20, [R1+0xaf0] ;  /* 0x000af00001147983 */ /* 0x002ee80000300a00 */
[----:B------:R-:W3:Y:S01]  /*10d50*/  LDL.LU.64 R22, [R1+0xaf8] ;  /* 0x000af80001167983 */ /* 0x000ee20000300a00 */
[----:B--2---:R-:W-:Y:S03]  /*10d60*/  HMMA.1688.F32.TF32 R4, R4, R24, R16 ;  /* 0x000000180404723c */ /* 0x004fe60000081010 */
[----:B------:R-:W2:Y:S04]  /*10d70*/  LDL.LU.64 R16, [R1+0xad0] ;  /* 0x000ad00001107983 */ /* 0x000ea80000300a00 */
[----:B------:R-:W2:-:S12]  /*10d80*/  LDL.LU.64 R18, [R1+0xad8] ;  /* 0x000ad80001127983 */ /* 0x000e980000300a00 */
[----:B------:R-:W-:Y:S04]  /*10d90*/  STL.64 [R1+0xd0], R4 ;  /* 0x0000d00401007387 */ /* 0x000fe80000100a00 */
[----:B------:R-:W-:Y:S04]  /*10da0*/  STL.64 [R1+0xd8], R6 ;  /* 0x0000d80601007387 */ /* 0x000fe80000100a00 */
[----:B------:R-:W1:Y:S04]  /*10db0*/  LDS R4, [R0+UR6+0x500] ;  /* 0x0005000600047984 */ /* 0x000e680008000800 */
[----:B------:R-:W4:Y:S04]  /*10dc0*/  LDS R6, [R0+UR6+0x2500] ;  /* 0x0025000600067984 */ /* 0x000f280008000800 */
[----:B------:R-:W4:Y:S04]  /*10dd0*/  LDS R5, [R3+UR6+0x500] ;  /* 0x0005000603057984 */ /* 0x000f280008000800 */
[----:B------:R-:W4:Y:S04]  /*10de0*/  LDS R7, [R3+UR6+0x2500] ;  /* 0x0025000603077984 */ /* 0x000f280008000800 */
[----:B------:R-:W-:Y:S04]  /*10df0*/  STL [R1+0x3b8c], R25 ;  /* 0x003b8c1901007387 */ /* 0x000fe80000100800 */
[----:B-1----:R-:W-:Y:S04]  /*10e00*/  STL [R1+0x3b50], R4 ;  /* 0x003b500401007387 */ /* 0x002fe80000100800 */
[----:B----4-:R-:W-:Y:S04]  /*10e10*/  STL [R1+0x3b54], R6 ;  /* 0x003b540601007387 */ /* 0x010fe80000100800 */
[----:B------:R-:W-:Y:S04]  /*10e20*/  STL [R1+0x3b48], R0 ;  /* 0x003b480001007387 */ /* 0x000fe80000100800 */
[----:B------:R1:W-:Y:S04]  /*10e30*/  STL [R1+0x3b58], R5 ;  /* 0x003b580501007387 */ /* 0x0003e80000100800 */
[----:B------:R4:W-:Y:S04]  /*10e40*/  STL [R1+0x3b5c], R7 ;  /* 0x003b5c0701007387 */ /* 0x0009e80000100800 */
[----:B-1----:R-:W2:Y:S04]  /*10e50*/  LDL.LU.64 R4, [R1+0xae0] ;  /* 0x000ae00001047983 */ /* 0x002ea80000300a00 */
[----:B----4-:R-:W2:Y:S04]  /*10e60*/  LDL.LU.64 R6, [R1+0xae8] ;  /* 0x000ae80001067983 */ /* 0x010ea80000300a00 */
[----:B------:R-:W-:Y:S01]  /*10e70*/  STL [R1+0x3b4c], R3 ;  /* 0x003b4c0301007387 */ /* 0x000fe20000100800 */
[----:B---3--:R-:W-:Y:S03]  /*10e80*/  HMMA.1688.F32.TF32 R12, R8, R12, R20 ;  /* 0x0000000c080c723c */ /* 0x008fe60000081014 */
[----:B------:R-:W2:-:S15]  /*10e90*/  LDL.LU.64 R20, [R1+0x3c30] ;  /* 0x003c300001147983 */ /* 0x000e9e0000300a00 */
[----:B------:R-:W-:Y:S01]  /*10ea0*/  NOP ;  /* 0x0000000000007918 */ /* 0x000fe20000000000 */
[----:B------:R1:W-:Y:S04]  /*10eb0*/  STL.64 [R1+0x2c0], R12 ;  /* 0x0002c00c01007387 */ /* 0x0003e80000100a00 */
[----:B------:R-:W-:Y:S04]  /*10ec0*/  STL.64 [R1+0x2c8], R14 ;  /* 0x0002c80e01007387 */ /* 0x000fe80000100a00 */
[----:B-1----:R-:W3:Y:S01]  /*10ed0*/  LDL.LU.64 R12, [R1+0x3c28] ;  /* 0x003c2800010c7983 */ /* 0x002ee20000300a00 */
[----:B--2---:R-:W-:Y:S01]  /*10ee0*/  HMMA.1688.F32.TF32 R4, R8, R20, R4 ;  /* 0x000000140804723c */ /* 0x004fe20000081004 */
[----:B------:R-:W-:-:S02]  /*10ef0*/  IMAD.MOV.U32 R27, RZ, RZ, R20 ;  /* 0x000000ffff1b7224 */ /* 0x000fc400078e0014 */
[----:B------:R-:W-:-:S15]  /*10f00*/  IMAD.MOV.U32 R26, RZ, RZ, R21 ;  /* 0x000000ffff1a7224 */ /* 0x000fde00078e0015 */
[----:B------:R-:W-:Y:S01]  /*10f10*/  NOP ;  /* 0x0000000000007918 */ /* 0x000fe20000000000 */
[----:B------:R-:W-:Y:S04]  /*10f20*/  STL.64 [R1+0x2b0], R4 ;  /* 0x0002b00401007387 */ /* 0x000fe80000100a00 */
[----:B------:R3:W-:Y:S04]  /*10f30*/  STL.64 [R1+0x2b8], R6 ;  /* 0x0002b80601007387 */ /* 0x0007e80000100a00 */
[----:B------:R-:W2:Y:S01]  /*10f40*/  LDL.64 R20, [R1+0x60] ;  /* 0x0000600001147983 */ /* 0x000ea20000100a00 */
[----:B---3--:R-:W-:Y:S03]  /*10f50*/  HMMA.1688.F32.TF32 R4, R8, R12, R16 ;  /* 0x0000000c0804723c */ /* 0x008fe60000081010 */
[----:B--2---:R1:W-:Y:S04]  /*10f60*/  STL.64 [R1+0x3c10], R20 ;  /* 0x003c101401007387 */ /* 0x0043e80000100a00 */
[----:B-1----:R-:W2:Y:S01]  /*10f70*/  LDL.64 R20, [R1+0x70] ;  /* 0x0000700001147983 */ /* 0x002ea20000100a00 */
[----:B------:R-:W-:-:S02]  /*10f80*/  IMAD.MOV.U32 R28, RZ, RZ, R12 ;  /* 0x000000ffff1c7224 */ /* 0x000fc400078e000c */
[----:B------:R-:W-:Y:S01]  /*10f90*/  IMAD.MOV.U32 R2, RZ, RZ, R13 ;  /* 0x000000ffff027224 */ /* 0x000fe200078e000d */
[----:B--2---:R1:W-:Y:S04]  /*10fa0*/  STL.64 [R1+0x3c18], R20 ;  /* 0x003c181401007387 */ /* 0x0043e80000100a00 */
[----:B-1----:R-:W2:Y:S04]  /*10fb0*/  LDL.64 R20, [R1+0x90] ;  /* 0x0000900001147983 */ /* 0x002ea80000100a00 */
[----:B------:R-:W-:Y:S04]  /*10fc0*/  STL [R1+0x3b64], R26 ;  /* 0x003b641a01007387 */ /* 0x000fe80000100800 */
[----:B------:R-:W-:Y:S04]  /*10fd0*/  STL [R1+0x3b60], R27 ;  /* 0x003b601b01007387 */ /* 0x000fe80000100800 */
[----:B------:R1:W-:Y:S04]  /*10fe0*/  STL [R1+0x3c20], R24 ;  /* 0x003c201801007387 */ /* 0x0003e80000100800 */
[----:B------:R3:W-:Y:S04]  /*10ff0*/  STL.64 [R1+0x2a0], R4 ;  /* 0x0002a00401007387 */ /* 0x0007e80000100a00 */
[----:B------:R4:W-:Y:S04]  /*11000*/  STL.64 [R1+0x2a8], R6 ;  /* 0x0002a80601007387 */ /* 0x0009e80000100a00 */
[----:B-1----:R-:W2:Y:S04]  /*11010*/  LDL.LU.64 R24, [R1+0xac0] ;  /* 0x000ac00001187983 */ /* 0x002ea80000300a00 */
[----:B------:R-:W2:Y:S04]  /*11020*/  LDL.LU.64 R26, [R1+0xac8] ;  /* 0x000ac800011a7983 */ /* 0x000ea80000300a00 */
[----:B---3--:R-:W3:Y:S04]  /*11030*/  LDL.LU.64 R4, [R1+0xab0] ;  /* 0x000ab00001047983 */ /* 0x008ee80000300a00 */
[----:B----4-:R-:W3:Y:S04]  /*11040*/  LDL.LU.64 R6, [R1+0xab8] ;  /* 0x000ab80001067983 */ /* 0x010ee80000300a00 */
[----:B------:R-:W4:Y:S04]  /*11050*/  LDL.64 R12, [R1+0x10] ;  /* 0x00001000010c7983 */ /* 0x000f280000100a00 */
[----:B------:R-:W2:Y:S04]  /*11060*/  LDL.64 R16, [R1+0x50] ;  /* 0x0000500001107983 */ /* 0x000ea80000100a00 */
[----:B----4-:R1:W-:Y:S04]  /*11070*/  STL.64 [R1+0x3bd0], R12 ;  /* 0x003bd00c01007387 */ /* 0x0103e80000100a00 */
[----:B-1----:R-:W4:Y:S04]  /*11080*/  LDL.64 R12, [R1+0x20] ;  /* 0x00002000010c7983 */ /* 0x002f280000100a00 */
[----:B----4-:R1:W-:Y:S04]  /*11090*/  STL.64 [R1+0x3be0], R12 ;  /* 0x003be00c01007387 */ /* 0x0103e80000100a00 */
[----:B-1----:R-:W4:Y:S04]  /*110a0*/  LDL.64 R12, [R1+0x30] ;  /* 0x00003000010c7983 */ /* 0x002f280000100a00 */
[----:B----4-:R1:W-:Y:S04]  /*110b0*/  STL.64 [R1+0x3bf0], R12 ;  /* 0x003bf00c01007387 */ /* 0x0103e80000100a00 */
[----:B-1----:R-:W4:Y:S01]  /*110c0*/  LDL.LU.64 R12, [R1+0x40] ;  /* 0x00004000010c7983 */ /* 0x002f220000300a00 */
[----:B--2---:R-:W-:Y:S03]  /*110d0*/  HMMA.1688.F32.TF32 R24, R8, R20, R24 ;  /* 0x000000140818723c */ /* 0x004fe60000081018 */
[----:B----4-:R1:W-:Y:S04]  /*110e0*/  STL.64 [R1+0x3c08], R12 ;  /* 0x003c080c01007387 */ /* 0x0103e80000100a00 */
[----:B-1----:R-:W3:Y:S01]  /*110f0*/  LDL.64 R12, [R1+0x80] ;  /* 0x00008000010c7983 */ /* 0x002ee20000100a00 */
[----:B------:R-:W-:-:S03]  /*11100*/  IMAD.MOV.U32 R29, RZ, RZ, R21 ;  /* 0x000000ffff1d7224 */ /* 0x000fc600078e0015 */
[----:B------:R-:W-:Y:S01]  /*11110*/  STL [R1+0x3b6c], R2 ;  /* 0x003b6c0201007387 */ /* 0x000fe20000100800 */
[----:B------:R-:W-:-:S03]  /*11120*/  IMAD.MOV.U32 R0, RZ, RZ, R20 ;  /* 0x000000ffff007224 */ /* 0x000fc600078e0014 */
[----:B------:R-:W-:Y:S04]  /*11130*/  STL [R1+0x3b68], R28 ;  /* 0x003b681c01007387 */ /* 0x000fe80000100800 */
[----:B------:R1:W-:Y:S04]  /*11140*/  STL.64 [R1+0x290], R24 ;  /* 0x0002901801007387 */ /* 0x0003e80000100a00 */
[----:B------:R-:W-:Y:S04]  /*11150*/  STL.64 [R1+0x298], R26 ;  /* 0x0002981a01007387 */ /* 0x000fe80000100a00 */
[----:B-1----:R-:W2:Y:S04]  /*11160*/  LDL.LU R24, [R1+0x3c20] ;  /* 0x003c200001187983 */ /* 0x002ea80000300800 */
[----:B------:R-:W4:Y:S04]  /*11170*/  LDL.LU.64 R20, [R1+0x3c18] ;  /* 0x003c180001147983 */ /* 0x000f280000300a00 */
[----:B------:R-:W-:Y:S04]  /*11180*/  STL [R1+0x3b74], R29 ;  /* 0x003b741d01007387 */ /* 0x000fe80000100800 */
[----:B------:R-:W-:Y:S01]  /*11190*/  STL [R1+0x3b70], R0 ;  /* 0x003b700001007387 */ /* 0x000fe20000100800 */
[----:B---3--:R-:W-:-:S15]  /*111a0*/  HMMA.1688.F32.TF32 R4, R8, R12, R4 ;  /* 0x0000000c0804723c */ /* 0x008fde0000081004 */
[----:B------:R-:W-:-:S04]  /*111b0*/  NOP ;  /* 0x0000000000007918 */ /* 0x000fc80000000000 */
[----:B------:R1:W-:Y:S04]  /*111c0*/  STL.64 [R1+0x280], R4 ;  /* 0x0002800401007387 */ /* 0x0003e80000100a00 */
[----:B------:R3:W-:Y:S01]  /*111d0*/  STL.64 [R1+0x288], R6 ;  /* 0x0002880601007387 */ /* 0x0007e20000100a00 */
[----:B-1----:R-:W-:Y:S02]  /*111e0*/  IMAD.MOV.U32 R5, RZ, RZ, R12 ;  /* 0x000000ffff057224 */ /* 0x002fe400078e000c */
[----:B---3--:R-:W-:Y:S02]  /*111f0*/  IMAD.MOV.U32 R6, RZ, RZ, R13 ;  /* 0x000000ffff067224 */ /* 0x008fe400078e000d */
[----:B------:R-:W3:Y:S04]  /*11200*/  LDL.LU.64 R12, [R1+0xa80] ;  /* 0x000a8000010c7983 */ /* 0x000ee80000300a00 */
[----:B------:R-:W3:Y:S04]  /*11210*/  LDL.LU.64 R14, [R1+0xa88] ;  /* 0x000a8800010e7983 */ /* 0x000ee80000300a00 */
[----:B------:R-:W-:Y:S04]  /*11220*/  STL [R1+0x3b7c], R6 ;  /* 0x003b7c0601007387 */ /* 0x000fe80000100800 */
[----:B------:R1:W-:Y:S04]  /*11230*/  STL [R1+0x3b78], R5 ;  /* 0x003b780501007387 */ /* 0x0003e80000100800 */
[----:B-1----:R-:W2:Y:S04]  /*11240*/  LDL.LU.64 R4, [R1+0xaa0] ;  /* 0x000aa00001047983 */ /* 0x002ea80000300a00 */
[----:B------:R-:W2:Y:S01]  /*11250*/  LDL.LU.64 R6, [R1+0xaa8] ;  /* 0x000aa80001067983 */ /* 0x000ea20000300a00 */
[----:B----4-:R-:W-:Y:S01]  /*11260*/  IMAD.MOV.U32 R3, RZ, RZ, R21 ;  /* 0x000000ffff037224 */ /* 0x010fe200078e0015 */
[----:B--2---:R-:W-:-:S15]  /*11270*/  HMMA.1688.F32.TF32 R4, R8, R20, R4 ;  /* 0x000000140804723c */ /* 0x004fde0000081004 */
[----:B------:R-:W-:-:S04]  /*11280*/  NOP ;  /* 0x0000000000007918 */ /* 0x000fc80000000000 */
[----:B------:R1:W-:Y:S04]  /*11290*/  STL.64 [R1+0x270], R4 ;  /* 0x0002700401007387 */ /* 0x0003e80000100a00 */
[----:B------:R-:W-:Y:S01]  /*112a0*/  STL.64 [R1+0x278], R6 ;  /* 0x0002780601007387 */ /* 0x000fe20000100a00 */
[----:B-1----:R-:W-:-:S03]  /*112b0*/  IMAD.MOV.U32 R4, RZ, RZ, R20 ;  /* 0x000000ffff047224 */ /* 0x002fc600078e0014 */
[----:B------:R-:W2:Y:S04]  /*112c0*/  LDL.LU.64 R20, [R1+0x3c10] ;  /* 0x003c100001147983 */ /* 0x000ea80000300a00 */
[----:B------:R1:W-:Y:S04]  /*112d0*/  STL [R1+0x3b80], R4 ;  /* 0x003b800401007387 */ /* 0x0003e80000100800 */
[----:B-1----:R-:W2:Y:S04]  /*112e0*/  LDL.LU.64 R4, [R1+0xa90] ;  /* 0x000a900001047983 */ /* 0x002ea80000300a00 */
[----:B------:R-:W2:Y:S02]  /*112f0*/  LDL.LU.64 R6, [R1+0xa98] ;  /* 0x000a980001067983 */ /* 0x000ea40000300a00 */
[----:B--2---:R-:W-:-:S15]  /*11300*/  HMMA.1688.F32.TF32 R4, R8, R20, R4 ;  /* 0x000000140804723c */ /* 0x004fde0000081004 */
[----:B------:R-:W-:-:S04]  /*11310*/  NOP ;  /* 0x0000000000007918 */ /* 0x000fc80000000000 */
[----:B------:R-:W-:Y:S04]  /*11320*/  STL.64 [R1+0x260], R4 ;  /* 0x0002600401007387 */ /* 0x000fe80000100a00 */
[----:B------:R1:W-:Y:S02]  /*11330*/  STL.64 [R1+0x268], R6 ;  /* 0x0002680601007387 */ /* 0x0003e40000100a00 */
[----:B-1----:R-:W-:-:S05]  /*11340*/  IMAD.MOV.U32 R7, RZ, RZ, R21 ;  /* 0x000000ffff077224 */ /* 0x002fca00078e0015 */
[----:B------:R1:W-:Y:S04]  /*11350*/  STL [R1+0x3be8], R7 ;  /* 0x003be80701007387 */ /* 0x0003e80000100800 */
[----:B------:R-:W2:Y:S04]  /*11360*/  LDL.LU.64 R4, [R1+0xa60] ;  /* 0x000a600001047983 */ /* 0x000ea80000300a00 */
[----:B-1----:R-:W4:Y:S01]  /*11370*/  LDL.LU.64 R6, [R1+0xa68] ;  /* 0x000a680001067983 */ /* 0x002f220000300a00 */
[----:B---3--:R-:W-:Y:S01]  /*11380*/  HMMA.1688.F32.TF32 R12, R8, R16, R12 ;  /* 0x00000010080c723c */ /* 0x008fe2000008100c */
[----:B------:R-:W-:-:S02]  /*11390*/  IMAD.MOV.U32 R27, RZ, RZ, R20 ;  /* 0x000000ffff1b7224 */ /* 0x000fc400078e0014 */
[----:B----4-:R-:W-:Y:S04]  /*113a0*/  STL.64 [R1+0x3c00], R6 ;  /* 0x003c000601007387 */ /* 0x010fe80000100a00 */
[----:B--2---:R1:W-:Y:S04]  /*113b0*/  STL.64 [R1+0x3bf8], R4 ;  /* 0x003bf80401007387 */ /* 0x0043e80000100a00 */
[----:B-1----:R-:W2:Y:S04]  /*113c0*/  LDL.LU.64 R4, [R1+0xa70] ;  /* 0x000a700001047983 */ /* 0x002ea80000300a00 */
[----:B------:R-:W2:Y:S04]  /*113d0*/  LDL.LU.64 R6, [R1+0xa78] ;  /* 0x000a780001067983 */ /* 0x000ea80000300a00 */
[----:B------:R-:W3:Y:S04]  /*113e0*/  LDL.LU.64 R20, [R1+0xa50] ;  /* 0x000a500001147983 */ /* 0x000ee80000300a00 */
[----:B------:R-:W3:Y:S04]  /*113f0*/  LDL.LU.64 R22, [R1+0xa58] ;  /* 0x000a580001167983 */ /* 0x000ee80000300a00 */
[----:B------:R1:W-:Y:S04]  /*11400*/  STL.64 [R1+0x250], R12 ;  /* 0x0002500c01007387 */ /* 0x0003e80000100a00 */
[----:B------:R-:W-:Y:S04]  /*11410*/  STL.64 [R1+0x258], R14 ;  /* 0x0002580e01007387 */ /* 0x000fe80000100a00 */
[----:B-1----:R-:W2:Y:S01]  /*11420*/  LDL.LU.64 R12, [R1+0x3c08] ;  /* 0x003c0800010c7983 */ /* 0x002ea20000300a00 */
[----:B------:R-:W-:-:S02]  /*11430*/  IMAD.MOV.U32 R26, RZ, RZ, R17 ;  /* 0x000000ffff1a7224 */ /* 0x000fc400078e0011 */
[----:B------:R-:W-:-:S03]  /*11440*/  IMAD.MOV.U32 R28, RZ, RZ, R16 ;  /* 0x000000ffff1c7224 */ /* 0x000fc600078e0010 */
[----:B------:R-:W-:Y:S04]  /*11450*/  STL.64 [R1+0x3bc8], R26 ;  /* 0x003bc81a01007387 */ /* 0x000fe80000100a00 */
[----:B------:R1:W-:Y:S04]  /*11460*/  STL [R1+0x3bc0], R24 ;  /* 0x003bc01801007387 */ /* 0x0003e80000100800 */
[----:B-1----:R-:W4:Y:S04]  /*11470*/  LDL.LU.64 R24, [R1+0xa40] ;  /* 0x000a400001187983 */ /* 0x002f280000300a00 */
[----:B------:R-:W4:Y:S04]  /*11480*/  LDL.LU.64 R26, [R1+0xa48] ;  /* 0x000a4800011a7983 */ /* 0x000f280000300a00 */
[----:B------:R-:W3:Y:S04]  /*11490*/  LDL.LU.64 R16, [R1+0xa30] ;  /* 0x000a300001107983 */ /* 0x000ee80000300a00 */
[----:B------:R-:W3:Y:S01]  /*114a0*/  LDL.LU.64 R18, [R1+0xa38] ;  /* 0x000a380001127983 */ /* 0x000ee20000300a00 */
[----:B--2---:R-:W-:Y:S01]  /*114b0*/  HMMA.1688.F32.TF32 R4, R8, R12, R4 ;  /* 0x0000000c0804723c */ /* 0x004fe20000081004 */
[----:B------:R-:W-:-:S02]  /*114c0*/  IMAD.MOV.U32 R0, RZ, RZ, R12 ;  /* 0x000000ffff007224 */ /* 0x000fc400078e000c */
[----:B------:R-:W-:-:S15]  /*114d0*/  IMAD.MOV.U32 R2, RZ, RZ, R13 ;  /* 0x000000ffff027224 */ /* 0x000fde00078e000d */
[----:B------:R-:W-:Y:S01]  /*114e0*/  NOP ;  /* 0x0000000000007918 */ /* 0x000fe20000000000 */
[----:B------:R-:W-:Y:S04]  /*114f0*/  STL.64 [R1+0x240], R4 ;  /* 0x0002400401007387 */ /* 0x000fe80000100a00 */
[----:B------:R1:W-:Y:S04]  /*11500*/  STL.64 [R1+0x248], R6 ;  /* 0x0002480601007387 */ /* 0x0003e80000100a00 */
[----:B-1----:R-:W2:Y:S04]  /*11510*/  LDL.LU.64 R6, [R1+0x3c00] ;  /* 0x003c000001067983 */ /* 0x002ea80000300a00 */
[----:B------:R-:W2:Y:S04]  /*11520*/  LDL.LU.64 R4, [R1+0x3bf8] ;  /* 0x003bf80001047983 */ /* 0x000ea80000300a00 */
[----:B------:R-:W2:Y:S02]  /*11530*/  LDL.LU.64 R12, [R1+0x3bf0] ;  /* 0x003bf000010c7983 */ /* 0x000ea40000300a00 */
[----:B--2---:R-:W-:-:S15]  /*11540*/  HMMA.1688.F32.TF32 R4, R8, R12, R4 ;  /* 0x0000000c0804723c */ /* 0x004fde0000081004 */
[----:B------:R-:W-:-:S04]  /*11550*/  NOP ;  /* 0x0000000000007918 */ /* 0x000fc80000000000 */
[----:B------:R1:W-:Y:S04]  /*11560*/  STL.64 [R1+0x230], R4 ;  /* 0x0002300401007387 */ /* 0x0003e80000100a00 */
[----:B------:R2:W-:Y:S01]  /*11570*/  STL.64 [R1+0x238], R6 ;  /* 0x0002380601007387 */ /* 0x0005e20000100a00 */
[----:B-1----:R-:W-:-:S03]  /*11580*/  IMAD.MOV.U32 R4, RZ, RZ, R12 ;  /* 0x000000ffff047224 */ /* 0x002fc600078e000c */
[----:B--2---:R-:W2:Y:S01]  /*11590*/  LDL.LU R7, [R1+0x3be8] ;  /* 0x003be80001077983 */ /* 0x004ea20000300800 */
[----:B------:R-:W-:-:S03]  /*115a0*/  IMAD.MOV.U32 R6, RZ, RZ, R13 ;  /* 0x000000ffff067224 */ /* 0x000fc600078e000d */
[----:B------:R-:W3:Y:S02]  /*115b0*/  LDL.LU.64 R12, [R1+0x3be0] ;  /* 0x003be000010c7983 */ /* 0x000ee40000300a00 */
[----:B---3--:R-:W-:-:S15]  /*115c0*/  HMMA.1688.F32.TF32 R20, R8, R12, R20 ;  /* 0x0000000c0814723c */ /* 0x008fde0000081014 */
[----:B------:R-:W-:-:S04]  /*115d0*/  NOP ;  /* 0x0000000000007918 */ /* 0x000fc80000000000 */
[----:B------:R1:W-:Y:S04]  /*115e0*/  STL.64 [R1+0x220], R20 ;  /* 0x0002201401007387 */ /* 0x0003e80000100a00 */
[----:B------:R3:W-:Y:S04]  /*115f0*/  STL.64 [R1+0x228], R22 ;  /* 0x0002281601007387 */ /* 0x0007e80000100a00 */
[----:B-1----:R-:W2:Y:S01]  /*11600*/  LDL.LU R20, [R1+0x3bd8] ;  /* 0x003bd80001147983 */ /* 0x002ea20000300800 */
[----:B---3--:R-:W-:Y:S02]  /*11610*/  IMAD.MOV.U32 R23, RZ, RZ, R12 ;  /* 0x000000ffff177224 */ /* 0x008fe400078e000c */
[----:B------:R-:W-:-:S02]  /*11620*/  IMAD.MOV.U32 R22, RZ, RZ, R13 ;  /* 0x000000ffff167224 */ /* 0x000fc400078e000d */
[----:B------:R-:W4:Y:S02]  /*11630*/  LDL.LU.64 R12, [R1+0x3bd0] ;  /* 0x003bd000010c7983 */ /* 0x000f240000300a00 */
[----:B----4-:R-:W-:Y:S01]  /*11640*/  HMMA.1688.F32.TF32 R24, R8, R12, R24 ;  /* 0x0000000c0818723c */ /* 0x010fe20000081018 */
[----:B------:R-:W-:Y:S02]  /*11650*/  IMAD.MOV.U32 R5, RZ, RZ, R12 ;  /* 0x000000ffff057224 */ /* 0x000fe400078e000c */
[----:B------:R-:W-:-:S15]  /*11660*/  IMAD.MOV.U32 R29, RZ, RZ, R13 ;  /* 0x000000ffff1d7224 */ /* 0x000fde00078e000d */
[----:B------:R-:W-:Y:S01]  /*11670*/  NOP ;  /* 0x0000000000007918 */ /* 0x000fe20000000000 */
[----:B------:R-:W-:Y:S04]  /*11680*/  STL.64 [R1+0x210], R24 ;  /* 0x0002101801007387 */ /* 0x000fe80000100a00 */
[----:B------:R1:W-:Y:S04]  /*11690*/  STL.64 [R1+0x218], R26 ;  /* 0x0002181a01007387 */ /* 0x0003e80000100a00 */
[----:B-1----:R-:W3:Y:S04]  /*116a0*/  LDL.LU.64 R26, [R1+0x3bc8] ;  /* 0x003bc800011a7983 */ /* 0x002ee80000300a00 */
[----:B------:R-:W4:Y:S04]  /*116b0*/  LDL.LU R24, [R1+0x3bc0] ;  /* 0x003bc00001187983 */ /* 0x000f280000300800 */
[----:B------:R-:W3:Y:S04]  /*116c0*/  LDL.LU.64 R12, [R1+0x3bb8] ;  /* 0x003bb800010c7983 */ /* 0x000ee80000300a00 */
[----:B--2---:R-:W-:Y:S04]  /*116d0*/  STL.64 [R1+0x3ba0], R6 ;  /* 0x003ba00601007387 */ /* 0x004fe80000100a00 */
[----:B------:R1:W-:Y:S04]  /*116e0*/  STL.64 [R1+0x3b98], R4 ;  /* 0x003b980401007387 */ /* 0x0003e80000100a00 */
[----:B-1----:R-:W2:Y:S04]  /*116f0*/  LDL.LU.64 R4, [R1+0xbe0] ;  /* 0x000be00001047983 */ /* 0x002ea80000300a00 */
[----:B------:R-:W2:Y:S01]  /*11700*/  LDL.LU.64 R6, [R1+0xbe8] ;  /* 0x000be80001067983 */ /* 0x000ea20000300a00 */
[----:B---3--:R-:W-:-:S15]  /*11710*/  HMMA.1688.F32.TF32 R16, R8, R12, R16 ;  /* 0x0000000c0810723c */ /* 0x008fde0000081010 */
[----:B------:R-:W-:-:S04]  /*11720*/  NOP ;  /* 0x0000000000007918 */ /* 0x000fc80000000000 */
[----:B------:R-:W-:Y:S04]  /*11730*/  STL.64 [R1+0x200], R16 ;  /* 0x0002001001007387 */ /* 0x000fe80000100a00 */
[----:B------:R1:W-:Y:S04]  /*11740*/  STL.64 [R1+0x208], R18 ;  /* 0x0002081201007387 */ /* 0x0003e80000100a00 */
[----:B-1----:R-:W3:Y:S04]  /*11750*/  LDL.LU.64 R18, [R1+0x3bb0] ;  /* 0x003bb00001127983 */ /* 0x002ee80000300a00 */
[----:B------:R-:W2:Y:S01]  /*11760*/  LDL.LU.64 R16, [R1+0x3ba8] ;  /* 0x003ba80001107983 */ /* 0x000ea20000300a00 */
[----:B------:R-:W-:-:S02]  /*11770*/  IMAD.MOV.U32 R21, RZ, RZ, R12 ;  /* 0x000000ffff157224 */ /* 0x000fc400078e000c */
[----:B------:R-:W-:Y:S02]  /*11780*/  IMAD.MOV.U32 R25, RZ, RZ, R13 ;  /* 0x000000ffff197224 */ /* 0x000fe400078e000d */
[----:B------:R-:W4:Y:S04]  /*11790*/  LDL.LU.64 R12, [R1+0xb60] ;  /* 0x000b6000010c7983 */ /* 0x000f280000300a00 */
[----:B------:R-:W4:Y:S01]  /*117a0*/  LDL.LU.64 R14, [R1+0xb68] ;  /* 0x000b6800010e7983 */ /* 0x000f220000300a00 */
[----:B--2---:R-:W-:-:S15]  /*117b0*/  HMMA.1688.F32.TF32 R4, R8, R16, R4 ;  /* 0x000000100804723c */ /* 0x004fde0000081004 */
[----:B------:R-:W-:-:S04]  /*117c0*/  NOP ;  /* 0x0000000000007918 */ /* 0x000fc80000000000 */
[----:B------:R-:W-:Y:S04]  /*117d0*/  STL.64 [R1+0x1f0], R4 ;  /* 0x0001f00401007387 */ /* 0x000fe80000100a00 */
[----:B------:R1:W-:Y:S04]  /*117e0*/  STL.64 [R1+0x1f8], R6 ;  /* 0x0001f80601007387 */ /* 0x0003e80000100a00 */
[----:B-1----:R-:W2:Y:S04]  /*117f0*/  LDL.LU.64 R6, [R1+0x3ba0] ;  /* 0x003ba00001067983 */ /* 0x002ea80000300a00 */
[----:B------:R-:W2:Y:S04]  /*11800*/  LDL.LU.64 R4, [R1+0x3b98] ;  /* 0x003b980001047983 */ /* 0x000ea80000300a00 */
[----:B---3--:R-:W-:Y:S04]  /*11810*/  STL.64 [R1+0x3a68], R18 ;  /* 0x003a681201007387 */ /* 0x008fe80000100a00 */
[----:B------:R1:W-:Y:S02]  /*11820*/  STL.64 [R1+0x3a60], R16 ;  /* 0x003a601001007387 */ /* 0x0003e40000100a00 */
[----:B-1----:R-:W-:-:S02]  /*11830*/  IMAD.MOV.U32 R16, RZ, RZ, R21 ;  /* 0x000000ffff107224 */ /* 0x002fc400078e0015 */
[----:B------:R-:W-:Y:S01]  /*11840*/  IMAD.MOV.U32 R17, RZ, RZ, R25 ;  /* 0x000000ffff117224 */ /* 0x000fe200078e0019 */
[----:B------:R-:W3:Y:S04]  /*11850*/  LDL.LU R21, [R1+0x3b90] ;  /* 0x003b900001157983 */ /* 0x000ee80000300800 */
[----:B------:R-:W4:Y:S04]  /*11860*/  LDL.LU R25, [R1+0x3b8c] ;  /* 0x003b8c0001197983 */ /* 0x000f280000300800 */
[----:B------:R1:W-:Y:S02]  /*11870*/  STL.64 [R1+0x3a80], R16 ;  /* 0x003a801001007387 */ /* 0x0003e40000100a00 */
[----:B-1----:R-:W-:-:S02]  /*11880*/  IMAD.MOV.U32 R16, RZ, RZ, R23 ;  /* 0x000000ffff107224 */ /* 0x002fc400078e0017 */
[----:B------:R-:W-:Y:S01]  /*11890*/  IMAD.MOV.U32 R17, RZ, RZ, R22 ;  /* 0x000000ffff117224 */ /* 0x000fe200078e0016 */
[----:B------:R-:W2:Y:S04]  /*118a0*/  LDL.LU R23, [R1+0x3b88] ;  /* 0x003b880001177983 */ /* 0x000ea80000300800 */
[----:B------:R-:W2:Y:S04]  /*118b0*/  LDL.LU R22, [R1+0x3b84] ;  /* 0x003b840001167983 */ /* 0x000ea80000300800 */
[----:B------:R1:W-:Y:S04]  /*118c0*/  STL.64 [R1+0x3a90], R16 ;  /* 0x003a901001007387 */ /* 0x0003e80000100a00 */
[----:B-1----:R-:W3:Y:S04]  /*118d0*/  LDL.LU.64 R16, [R1+0xbd0] ;  /* 0x000bd00001107983 */ /* 0x002ee80000300a00 */
[----:B------:R-:W3:Y:S01]  /*118e0*/  LDL.LU.64 R18, [R1+0xbd8] ;  /* 0x000bd80001127983 */ /* 0x000ee20000300a00 */
[C---:B----4-:R-:W-:Y:S08]  /*118f0*/  HMMA.1688.F32.TF32 R12, R8.reuse, R24, R12 ;  /* 0x00000018080c723c */ /* 0x050ff0000008100c */
[----:B---3--:R-:W-:Y:S01]  /*11900*/  HMMA.1688.F32.TF32 R16, R8, R20, R16 ;  /* 0x000000140810723c */ /* 0x008fe20000081010 */
[----:B--2---:R-:W-:-:S15]  /*11910*/  IMAD.MOV.U32 R8, RZ, RZ, R5 ;  /* 0x000000ffff087224 */ /* 0x004fde00078e0005 */
[----:B------:R-:W-:-:S03]  /*11920*/  NOP ;  /* 0x0000000000007918 */ /* 0x000fc60000000000 */
[----:B------:R1:W-:Y:S04]  /*11930*/  STL.64 [R1+0x1e0], R16 ;  /* 0x0001e01001007387 */ /* 0x0003e80000100a00 */
[----:B------:R-:W-:Y:S01]  /*11940*/  STL.64 [R1+0x1e8], R18 ;  /* 0x0001e81201007387 */ /* 0x000fe20000100a00 */
[----:B-1----:R-:W-:Y:S02]  /*11950*/  IMAD.MOV.U32 R16, RZ, RZ, R4 ;  /* 0x000000ffff107224 */ /* 0x002fe400078e0004 */
[----:B------:R-:W-:Y:S01]  /*11960*/  IMAD.MOV.U32 R17, RZ, RZ, R6 ;  /* 0x000000ffff117224 */ /* 0x000fe200078e0006 */
[----:B------:R-:W2:Y:S04]  /*11970*/  LDL.LU R4, [R1+0x3b80] ;  /* 0x003b800001047983 */ /* 0x000ea80000300800 */
[----:B------:R-:W3:Y:S04]  /*11980*/  LDL.LU R6, [R1+0x3b7c] ;  /* 0x003b7c0001067983 */ /* 0x000ee80000300800 */
[----:B------:R1:W-:Y:S04]  /*11990*/  STL.64 [R1+0x3aa8], R16 ;  /* 0x003aa81001007387 */ /* 0x0003e80000100a00 */
[----:B-1----:R-:W4:Y:S04]  /*119a0*/  LDL.64 R16, [R1+0xc0] ;  /* 0x0000c00001107983 */ /* 0x002f280000100a00 */
[----:B------:R-:W-:Y:S04]  /*119b0*/  STL.64 [R1+0x3a78], R22 ;  /* 0x003a781601007387 */ /* 0x000fe80000100a00 */
[----:B------:R-:W-:Y:S04]  /*119c0*/  STL.64 [R1+0x3a70], R20 ;  /* 0x003a701401007387 */ /* 0x000fe80000100a00 */
[----:B------:R-:W2:Y:S01]  /*119d0*/  LDL.LU R5, [R1+0x3b78] ;  /* 0x003b780001057983 */ /* 0x000ea20000300800 */
[----:B------:R-:W-:-:S03]  /*119e0*/  IMAD.MOV.U32 R9, RZ, RZ, R29 ;  /* 0x000000ffff097224 */ /* 0x000fc600078e001d */
[----:B------:R-:W4:Y:S04]  /*119f0*/  LDL.LU R29, [R1+0x3b74] ;  /* 0x003b7400011d7983 */ /* 0x000f280000300800 */
[----:B------:R1:W-:Y:S04]  /*11a00*/  STL.64 [R1+0x3a88], R8 ;  /* 0x003a880801007387 */ /* 0x0003e80000100a00 */
[----:B-1----:R-:W4:Y:S04]  /*11a10*/  LDL.LU.64 R8, [R1+0x940] ;  /* 0x0009400001087983 */ /* 0x002f280000300a00 */
[----:B------:R-:W4:Y:S04]  /*11a20*/  LDL.LU.64 R10, [R1+0x948] ;  /* 0x00094800010a7983 */ /* 0x000f280000300a00 */
[----:B------:R-:W-:Y:S04]  /*11a30*/  STL.64 [R1+0x3a58], R24 ;  /* 0x003a581801007387 */ /* 0x000fe80000100a00 */
[----:B------:R-:W-:Y:S04]  /*11a40*/  STL.64 [R1+0x3278], R14 ;  /* 0x0032780e01007387 */ /* 0x000fe80000100a00 */
[----:B------:R1:W-:Y:S02]  /*11a50*/  STL.64 [R1+0x3270], R12 ;  /* 0x0032700c01007387 */ /* 0x0003e40000100a00 */
[----:B-1----:R-:W-:-:S02]  /*11a60*/  IMAD.MOV.U32 R12, RZ, RZ, R0 ;  /* 0x000000ffff0c7224 */ /* 0x002fc400078e0000 */
[----:B------:R-:W-:Y:S01]  /*11a70*/  IMAD.MOV.U32 R13, RZ, RZ, R2 ;  /* 0x000000ffff0d7224 */ /* 0x000fe200078e0002 */
[----:B------:R-:W4:Y:S04]  /*11a80*/  LDL.LU R0, [R1+0x3b70] ;  /* 0x003b700001007983 */ /* 0x000f280000300800 */
[----:B------:R-:W4:Y:S04]  /*11a90*/  LDL.LU R2, [R1+0x3b6c] ;  /* 0x003b6c0001027983 */ /* 0x000f280000300800 */
[----:B------:R1:W-:Y:S02]  /*11aa0*/  STL.64 [R1+0x3ab0], R12 ;  /* 0x003ab00c01007387 */ /* 0x0003e40000100a00 */
[----:B-1----:R-:W-:-:S02]  /*11ab0*/  IMAD.MOV.U32 R12, RZ, RZ, R28 ;  /* 0x000000ffff0c7224 */ /* 0x002fc400078e001c */
[----:B------:R-:W-:Y:S01]  /*11ac0*/  IMAD.MOV.U32 R13, RZ, RZ, R26 ;  /* 0x000000ffff0d7224 */ /* 0x000fe200078e001a */
[----:B------:R-:W4:Y:S04]  /*11ad0*/  LDL.LU R28, [R1+0x3b68] ;  /* 0x003b6800011c7983 */ /* 0x000f280000300800 */
[----:B------:R-:W4:Y:S04]  /*11ae0*/  LDL.LU R26, [R1+0x3b64] ;  /* 0x003b6400011a7983 */ /* 0x000f280000300800 */
[----:B------:R1:W-:Y:S02]  /*11af0*/  STL.64 [R1+0x3ac8], R12 ;  /* 0x003ac80c01007387 */ /* 0x0003e40000100a00 */
[----:B-1----:R-:W-:-:S02]  /*11b00*/  IMAD.MOV.U32 R12, RZ, RZ, R27 ;  /* 0x000000ffff0c7224 */ /* 0x002fc400078e001b */
[----:B------:R-:W4:Y:S01]  /*11b10*/  LDL.LU R27, [R1+0x3b60] ;  /* 0x003b6000011b7983 */ /* 0x000f220000300800 */
[----:B------:R-:W-:-:S03]  /*11b20*/  IMAD.MOV.U32 R13, RZ, RZ, R7 ;  /* 0x000000ffff0d7224 */ /* 0x000fc600078e0007 */
[----:B------:R-:W4:Y:S01]  /*11b30*/  LDL.LU R7, [R1+0x3b5c] ;  /* 0x003b5c0001077983 */ /* 0x000f220000300800 */
[----:B---3--:R-:W-:Y:S02]  /*11b40*/  IMAD.MOV.U32 R21, RZ, RZ, R6 ;  /* 0x000000ffff157224 */ /* 0x008fe400078e0006 */
[----:B--2---:R-:W-:Y:S02]  /*11b50*/  IMAD.MOV.U32 R20, RZ, RZ, R5 ;  /* 0x000000ffff147224 */ /* 0x004fe400078e0005 */
[----:B------:R-:W2:Y:S04]  /*11b60*/  LDL.LU R5, [R1+0x3b58] ;  /* 0x003b580001057983 */ /* 0x000ea80000300800 */
[----:B------:R-:W2:Y:S04]  /*11b70*/  LDL.LU R6, [R1+0x3b54] ;  /* 0x003b540001067983 */ /* 0x000ea80000300800 */
[----:B------:R-:W-:Y:S04]  /*11b80*/  STL.64 [R1+0x3b00], R20 ;  /* 0x003b001401007387 */ /* 0x000fe80000100a00 */
[----:B------:R1:W-:Y:S02]  /*11b90*/  STL.64 [R1+0x3ae0], R12 ;  /* 0x003ae00c01007387 */ /* 0x0003e40000100a00 */
[----:B-1----:R-:W-:-:S02]  /*11ba0*/  IMAD.MOV.U32 R12, RZ, RZ, R4 ;  /* 0x000000ffff0c7224 */ /* 0x002fc400078e0004 */
[----:B------:R-:W2:Y:S01]  /*11bb0*/  LDL.LU R4, [R1+0x3b50] ;  /* 0x003b500001047983 */ /* 0x000ea20000300800 */
[----:B----4-:R-:W-:Y:S02]  /*11bc0*/  IMAD.MOV.U32 R21, RZ, RZ, R29 ;  /* 0x000000ffff157224 */ /* 0x010fe400078e001d */
[----:B------:R-:W-:Y:S02]  /*11bd0*/  IMAD.MOV.U32 R13, RZ, RZ, R3 ;  /* 0x000000ffff0d7224 */ /* 0x000fe400078e0003 */
[----:B------:R-:W3:Y:S01]  /*11be0*/  LDL.LU R3, [R1+0x3b4c] ;  /* 0x003b4c0001037983 */ /* 0x000ee20000300800 */
[----:B------:R-:W-:-:S03]  /*11bf0*/  IMAD.MOV.U32 R20, RZ, RZ, R0 ;  /* 0x000000ffff147224 */ /* 0x000fc600078e0000 */
[----:B------:R-:W4:Y:S04]  /*11c00*/  LDL.LU R0, [R1+0x3b48] ;  /* 0x003b480001007983 */ /* 0x000f280000300800 */
[----:B------:R1:W-:Y:S02]  /*11c10*/  STL.64 [R1+0x3b18], R20 ;  /* 0x003b181401007387 */ /* 0x0003e40000100a00 */
[----:B-1----:R-:W-:Y:S02]  /*11c20*/  IMAD.MOV.U32 R21, RZ, RZ, R2 ;  /* 0x000000ffff157224 */ /* 0x002fe400078e0002 */
[----:B------:R-:W-:-:S05]  /*11c30*/  IMAD.MOV.U32 R20, RZ, RZ, R28 ;  /* 0x000000ffff147224 */ /* 0x000fca00078e001c */
[----:B------:R-:W-:Y:S04]  /*11c40*/  STL.64 [R1+0x3b30], R20 ;  /* 0x003b301401007387 */ /* 0x000fe80000100a00 */
[----:B------:R1:W-:Y:S01]  /*11c50*/  STL.64 [R1+0x3af8], R12 ;  /* 0x003af80c01007387 */ /* 0x0003e20000100a00 */
[----:B--2---:R-:W-:-:S15]  /*11c60*/  HMMA.1688.F32.TF32 R8, R4, R16, R8 ;  /* 0x000000100408723c */ /* 0x004fde0000081008 */
[----:B------:R-:W-:-:S04]  /*11c70*/  NOP ;  /* 0x0000000000007918 */ /* 0x000fc80000000000 */
[----:B------:R-:W-:Y:S04]  /*11c80*/  STL.64 [R1+0x1d0], R8 ;  /* 0x0001d00801007387 */ /* 0x000fe80000100a00 */
[----:B------:R-:W-:Y:S04]  /*11c90*/  STL.64 [R1+0x1d8], R10 ;  /* 0x0001d80a01007387 */ /* 0x000fe80000100a00 */
[----:B-1----:R-:W2:Y:S04]  /*11ca0*/  LDL.LU.64 R12, [R1+0x900] ;  /* 0x00090000010c7983 */ /* 0x002ea80000300a00 */
[----:B------:R-:W2:Y:S04]  /*11cb0*/  LDL.LU.64 R14, [R1+0x908] ;  /* 0x00090800010e7983 */ /* 0x000ea80000300a00 */
[----:B--2---:R-:W-:Y:S04]  /*11cc0*/  STL.64 [R1+0x3b10], R14 ;  /* 0x003b100e01007387 */ /* 0x004fe80000100a00 */
[----:B------:R1:W-:Y:S04]  /*11cd0*/  STL.64 [R1+0x3b08], R12 ;  /* 0x003b080c01007387 */ /* 0x0003e80000100a00 */
[----:B-1----:R-:W2:Y:S04]  /*11ce0*/  LDL.LU.64 R12, [R1+0x910] ;  /* 0x00091000010c7983 */ /* 0x002ea80000300a00 */
[----:B------:R-:W2:Y:S04]  /*11cf0*/  LDL.LU.64 R14, [R1+0x918] ;  /* 0x00091800010e7983 */ /* 0x000ea80000300a00 */
[----:B--2---:R-:W-:Y:S04]  /*11d00*/  STL.64 [R1+0x3b28], R14 ;  /* 0x003b280e01007387 */ /* 0x004fe80000100a00 */
[----:B------:R1:W-:Y:S04]  /*11d10*/  STL.64 [R1+0x3b20], R12 ;  /* 0x003b200c01007387 */ /* 0x0003e80000100a00 */
[----:B-1----:R-:W2:Y:S04]  /*11d20*/  LDL.LU.64 R12, [R1+0x920] ;  /* 0x00092000010c7983 */ /* 0x002ea80000300a00 */
[----:B------:R-:W2:Y:S01]  /*11d30*/  LDL.LU.64 R14, [R1+0x928] ;  /* 0x00092800010e7983 */ /* 0x000ea20000300a00 */
[----:B------:R-:W-:-:S02]  /*11d40*/  IMAD.MOV.U32 R28, RZ, RZ, R16 ;  /* 0x000000ffff1c7224 */ /* 0x000fc400078e0010 */
[----:B------:R-:W-:Y:S01]  /*11d50*/  IMAD.MOV.U32 R2, RZ, RZ, R17 ;  /* 0x000000ffff027224 */ /* 0x000fe200078e0011 */
[----:B--2---:R-:W-:Y:S04]  /*11d60*/  STL.64 [R1+0x3b40], R14 ;  /* 0x003b400e01007387 */ /* 0x004fe80000100a00 */
[----:B------:R1:W-:Y:S04]  /*11d70*/  STL.64 [R1+0x3b38], R12 ;  /* 0x003b380c01007387 */ /* 0x0003e80000100a00 */
[----:B-1----:R-:W2:Y:S04]  /*11d80*/  LDL.LU.64 R12, [R1+0x930] ;  /* 0x00093000010c7983 */ /* 0x002ea80000300a00 */
[----:B------:R-:W2:Y:S04]  /*11d90*/  LDL.LU.64 R14, [R1+0x938] ;  /* 0x00093800010e7983 */ /* 0x000ea80000300a00 */
[----:B------:R-:W2:Y:S04]  /*11da0*/  LDL.LU.64 R16, [R1+0x8c0] ;  /* 0x0008c00001107983 */ /* 0x000ea80000300a00 */
        /* <DEDUP_REMOVED lines=16> */
[----:B------:R-:W2:Y:S01]  /*11eb0*/  LDL.LU.64 R10, [R1+0x8a8] ;  /* 0x0008a800010a7983 */ /* 0x000ea20000300a00 */
[C---:B------:R-:W-:Y:S03]  /*11ec0*/  HMMA.1688.F32.TF32 R20, R4.reuse, R20, R12 ;  /* 0x000000140414723c */ /* 0x040fe6000008100c */
[----:B--2---:R-:W-:Y:S04]  /*11ed0*/  STL.64 [R1+0x3aa0], R10 ;  /* 0x003aa00a01007387 */ /* 0x004fe80000100a00 */
[----:B------:R1:W-:Y:S04]  /*11ee0*/  STL.64 [R1+0x3a98], R8 ;  /* 0x003a980801007387 */ /* 0x0003e80000100a00 */
[----:B-1----:R-:W2:Y:S04]  /*11ef0*/  LDL.LU.64 R8, [R1+0x8b0] ;  /* 0x0008b00001087983 */ /* 0x002ea80000300a00 */
[----:B------:R-:W2:Y:S04]  /*11f00*/  LDL.LU.64 R10, [R1+0x8b8] ;  /* 0x0008b800010a7983 */ /* 0x000ea80000300a00 */
[----:B------:R-:W2:Y:S04]  /*11f10*/  LDL.LU.64 R24, [R1+0x890] ;  /* 0x0008900001187983 */ /* 0x000ea80000300a00 */
[----:B------:R-:W2:Y:S04]  /*11f20*/  LDL.LU.64 R26, [R1+0x898] ;  /* 0x00089800011a7983 */ /* 0x000ea80000300a00 */
        /* <DEDUP_REMOVED lines=23> */
[----:B---3--:R-:W4:Y:S01]  /*120a0*/  LDL.LU.64 R22, [R1+0xa28] ;  /* 0x000a280001167983 */ /* 0x008f220000300a00 */
        /* <DEDUP_REMOVED lines=16> */
[----:B------:R-:W-:Y:S04]  /*121b0*/  STL.64 [R1+0x388], R14 ;  /* 0x0003880e01007387 */ /* 0x000fe80000100a00 */
[----:B-1----:R-:W2:Y:S02]  /*121c0*/  LDL.LU.64 R12, [R1+0x3ab0] ;  /* 0x003ab000010c7983 */ /* 0x002ea40000300a00 */
[----:B--2---:R-:W-:-:S15]  /*121d0*/  HMMA.1688.F32.TF32 R16, R4, R12, R16 ;  /* 0x0000000c0410723c */ /* 0x004fde0000081010 */
[----:B------:R-:W-:-:S04]  /*121e0*/  NOP ;  /* 0x0000000000007918 */ /* 0x000fc80000000000 */
[----:B------:R1:W-:Y:S04]  /*121f0*/  STL.64 [R1+0x370], R16 ;  /* 0x0003701001007387 */ /* 0x0003e80000100a00 */
[----:B------:R-:W-:Y:S04]  /*12200*/  STL.64 [R1+0x378], R18 ;  /* 0x0003781201007387 */ /* 0x000fe80000100a00 */
[----:B-1----:R-:W2:Y:S04]  /*12210*/  LDL.LU.64 R16, [R1+0x3aa8] ;  /* 0x003aa80001107983 */ /* 0x002ea80000300a00 */
[----:B------:R1:W-:Y:S04]  /*12220*/  STL.64 [R1+0x3a28], R12 ;  /* 0x003a280c01007387 */ /* 0x0003e80000100a00 */
[----:B-1----:R-:W3:Y:S04]  /*12230*/  LDL.LU.64 R12, [R1+0xbc0] ;  /* 0x000bc000010c7983 */ /* 0x002ee80000300a00 */
[----:B------:R-:W3:Y:S01]  /*12240*/  LDL.LU.64 R14, [R1+0xbc8] ;  /* 0x000bc800010e7983 */ /* 0x000ee20000300a00 */
[----:B--2---:R-:W-:Y:S03]  /*12250*/  HMMA.1688.F32.TF32 R16, R4, R16, R8 ;  /* 0x000000100410723c */ /* 0x004fe60000081008 */
[----:B------:R-:W2:Y:S04]  /*12260*/  LDL.LU.64 R10, [R1+0x3aa0] ;  /* 0x003aa000010a7983 */ /* 0x000ea80000300a00 */
[----:B------:R-:W2:-:S12]  /*12270*/  LDL.LU.64 R8, [R1+0x3a98] ;  /* 0x003a980001087983 */ /* 0x000e980000300a00 */
        /* <DEDUP_REMOVED lines=8> */
[----:B-1----:R-:W4:Y:S01]  /*12300*/  LDL.LU.64 R16, [R1+0x3a80] ;  /* 0x003a800001107983 */ /* 0x002f220000300a00 */
[C---:B--2---:R-:W-:Y:S03]  /*12310*/  HMMA.1688.F32.TF32 R8, R4.reuse, R8, R24 ;  /* 0x000000080408723c */ /* 0x044fe60000081018 */
[----:B------:R-:W2:Y:S04]  /*12320*/  LDL.LU.64 R24, [R1+0xbb0] ;  /* 0x000bb00001187983 */ /* 0x000ea80000300a00 */
[----:B------:R-:W2:Y:S01]  /*12330*/  LDL.LU.64 R26, [R1+0xbb8] ;  /* 0x000bb800011a7983 */ /* 0x000ea20000300a00 */
[C---:B----4-:R-:W-:Y:S11]  /*12340*/  HMMA.1688.F32.TF32 R16, R4.reuse, R16, R20 ;  /* 0x000000100410723c */ /* 0x050ff60000081014 */
[----:B------:R-:W-:Y:S04]  /*12350*/  STL.64 [R1+0x340], R8 ;  /* 0x0003400801007387 */ /* 0x000fe80000100a00 */
[----:B------:R-:W-:Y:S04]  /*12360*/  STL.64 [R1+0x348], R10 ;  /* 0x0003480a01007387 */ /* 0x000fe80000100a00 */
[----:B------:R-:W4:Y:S04]  /*12370*/  LDL.LU.64 R22, [R1+0x3a78] ;  /* 0x003a780001167983 */ /* 0x000f280000300a00 */
[----:B------:R-:W2:Y:S04]  /*12380*/  LDL.LU.64 R20, [R1+0x3a70] ;  /* 0x003a700001147983 */ /* 0x000ea80000300a00 */
[----:B------:R-:W-:Y:S04]  /*12390*/  LDS R8, [R0+UR6+0x600] ;  /* 0x0006000600087984 */ /* 0x000fe80008000800 */
[----:B------:R-:W-:Y:S04]  /*123a0*/  STL.64 [R1+0x330], R16 ;  /* 0x0003301001007387 */ /* 0x000fe80000100a00 */
[----:B------:R1:W-:Y:S04]  /*123b0*/  STL.64 [R1+0x338], R18 ;  /* 0x0003381201007387 */ /* 0x0003e80000100a00 */
[----:B------:R-:W-:Y:S04]  /*123c0*/  LDS R10, [R0+UR6+0x2600] ;  /* 0x00260006000a7984 */ /* 0x000fe80008000800 */
[----:B------:R-:W-:Y:S04]  /*123d0*/  LDS R9, [R3+UR6+0x600] ;  /* 0x0006000603097984 */ /* 0x000fe80008000800 */
[----:B-1----:R-:W2:Y:S04]  /*123e0*/  LDL.LU.64 R18, [R1+0x3a68] ;  /* 0x003a680001127983 */ /* 0x002ea80000300a00 */
[----:B------:R-:W3:Y:S04]  /*123f0*/  LDL.LU.64 R16, [R1+0x3a60] ;  /* 0x003a600001107983 */ /* 0x000ee80000300a00 */
[----:B------:R-:W-:Y:S01]  /*12400*/  LDS R11, [R3+UR6+0x2600] ;  /* 0x00260006030b7984 */ /* 0x000fe20008000800 */
[----:B---3--:R-:W-:-:S15]  /*12410*/  HMMA.1688.F32.TF32 R12, R4, R16, R12 ;  /* 0x00000010040c723c */ /* 0x008fde000008100c */
[----:B------:R-:W-:-:S04]  /*12420*/  NOP ;  /* 0x0000000000007918 */ /* 0x000fc80000000000 */
[----:B------:R1:W-:Y:S04]  /*12430*/  STL.64 [R1+0x320], R12 ;  /* 0x0003200c01007387 */ /* 0x0003e80000100a00 */
[----:B------:R3:W-:Y:S04]  /*12440*/  STL.64 [R1+0x328], R14 ;  /* 0x0003280e01007387 */ /* 0x0007e80000100a00 */
[----:B-1----:R-:W4:Y:S04]  /*12450*/  LDL.LU.64 R12, [R1+0xb50] ;  /* 0x000b5000010c7983 */ /* 0x002f280000300a00 */
[----:B---3--:R-:W3:Y:S04]  /*12460*/  LDL.LU.64 R14, [R1+0xb58] ;  /* 0x000b5800010e7983 */ /* 0x008ee80000300a00 */
[----:B--2---:R-:W-:Y:S04]  /*12470*/  STL.64 [R1+0x39b0], R18 ;  /* 0x0039b01201007387 */ /* 0x004fe80000100a00 */
[----:B------:R1:W-:Y:S04]  /*12480*/  STL.64 [R1+0x39a8], R16 ;  /* 0x0039a81001007387 */ /* 0x0003e80000100a00 */
[----:B-1----:R-:W2:Y:S01]  /*12490*/  LDL.LU.64 R16, [R1+0x90] ;  /* 0x0000900001107983 */ /* 0x002ea20000300a00 */
[C---:B------:R-:W-:Y:S03]  /*124a0*/  HMMA.1688.F32.TF32 R24, R4.reuse, R20, R24 ;  /* 0x000000140418723c */ /* 0x040fe60000081018 */
[----:B--2---:R1:W-:Y:S04]  /*124b0*/  STL.64 [R1+0x3a30], R16 ;  /* 0x003a301001007387 */ /* 0x0043e80000100a00 */
[----:B-1----:R-:W2:Y:S04]  /*124c0*/  LDL.LU.64 R16, [R1+0xb0] ;  /* 0x0000b00001107983 */ /* 0x002ea80000300a00 */
[----:B--2---:R-:W-:Y:S08]  /*124d0*/  STL.64 [R1+0x3a40], R16 ;  /* 0x003a401001007387 */ /* 0x004ff00000100a00 */
[----:B------:R1:W-:Y:S04]  /*124e0*/  STL.64 [R1+0x310], R24 ;  /* 0x0003101801007387 */ /* 0x0003e80000100a00 */
[----:B------:R-:W-:Y:S04]  /*124f0*/  STL.64 [R1+0x318], R26 ;  /* 0x0003181a01007387 */ /* 0x000fe80000100a00 */
[----:B-1----:R-:W3:Y:S04]  /*12500*/  LDL.LU.64 R24, [R1+0x3a58] ;  /* 0x003a580001187983 */ /* 0x002ee80000300a00 */
[----:B----4-:R-:W-:Y:S04]  /*12510*/  STL.64 [R1+0x39a0], R22 ;  /* 0x0039a01601007387 */ /* 0x010fe80000100a00 */
[----:B------:R1:W-:Y:S04]  /*12520*/  STL.64 [R1+0x3998], R20 ;  /* 0x0039981401007387 */ /* 0x0003e80000100a00 */
[----:B-1----:R-:W2:Y:S04]  /*12530*/  LDL.LU.64 R20, [R1+0xa0] ;  /* 0x0000a00001147983 */ /* 0x002ea80000300a00 */
[----:B--2---:R1:W-:Y:S04]  /*12540*/  STL.64 [R1+0x3a38], R20 ;  /* 0x003a381401007387 */ /* 0x0043e80000100a00 */
[----:B-1----:R-:W2:Y:S04]  /*12550*/  LDL.LU.64 R20, [R1+0xa00] ;  /* 0x000a000001147983 */ /* 0x002ea80000300a00 */
[----:B------:R-:W4:Y:S01]  /*12560*/  LDL.LU.64 R22, [R1+0xa08] ;  /* 0x000a080001167983 */ /* 0x000f220000300a00 */
[----:B---3--:R-:W-:Y:S01]  /*12570*/  HMMA.1688.F32.TF32 R4, R4, R24, R12 ;  /* 0x000000180404723c */ /* 0x008fe2000008100c */
[----:B------:R-:W-:-:S02]  /*12580*/  IMAD.MOV.U32 R16, RZ, RZ, R28 ;  /* 0x000000ffff107224 */ /* 0x000fc400078e001c */
[----:B------:R-:W-:Y:S01]  /*12590*/  IMAD.MOV.U32 R17, RZ, RZ, R2 ;  /* 0x000000ffff117224 */ /* 0x000fe200078e0002 */
[----:B----4-:R-:W-:Y:S04]  /*125a0*/  STL.64 [R1+0x3a50], R22 ;  /* 0x003a501601007387 */ /* 0x010fe80000100a00 */
[----:B--2---:R1:W-:Y:S04]  /*125b0*/  STL.64 [R1+0x3a48], R20 ;  /* 0x003a481401007387 */ /* 0x0043e80000100a00 */
[----:B-1----:R-:W2:Y:S04]  /*125c0*/  LDL.LU.64 R20, [R1+0xa10] ;  /* 0x000a100001147983 */ /* 0x002ea80000300a00 */
[----:B------:R-:W2:Y:S04]  /*125d0*/  LDL.LU.64 R22, [R1+0xa18] ;  /* 0x000a180001167983 */ /* 0x000ea80000300a00 */
[----:B------:R-:W3:Y:S04]  /*125e0*/  LDL.LU.64 R12, [R1+0x9f0] ;  /* 0x0009f000010c7983 */ /* 0x000ee80000300a00 */
[----:B------:R-:W3:Y:S04]  /*125f0*/  LDL.LU.64 R14, [R1+0x9f8] ;  /* 0x0009f800010e7983 */ /* 0x000ee80000300a00 */
[----:B------:R-:W-:Y:S04]  /*12600*/  STL.64 [R1+0x1c0], R4 ;  /* 0x0001c00401007387 */ /* 0x000fe80000100a00 */
[----:B------:R-:W-:Y:S04]  /*12610*/  STL.64 [R1+0x1c8], R6 ;  /* 0x0001c80601007387 */ /* 0x000fe80000100a00 */
[----:B------:R-:W1:Y:S04]  /*12620*/  LDS R4, [R0+UR6+0x700] ;  /* 0x0007000600047984 */ /* 0x000e680008000800 */
[----:B------:R-:W4:Y:S04]  /*12630*/  LDS R6, [R0+UR6+0x2700] ;  /* 0x0027000600067984 */ /* 0x000f280008000800 */
[----:B------:R-:W4:Y:S04]  /*12640*/  LDS R5, [R3+UR6+0x700] ;  /* 0x0007000603057984 */ /* 0x000f280008000800 */
[----:B------:R-:W2:Y:S04]  /*12650*/  LDS R7, [R3+UR6+0x2700] ;  /* 0x0027000603077984 */ /* 0x000ea80008000800 */
[----:B-1----:R-:W-:Y:S04]  /*12660*/  STL [R1+0x3984], R4 ;  /* 0x0039840401007387 */ /* 0x002fe80000100800 */
[----:B----4-:R-:W-:Y:S04]  /*12670*/  STL [R1+0x3988], R6 ;  /* 0x0039880601007387 */ /* 0x010fe80000100800 */
[----:B------:R-:W-:Y:S04]  /*12680*/  STL [R1+0x3980], R0 ;  /* 0x0039800001007387 */ /* 0x000fe80000100800 */
[----:B------:R-:W-:Y:S01]  /*12690*/  STL [R1+0x398c], R5 ;  /* 0x00398c0501007387 */ /* 0x000fe20000100800 */
[----:B--2---:R-:W-:Y:S03]  /*126a0*/  HMMA.1688.F32.TF32 R16, R8, R16, R20 ;  /* 0x000000100810723c */ /* 0x004fe60000081014 */
[----:B------:R-:W2:Y:S04]  /*126b0*/  LDL.LU.64 R22, [R1+0x3a50] ;  /* 0x003a500001167983 */ /* 0x000ea80000300a00 */
[----:B------:R-:W2:-:S12]  /*126c0*/  LDL.LU.64 R20, [R1+0x3a48] ;  /* 0x003a480001147983 */ /* 0x000e980000300a00 */
[----:B------:R1:W-:Y:S04]  /*126d0*/  STL.64 [R1+0x1b0], R16 ;  /* 0x0001b01001007387 */ /* 0x0003e80000100a00 */
[----:B------:R-:W-:Y:S04]  /*126e0*/  STL.64 [R1+0x1b8], R18 ;  /* 0x0001b81201007387 */ /* 0x000fe80000100a00 */
[----:B-1----:R-:W2:Y:S02]  /*126f0*/  LDL.LU.64 R16, [R1+0x3a40] ;  /* 0x003a400001107983 */ /* 0x002ea40000300a00 */
[----:B--2---:R-:W-:Y:S01]  /*12700*/  HMMA.1688.F32.TF32 R20, R8, R16, R20 ;  /* 0x000000100814723c */ /* 0x004fe20000081014 */
[----:B------:R-:W-:-:S02]  /*12710*/  IMAD.MOV.U32 R6, RZ, RZ, R17 ;  /* 0x000000ffff067224 */ /* 0x000fc400078e0011 */
[----:B------:R-:W-:-:S15]  /*12720*/  IMAD.MOV.U32 R5, RZ, RZ, R16 ;  /* 0x000000ffff057224 */ /* 0x000fde00078e0010 */
[----:B------:R-:W-:Y:S01]  /*12730*/  NOP ;  /* 0x0000000000007918 */ /* 0x000fe20000000000 */
[----:B------:R1:W-:Y:S04]  /*12740*/  STL.64 [R1+0x1a0], R20 ;  /* 0x0001a01401007387 */ /* 0x0003e80000100a00 */
[----:B------:R-:W-:Y:S04]  /*12750*/  STL.64 [R1+0x1a8], R22 ;  /* 0x0001a81601007387 */ /* 0x000fe80000100a00 */
[----:B-1----:R-:W3:Y:S04]  /*12760*/  LDL.LU.64 R20, [R1+0x3a38] ;  /* 0x003a380001147983 */ /* 0x002ee80000300a00 */
[----:B------:R-:W2:Y:S04]  /*12770*/  LDL.LU.64 R16, [R1+0x3a30] ;  /* 0x003a300001107983 */ /* 0x000ea80000300a00 */
[----:B------:R-:W-:Y:S04]  /*12780*/  STL.64 [R1+0x39e0], R6 ;  /* 0x0039e00601007387 */ /* 0x000fe80000100a00 */
[----:B------:R1:W-:Y:S04]  /*12790*/  STL [R1+0x39d8], R5 ;  /* 0x0039d80501007387 */ /* 0x0003e80000100800 */
[----:B-1----:R-:W4:Y:S01]  /*127a0*/  LDL.LU.64 R4, [R1+0x60] ;  /* 0x0000600001047983 */ /* 0x002f220000300a00 */
[----:B---3--:R-:W-:Y:S01]  /*127b0*/  HMMA.1688.F32.TF32 R12, R8, R20, R12 ;  /* 0x00000014080c723c */ /* 0x008fe2000008100c */
[----:B------:R-:W-:-:S02]  /*127c0*/  IMAD.MOV.U32 R27, RZ, RZ, R20 ;  /* 0x000000ffff1b7224 */ /* 0x000fc400078e0014 */
[----:B------:R-:W-:Y:S01]  /*127d0*/  IMAD.MOV.U32 R26, RZ, RZ, R21 ;  /* 0x000000ffff1a7224 */ /* 0x000fe200078e0015 */
[----:B----4-:R1:W-:Y:S04]  /*127e0*/  STL.64 [R1+0x3a10], R4 ;  /* 0x003a100401007387 */ /* 0x0103e80000100a00 */
[----:B-1----:R-:W2:Y:S04]  /*127f0*/  LDL.LU.64 R4, [R1+0x9e0] ;  /* 0x0009e00001047983 */ /* 0x002ea80000300a00 */
[----:B------:R-:W2:Y:S07]  /*12800*/  LDL.LU.64 R6, [R1+0x9e8] ;  /* 0x0009e80001067983 */ /* 0x000eae0000300a00 */
[----:B------:R1:W-:Y:S04]  /*12810*/  STL.64 [R1+0x190], R12 ;  /* 0x0001900c01007387 */ /* 0x0003e80000100a00 */
[----:B------:R-:W-:Y:S04]  /*12820*/  STL.64 [R1+0x198], R14 ;  /* 0x0001980e01007387 */ /* 0x000fe80000100a00 */
[----:B-1----:R-:W3:Y:S04]  /*12830*/  LDL.LU.64 R12, [R1+0x3a28] ;  /* 0x003a2800010c7983 */ /* 0x002ee80000300a00 */
[----:B------:R-:W4:Y:S01]  /*12840*/  LDL.LU.64 R20, [R1+0x50] ;  /* 0x0000500001147983 */ /* 0x000f220000300a00 */
[----:B--2---:R-:W-:Y:S03]  /*12850*/  HMMA.1688.F32.TF32 R4, R8, R16, R4 ;  /* 0x000000100804723c */ /* 0x004fe60000081004 */
[----:B----4-:R-:W-:Y:S04]  /*12860*/  STL.64 [R1+0x3a08], R20 ;  /* 0x003a081401007387 */ /* 0x010fe80000100a00 */
[----:B------:R-:W-:Y:S04]  /*12870*/  STL.64 [R1+0x39c0], R26 ;  /* 0x0039c01a01007387 */ /* 0x000fe80000100a00 */
[----:B------:R1:W-:Y:S04]  /*12880*/  STL.64 [R1+0x39b8], R24 ;  /* 0x0039b81801007387 */ /* 0x0003e80000100a00 */
[----:B-1----:R-:W2:Y:S04]  /*12890*/  LDL.LU.64 R24, [R1+0x80] ;  /* 0x0000800001187983 */ /* 0x002ea80000300a00 */
[----:B------:R1:W-:Y:S04]  /*128a0*/  STL.64 [R1+0x180], R4 ;  /* 0x0001800401007387 */ /* 0x0003e80000100a00 */
[----:B------:R4:W-:Y:S04]  /*128b0*/  STL.64 [R1+0x188], R6 ;  /* 0x0001880601007387 */ /* 0x0009e80000100a00 */
[----:B-1----:R-:W2:Y:S04]  /*128c0*/  LDL.LU.64 R4, [R1+0x9c0] ;  /* 0x0009c00001047983 */ /* 0x002ea80000300a00 */
[----:B----4-:R-:W4:Y:S01]  /*128d0*/  LDL.LU.64 R6, [R1+0x9c8] ;  /* 0x0009c80001067983 */ /* 0x010f220000300a00 */
[----:B------:R-:W-:-:S02]  /*128e0*/  IMAD.MOV.U32 R15, RZ, RZ, R16 ;  /* 0x000000ffff0f7224 */ /* 0x000fc400078e0010 */
[----:B------:R-:W-:Y:S01]  /*128f0*/  IMAD.MOV.U32 R14, RZ, RZ, R17 ;  /* 0x000000ffff0e7224 */ /* 0x000fe200078e0011 */
[----:B----4-:R-:W-:Y:S04]  /*12900*/  STL.64 [R1+0x3a20], R6 ;  /* 0x003a200601007387 */ /* 0x010fe80000100a00 */
[----:B--2---:R1:W-:Y:S04]  /*12910*/  STL.64 [R1+0x3a18], R4 ;  /* 0x003a180401007387 */ /* 0x0043e80000100a00 */
[----:B-1----:R-:W2:Y:S04]  /*12920*/  LDL.LU.64 R4, [R1+0x9d0] ;  /* 0x0009d00001047983 */ /* 0x002ea80000300a00 */
[----:B------:R-:W2:Y:S04]  /*12930*/  LDL.LU.64 R6, [R1+0x9d8] ;  /* 0x0009d80001067983 */ /* 0x000ea80000300a00 */
[----:B------:R-:W4:Y:S04]  /*12940*/  LDL.LU.64 R20, [R1+0x9b0] ;  /* 0x0009b00001147983 */ /* 0x000f280000300a00 */
[----:B------:R-:W4:Y:S04]  /*12950*/  LDL.LU.64 R22, [R1+0x9b8] ;  /* 0x0009b80001167983 */ /* 0x000f280000300a00 */
[----:B------:R-:W2:Y:S04]  /*12960*/  LDL.LU.64 R16, [R1] ;  /* 0x0000000001107983 */ /* 0x000ea80000300a00 */
[----:B--2---:R1:W-:Y:S04]  /*12970*/  STL.64 [R1+0x39c8], R16 ;  /* 0x0039c81001007387 */ /* 0x0043e80000100a00 */
[----:B-1----:R-:W2:Y:S04]  /*12980*/  LDL.LU.64 R16, [R1+0x10] ;  /* 0x0000100001107983 */ /* 0x002ea80000300a00 */
[----:B--2---:R1:W-:Y:S04]  /*12990*/  STL.64 [R1+0x39d0], R16 ;  /* 0x0039d01001007387 */ /* 0x0043e80000100a00 */
[----:B-1----:R-:W2:Y:S01]  /*129a0*/  LDL.LU.64 R16, [R1+0x20] ;  /* 0x0000200001107983 */ /* 0x002ea20000300a00 */
[----:B------:R-:W-:Y:S03]  /*129b0*/  HMMA.1688.F32.TF32 R4, R8, R24, R4 ;  /* 0x000000180804723c */ /* 0x000fe60000081004 */
[----:B--2---:R1:W-:Y:S04]  /*129c0*/  STL.64 [R1+0x39e8], R16 ;  /* 0x0039e81001007387 */ /* 0x0043e80000100a00 */
[----:B-1----:R-:W2:Y:S04]  /*129d0*/  LDL.LU.64 R16, [R1+0x30] ;  /* 0x0000300001107983 */ /* 0x002ea80000300a00 */
[----:B--2---:R1:W-:Y:S04]  /*129e0*/  STL.64 [R1+0x3a00], R16 ;  /* 0x003a001001007387 */ /* 0x0043e80000100a00 */
[----:B-1----:R-:W2:Y:S04]  /*129f0*/  LDL.LU.64 R16, [R1+0x70] ;  /* 0x0000700001107983 */ /* 0x002ea80000300a00 */
[----:B------:R-:W-:Y:S04]  /*12a00*/  STL [R1+0x3964], R14 ;  /* 0x0039640e01007387 */ /* 0x000fe80000100800 */
[----:B------:R-:W-:Y:S04]  /*12a10*/  STL [R1+0x3960], R15 ;  /* 0x0039600f01007387 */ /* 0x000fe80000100800 */
[----:B------:R-:W-:Y:S04]  /*12a20*/  STL.64 [R1+0x170], R4 ;  /* 0x0001700401007387 */ /* 0x000fe80000100a00 */
[----:B------:R1:W-:Y:S04]  /*12a30*/  STL.64 [R1+0x178], R6 ;  /* 0x0001780601007387 */ /* 0x0003e80000100a00 */
[----:B-1----:R-:W2:Y:S04]  /*12a40*/  LDL.LU.64 R6, [R1+0x3a20] ;  /* 0x003a200001067983 */ /* 0x002ea80000300a00 */
[----:B------:R-:W2:Y:S01]  /*12a50*/  LDL.LU.64 R4, [R1+0x3a18] ;  /* 0x003a180001047983 */ /* 0x000ea20000300a00 */
[----:B------:R-:W-:-:S02]  /*12a60*/  IMAD.MOV.U32 R2, RZ, RZ, R25 ;  /* 0x000000ffff027224 */ /* 0x000fc400078e0019 */
[----:B------:R-:W-:Y:S02]  /*12a70*/  IMAD.MOV.U32 R29, RZ, RZ, R24 ;  /* 0x000000ffff1d7224 */ /* 0x000fe400078e0018 */
[----:B------:R-:W3:Y:S04]  /*12a80*/  LDL.LU.64 R24, [R1+0x9a0] ;  /* 0x0009a00001187983 */ /* 0x000ee80000300a00 */
[----:B------:R-:W3:Y:S04]  /*12a90*/  LDL.LU.64 R26, [R1+0x9a8] ;  /* 0x0009a800011a7983 */ /* 0x000ee80000300a00 */
[----:B------:R-:W-:Y:S04]  /*12aa0*/  STL [R1+0x396c], R2 ;  /* 0x00396c0201007387 */ /* 0x000fe80000100800 */
[----:B------:R-:W-:Y:S01]  /*12ab0*/  STL [R1+0x3968], R29 ;  /* 0x0039681d01007387 */ /* 0x000fe20000100800 */
[----:B--2---:R-:W-:-:S15]  /*12ac0*/  HMMA.1688.F32.TF32 R4, R8, R16, R4 ;  /* 0x000000100804723c */ /* 0x004fde0000081004 */
[----:B------:R-:W-:-:S04]  /*12ad0*/  NOP ;  /* 0x0000000000007918 */ /* 0x000fc80000000000 */
[----:B------:R1:W-:Y:S04]  /*12ae0*/  STL.64 [R1+0x160], R4 ;  /* 0x0001600401007387 */ /* 0x0003e80000100a00 */
[----:B------:R-:W-:Y:S04]  /*12af0*/  STL.64 [R1+0x168], R6 ;  /* 0x0001680601007387 */ /* 0x000fe80000100a00 */
[----:B-1----:R-:W4:Y:S01]  /*12b00*/  LDL.LU.64 R4, [R1+0x3a10] ;  /* 0x003a100001047983 */ /* 0x002f220000300a00 */
[----:B------:R-:W-:Y:S02]  /*12b10*/  IMAD.MOV.U32 R28, RZ, RZ, R16 ;  /* 0x000000ffff1c7224 */ /* 0x000fe400078e0010 */
[----:B------:R-:W-:-:S02]  /*12b20*/  IMAD.MOV.U32 R3, RZ, RZ, R17 ;  /* 0x000000ffff037224 */ /* 0x000fc400078e0011 */
[----:B------:R-:W3:Y:S04]  /*12b30*/  LDL.LU.64 R16, [R1+0x990] ;  /* 0x0009900001107983 */ /* 0x000ee80000300a00 */
[----:B------:R-:W3:Y:S01]  /*12b40*/  LDL.LU.64 R18, [R1+0x998] ;  /* 0x0009980001127983 */ /* 0x000ee20000300a00 */
[----:B----4-:R-:W-:Y:S01]  /*12b50*/  HMMA.1688.F32.TF32 R20, R8, R4, R20 ;  /* 0x000000040814723c */ /* 0x010fe20000081014 */
[----:B------:R-:W-:Y:S02]  /*12b60*/  IMAD.MOV.U32 R14, RZ, RZ, R4 ;  /* 0x000000ffff0e7224 */ /* 0x000fe400078e0004 */
[----:B------:R-:W-:-:S15]  /*12b70*/  IMAD.MOV.U32 R15, RZ, RZ, R5 ;  /* 0x000000ffff0f7224 */ /* 0x000fde00078e0005 */
[----:B------:R-:W-:Y:S01]  /*12b80*/  NOP ;  /* 0x0000000000007918 */ /* 0x000fe20000000000 */
[----:B------:R1:W-:Y:S04]  /*12b90*/  STL.64 [R1+0x150], R20 ;  /* 0x0001501401007387 */ /* 0x0003e80000100a00 */
[----:B------:R-:W-:Y:S04]  /*12ba0*/  STL.64 [R1+0x158], R22 ;  /* 0x0001581601007387 */ /* 0x000fe80000100a00 */
[----:B-1----:R-:W2:Y:S04]  /*12bb0*/  LDL.LU.64 R20, [R1+0x3a08] ;  /* 0x003a080001147983 */ /* 0x002ea80000300a00 */
[----:B------:R-:W4:Y:S04]  /*12bc0*/  LDL.LU.64 R4, [R1+0x970] ;  /* 0x0009700001047983 */ /* 0x000f280000300a00 */
[----:B------:R-:W4:Y:S01]  /*12bd0*/  LDL.LU.64 R6, [R1+0x978] ;  /* 0x0009780001067983 */ /* 0x000f220000300a00 */
[C---:B---3--:R-:W-:Y:S08]  /*12be0*/  HMMA.1688.F32.TF32 R16, R8.reuse, R12, R16 ;  /* 0x0000000c0810723c */ /* 0x048ff00000081010 */
[----:B--2---:R-:W-:Y:S01]  /*12bf0*/  HMMA.1688.F32.TF32 R24, R8, R20, R24 ;  /* 0x000000140818723c */ /* 0x004fe20000081018 */
[----:B------:R-:W-:Y:S01]  /*12c00*/  IMAD.MOV.U32 R2, RZ, RZ, R20 ;  /* 0x000000ffff027224 */ /* 0x000fe200078e0014 */
[----:B----4-:R-:W-:Y:S04]  /*12c10*/  STL.64 [R1+0x39f8], R6 ;  /* 0x0039f80601007387 */ /* 0x010fe80000100a00 */
[----:B------:R1:W-:Y:S01]  /*12c20*/  STL.64 [R1+0x39f0], R4 ;  /* 0x0039f00401007387 */ /* 0x0003e20000100a00 */
[----:B------:R-:W-:-:S03]  /*12c30*/  IMAD.MOV.U32 R29, RZ, RZ, R21 ;  /* 0x000000ffff1d7224 */ /* 0x000fc600078e0015 */
[----:B-1----:R-:W2:Y:S04]  /*12c40*/  LDL.LU.64 R4, [R1+0x980] ;  /* 0x0009800001047983 */ /* 0x002ea80000300a00 */
[----:B------:R-:W2:Y:S05]  /*12c50*/  LDL.LU.64 R6, [R1+0x988] ;  /* 0x0009880001067983 */ /* 0x000eaa0000300a00 */
[----:B------:R1:W-:Y:S04]  /*12c60*/  STL.64 [R1+0x140], R24 ;  /* 0x0001401801007387 */ /* 0x0003e80000100a00 */
[----:B------:R3:W-:Y:S04]  /*12c70*/  STL.64 [R1+0x148], R26 ;  /* 0x0001481a01007387 */ /* 0x0007e80000100a00 */
[----:B-1----:R-:W4:Y:S04]  /*12c80*/  LDL.LU.64 R24, [R1+0x950] ;  /* 0x0009500001187983 */ /* 0x002f280000300a00 */
[----:B---3--:R-:W4:Y:S04]  /*12c90*/  LDL.LU.64 R26, [R1+0x958] ;  /* 0x00095800011a7983 */ /* 0x008f280000300a00 */
[----:B------:R-:W3:Y:S04]  /*12ca0*/  LDL.LU.64 R20, [R1+0xba0] ;  /* 0x000ba00001147983 */ /* 0x000ee80000300a00 */
[----:B------:R-:W3:Y:S04]  /*12cb0*/  LDL.LU.64 R22, [R1+0xba8] ;  /* 0x000ba80001167983 */ /* 0x000ee80000300a00 */
[----:B------:R1:W-:Y:S04]  /*12cc0*/  STL.64 [R1+0x130], R16 ;  /* 0x0001301001007387 */ /* 0x0003e80000100a00 */
[----:B------:R-:W-:Y:S04]  /*12cd0*/  STL.64 [R1+0x138], R18 ;  /* 0x0001381201007387 */ /* 0x000fe80000100a00 */
[----:B-1----:R-:W2:Y:S04]  /*12ce0*/  LDL.LU.64 R16, [R1+0x3a00] ;  /* 0x003a000001107983 */ /* 0x002ea80000300a00 */
[----:B------:R1:W-:Y:S01]  /*12cf0*/  STL.64 [R1+0x38e8], R12 ;  /* 0x0038e80c01007387 */ /* 0x0003e20000100a00 */
[----:B--2---:R-:W-:Y:S01]  /*12d00*/  HMMA.1688.F32.TF32 R4, R8, R16, R4 ;  /* 0x000000100804723c */ /* 0x004fe20000081004 */
[----:B-1----:R-:W-:-:S02]  /*12d10*/  IMAD.MOV.U32 R13, RZ, RZ, R16 ;  /* 0x000000ffff0d7224 */ /* 0x002fc400078e0010 */
[----:B------:R-:W-:-:S15]  /*12d20*/  IMAD.MOV.U32 R12, RZ, RZ, R17 ;  /* 0x000000ffff0c7224 */ /* 0x000fde00078e0011 */
[----:B------:R-:W-:Y:S01]  /*12d30*/  NOP ;  /* 0x0000000000007918 */ /* 0x000fe20000000000 */
[----:B------:R-:W-:Y:S04]  /*12d40*/  STL.64 [R1+0x120], R4 ;  /* 0x0001200401007387 */ /* 0x000fe80000100a00 */
[----:B------:R1:W-:Y:S04]  /*12d50*/  STL.64 [R1+0x128], R6 ;  /* 0x0001280601007387 */ /* 0x0003e80000100a00 */
[----:B-1----:R-:W2:Y:S04]  /*12d60*/  LDL.LU.64 R6, [R1+0x39f8] ;  /* 0x0039f80001067983 */ /* 0x002ea80000300a00 */
[----:B------:R-:W2:Y:S04]  /*12d70*/  LDL.LU.64 R4, [R1+0x39f0] ;  /* 0x0039f00001047983 */ /* 0x000ea80000300a00 */
[----:B------:R-:W2:Y:S04]  /*12d80*/  LDL.LU.64 R16, [R1+0x39e8] ;  /* 0x0039e80001107983 */ /* 0x000ea80000300a00 */
[----:B------:R-:W-:Y:S04]  /*12d90*/  STL.64 [R1+0x3978], R14 ;  /* 0x0039780e01007387 */ /* 0x000fe80000100a00 */
[----:B------:R1:W-:Y:S04]  /*12da0*/  STL.64 [R1+0x3970], R12 ;  /* 0x0039700c01007387 */ /* 0x0003e80000100a00 */
[----:B-1----:R-:W3:Y:S04]  /*12db0*/  LDL.LU.64 R12, [R1+0x960] ;  /* 0x00096000010c7983 */ /* 0x002ee80000300a00 */
[----:B------:R-:W3:Y:S01]  /*12dc0*/  LDL.LU.64 R14, [R1+0x968] ;  /* 0x00096800010e7983 */ /* 0x000ee20000300a00 */
[----:B--2---:R-:W-:Y:S01]  /*12dd0*/  HMMA.1688.F32.TF32 R4, R8, R16, R4 ;  /* 0x000000100804723c */ /* 0x004fe20000081004 */
[----:B------:R-:W-:-:S15]  /*12de0*/  IMAD.MOV.U32 R0, RZ, RZ, R17 ;  /* 0x000000ffff007224 */ /* 0x000fde00078e0011 */
[----:B------:R-:W-:-:S03]  /*12df0*/  NOP ;  /* 0x0000000000007918 */ /* 0x000fc60000000000 */
[----:B------:R1:W-:Y:S04]  /*12e00*/  STL.64 [R1+0x110], R4 ;  /* 0x0001100401007387 */ /* 0x0003e80000100a00 */
[----:B------:R2:W-:Y:S01]  /*12e10*/  STL.64 [R1+0x118], R6 ;  /* 0x0001180601007387 */ /* 0x0005e20000100a00 */
[----:B-1----:R-:W-:-:S03]  /*12e20*/  IMAD.MOV.U32 R4, RZ, RZ, R16 ;  /* 0x000000ffff047224 */ /* 0x002fc600078e0010 */
[----:B--2---:R-:W2:Y:S04]  /*12e30*/  LDL.LU.64 R6, [R1+0x39e0] ;  /* 0x0039e00001067983 */ /* 0x004ea80000300a00 */
[----:B------:R-:W2:Y:S04]  /*12e40*/  LDL.LU R5, [R1+0x39d8] ;  /* 0x0039d80001057983 */ /* 0x000ea80000300800 */
[----:B------:R-:W3:Y:S02]  /*12e50*/  LDL.LU.64 R16, [R1+0x39d0] ;  /* 0x0039d00001107983 */ /* 0x000ee40000300a00 */
[----:B---3--:R-:W-:-:S15]  /*12e60*/  HMMA.1688.F32.TF32 R12, R8, R16, R12 ;  /* 0x00000010080c723c */ /* 0x008fde000008100c */
[----:B------:R-:W-:-:S04]  /*12e70*/  NOP ;  /* 0x0000000000007918 */ /* 0x000fc80000000000 */
[----:B------:R1:W-:Y:S04]  /*12e80*/  STL.64 [R1+0x100], R12 ;  /* 0x0001000c01007387 */ /* 0x0003e80000100a00 */
[----:B------:R3:W-:Y:S01]  /*12e90*/  STL.64 [R1+0x108], R14 ;  /* 0x0001080e01007387 */ /* 0x0007e20000100a00 */
[----:B-1----:R-:W-:Y:S02]  /*12ea0*/  IMAD.MOV.U32 R13, RZ, RZ, R16 ;  /* 0x000000ffff0d7224 */ /* 0x002fe400078e0010 */
[----:B------:R-:W-:Y:S02]  /*12eb0*/  IMAD.MOV.U32 R12, RZ, RZ, R17 ;  /* 0x000000ffff0c7224 */ /* 0x000fe400078e0011 */
[----:B------:R-:W4:Y:S02]  /*12ec0*/  LDL.LU.64 R16, [R1+0x39c8] ;  /* 0x0039c80001107983 */ /* 0x000f240000300a00 */
[----:B----4-:R-:W-:Y:S01]  /*12ed0*/  HMMA.1688.F32.TF32 R24, R8, R16, R24 ;  /* 0x000000100818723c */ /* 0x010fe20000081018 */
[----:B---3--:R-:W-:-:S02]  /*12ee0*/  IMAD.MOV.U32 R15, RZ, RZ, R16 ;  /* 0x000000ffff0f7224 */ /* 0x008fc400078e0010 */
[----:B------:R-:W-:-:S15]  /*12ef0*/  IMAD.MOV.U32 R14, RZ, RZ, R17 ;  /* 0x000000ffff0e7224 */ /* 0x000fde00078e0011 */
[----:B------:R-:W-:Y:S01]  /*12f00*/  NOP ;  /* 0x0000000000007918 */ /* 0x000fe20000000000 */
[----:B------:R-:W-:Y:S04]  /*12f10*/  STL.64 [R1+0xf0], R24 ;  /* 0x0000f01801007387 */ /* 0x000fe80000100a00 */
[----:B------:R1:W-:Y:S04]  /*12f20*/  STL.64 [R1+0xf8], R26 ;  /* 0x0000f81a01007387 */ /* 0x0003e80000100a00 */
[----:B-1----:R-:W3:Y:S04]  /*12f30*/  LDL.LU.64 R26, [R1+0x39c0] ;  /* 0x0039c000011a7983 */ /* 0x002ee80000300a00 */
[----:B------:R-:W4:Y:S04]  /*12f40*/  LDL.LU.64 R24, [R1+0x39b8] ;  /* 0x0039b80001187983 */ /* 0x000f280000300a00 */
[----:B------:R-:W2:Y:S04]  /*12f50*/  LDL.LU.64 R18, [R1+0x39b0] ;  /* 0x0039b00001127983 */ /* 0x000ea80000300a00 */
[----:B------:R-:W2:Y:S02]  /*12f60*/  LDL.LU.64 R16, [R1+0x39a8] ;  /* 0x0039a80001107983 */ /* 0x000ea40000300a00 */
        /* <DEDUP_REMOVED lines=9> */
[----:B------:R-:W-:-:S05]  /*13000*/  IMAD.MOV.U32 R17, RZ, RZ, R14 ;  /* 0x000000ffff117224 */ /* 0x000fca00078e000e */
        /* <DEDUP_REMOVED lines=8> */
[----:B------:R-:W-:Y:S02]  /*13090*/  IMAD.MOV.U32 R17, RZ, RZ, R12 ;  /* 0x000000ffff117224 */ /* 0x000fe400078e000c */
[----:B------:R-:W2:Y:S04]  /*130a0*/  LDL.LU.64 R12, [R1+0x880] ;  /* 0x00088000010c7983 */ /* 0x000ea80000300a00 */
[----:B------:R-:W2:Y:S04]  /*130b0*/  LDL.LU.64 R14, [R1+0x888] ;  /* 0x00088800010e7983 */ /* 0x000ea80000300a00 */
[----:B------:R1:W-:Y:S04]  /*130c0*/  STL.64 [R1+0x38a8], R16 ;  /* 0x0038a81001007387 */ /* 0x0003e80000100a00 */
[----:B-1----:R-:W4:Y:S04]  /*130d0*/  LDL.LU.64 R16, [R1+0xb40] ;  /* 0x000b400001107983 */ /* 0x002f280000300a00 */
[----:B------:R-:W4:Y:S04]  /*130e0*/  LDL.LU.64 R18, [R1+0xb48] ;  /* 0x000b480001127983 */ /* 0x000f280000300a00 */
[----:B------:R-:W-:Y:S04]  /*130f0*/  STL.64 [R1+0x3868], R22 ;  /* 0x0038681601007387 */ /* 0x000fe80000100a00 */
[----:B------:R3:W-:Y:S02]  /*13100*/  STL.64 [R1+0x3860], R20 ;  /* 0x0038601401007387 */ /* 0x0007e40000100a00 */
[----:B---3--:R-:W-:-:S02]  /*13110*/  IMAD.MOV.U32 R20, RZ, RZ, R27 ;  /* 0x000000ffff147224 */ /* 0x008fc400078e001b */
[----:B------:R-:W3:Y:S01]  /*13120*/  LDL.LU R27, [R1+0x3994] ;  /* 0x00399400011b7983 */ /* 0x000ee20000300800 */
[----:B------:R-:W-:-:S03]  /*13130*/  IMAD.MOV.U32 R21, RZ, RZ, R26 ;  /* 0x000000ffff157224 */ /* 0x000fc600078e001a */
[----:B------:R-:W3:Y:S01]  /*13140*/  LDL.LU R26, [R1+0x3990] ;  /* 0x00399000011a7983 */ /* 0x000ee20000300800 */
[----:B----4-:R-:W-:Y:S01]  /*13150*/  HMMA.1688.F32.TF32 R16, R8, R24, R16 ;  /* 0x000000180810723c */ /* 0x010fe20000081010 */
[----:B------:R-:W-:Y:S02]  /*13160*/  IMAD.MOV.U32 R8, RZ, RZ, R5 ;  /* 0x000000ffff087224 */ /* 0x000fe400078e0005 */
[----:B------:R-:W2:Y:S01]  /*13170*/  LDL.LU R5, [R1+0x398c] ;  /* 0x00398c0001057983 */ /* 0x000ea20000300800 */
[----:B------:R-:W-:-:S15]  /*13180*/  IMAD.MOV.U32 R9, RZ, RZ, R6 ;  /* 0x000000ffff097224 */ /* 0x000fde00078e0006 */
[----:B------:R1:W-:Y:S04]  /*13190*/  STL.64 [R1+0x8c0], R16 ;  /* 0x0008c01001007387 */ /* 0x0003e80000100a00 */
[----:B------:R-:W-:Y:S04]  /*131a0*/  STL.64 [R1+0x8c8], R18 ;  /* 0x0008c81201007387 */ /* 0x000fe80000100a00 */
[----:B------:R-:W2:Y:S01]  /*131b0*/  LDL.LU R6, [R1+0x3988] ;  /* 0x0039880001067983 */ /* 0x000ea20000300800 */
[----:B-1----:R-:W-:Y:S02]  /*131c0*/  IMAD.MOV.U32 R16, RZ, RZ, R4 ;  /* 0x000000ffff107224 */ /* 0x002fe400078e0004 */
[----:B------:R-:W-:Y:S01]  /*131d0*/  IMAD.MOV.U32 R17, RZ, RZ, R0 ;  /* 0x000000ffff117224 */ /* 0x000fe200078e0000 */
[----:B------:R-:W2:Y:S04]  /*131e0*/  LDL.LU R4, [R1+0x3984] ;  /* 0x0039840001047983 */ /* 0x000ea80000300800 */
[----:B------:R-:W4:Y:S04]  /*131f0*/  LDL.LU R0, [R1+0x3980] ;  /* 0x0039800001007983 */ /* 0x000f280000300800 */
[----:B------:R1:W-:Y:S04]  /*13200*/  STL.64 [R1+0x38c0], R16 ;  /* 0x0038c01001007387 */ /* 0x0003e80000100a00 */
[----:B-1----:R-:W2:Y:S04]  /*13210*/  LDL.LU.64 R16, [R1+0x870] ;  /* 0x0008700001107983 */ /* 0x002ea80000300a00 */
[----:B------:R-:W2:Y:S04]  /*13220*/  LDL.LU.64 R18, [R1+0x878] ;  /* 0x0008780001127983 */ /* 0x000ea80000300a00 */
[----:B---3--:R-:W-:Y:S04]  /*13230*/  STL.64 [R1+0x3858], R26 ;  /* 0x0038581a01007387 */ /* 0x008fe80000100a00 */
[----:B------:R1:W-:Y:S04]  /*13240*/  STL.64 [R1+0x3850], R24 ;  /* 0x0038501801007387 */ /* 0x0003e80000100a00 */
[----:B-1----:R-:W2:Y:S04]  /*13250*/  LDL.LU R24, [R1+0xc0] ;  /* 0x0000c00001187983 */ /* 0x002ea80000300800 */
[----:B------:R-:W2:Y:S02]  /*13260*/  LDL.LU R25, [R1+0xc4] ;  /* 0x0000c40001197983 */ /* 0x000ea40000300800 */
[C---:B--2---:R-:W-:Y:S02]  /*13270*/  HMMA.1688.F32.TF32 R24, R4.reuse, R24, R12 ;  /* 0x000000180418723c */ /* 0x044fe4000008100c */
[----:B------:R-:W2:Y:S04]  /*13280*/  LDL.LU.64 R14, [R1+0x3978] ;  /* 0x00397800010e7983 */ /* 0x000ea80000300a00 */
[----:B------:R-:W3:Y:S02]  /*13290*/  LDL.LU.64 R12, [R1+0x3970] ;  /* 0x00397000010c7983 */ /* 0x000ee40000300a00 */
[----:B------:R-:W-:Y:S11]  /*132a0*/  HMMA.1688.F32.TF32 R8, R4, R8, R16 ;  /* 0x000000080408723c */ /* 0x000ff60000081010 */
[----:B------:R1:W-:Y:S04]  /*132b0*/  STL.64 [R1+0x8b0], R24 ;  /* 0x0008b01801007387 */ /* 0x0003e80000100a00 */
[----:B------:R4:W-:Y:S04]  /*132c0*/  STL.64 [R1+0x8b8], R26 ;  /* 0x0008b81a01007387 */ /* 0x0009e80000100a00 */
[----:B-1----:R-:W2:Y:S04]  /*132d0*/  LDL.LU.64 R24, [R1+0x860] ;  /* 0x0008600001187983 */ /* 0x002ea80000300a00 */
[----:B----4-:R-:W4:Y:S04]  /*132e0*/  LDL.LU.64 R26, [R1+0x868] ;  /* 0x00086800011a7983 */ /* 0x010f280000300a00 */
[----:B------:R-:W-:Y:S04]  /*132f0*/  STL.64 [R1+0x8a0], R8 ;  /* 0x0008a00801007387 */ /* 0x000fe80000100a00 */
[----:B------:R-:W-:Y:S01]  /*13300*/  STL.64 [R1+0x8a8], R10 ;  /* 0x0008a80a01007387 */ /* 0x000fe20000100a00 */
[----:B------:R-:W-:-:S03]  /*13310*/  LOP3.LUT R19, R0, 0x20, RZ, 0x3c, !PT ;  /* 0x0000002000137812 */ /* 0x000fc600078e3cff */
[----:B------:R-:W-:Y:S04]  /*13320*/  LDS R10, [R0+UR6+0x6000] ;  /* 0x00600006000a7984 */ /* 0x000fe80008000800 */
[----:B------:R-:W1:Y:S04]  /*13330*/  LDS R11, [R19+UR6+0x6000] ;  /* 0x00600006130b7984 */ /* 0x000e680008000800 */
[----:B------:R-:W-:Y:S04]  /*13340*/  LDS R8, [R0+UR6+0x4000] ;  /* 0x0040000600087984 */ /* 0x000fe80008000800 */
[----:B------:R-:W1:Y:S01]  /*13350*/  LDS R9, [R19+UR6+0x4000] ;  /* 0x0040000613097984 */ /* 0x000e620008000800 */
[----:B---3--:R-:W-:-:S02]  /*13360*/  IMAD.MOV.U32 R16, RZ, RZ, R13 ;  /* 0x000000ffff107224 */ /* 0x008fc400078e000d */
[----:B------:R-:W-:Y:S02]  /*13370*/  IMAD.MOV.U32 R17, RZ, RZ, R12 ;  /* 0x000000ffff117224 */ /* 0x000fe400078e000c */
[----:B------:R-:W-:Y:S02]  /*13380*/  IMAD.MOV.U32 R12, RZ, RZ, R2 ;  /* 0x000000ffff0c7224 */ /* 0x000fe400078e0002 */
[----:B------:R-:W-:Y:S01]  /*13390*/  IMAD.MOV.U32 R13, RZ, RZ, R29 ;  /* 0x000000ffff0d7224 */ /* 0x000fe200078e001d */
[----:B------:R-:W3:Y:S04]  /*133a0*/  LDL.LU R2, [R1+0x396c] ;  /* 0x00396c0001027983 */ /* 0x000ee80000300800 */
[----:B------:R-:W3:Y:S04]  /*133b0*/  LDL.LU R29, [R1+0x3968] ;  /* 0x00396800011d7983 */ /* 0x000ee80000300800 */
[----:B------:R2:W-:Y:S04]  /*133c0*/  STL.64 [R1+0x3900], R12 ;  /* 0x0039000c01007387 */ /* 0x0005e80000100a00 */
[----:B------:R-:W-:Y:S01]  /*133d0*/  STL.64 [R1+0x38e0], R16 ;  /* 0x0038e01001007387 */ /* 0x000fe20000100a00 */
[----:B--2---:R-:W-:-:S03]  /*133e0*/  IMAD.MOV.U32 R12, RZ, RZ, R14 ;  /* 0x000000ffff0c7224 */ /* 0x004fc600078e000e */
[----:B------:R-:W2:Y:S01]  /*133f0*/  LDL.LU R14, [R1+0x3964] ;  /* 0x00396400010e7983 */ /* 0x000ea20000300800 */
[----:B------:R-:W-:-:S03]  /*13400*/  IMAD.MOV.U32 R13, RZ, RZ, R15 ;  /* 0x000000ffff0d7224 */ /* 0x000fc600078e000f */
[----:B------:R-:W2:Y:S04]  /*13410*/  LDL.LU R15, [R1+0x3960] ;  /* 0x00396000010f7983 */ /* 0x000ea80000300800 */
[----:B------:R-:W-:Y:S04]  /*13420*/  STL.64 [R1+0x3918], R12 ;  /* 0x0039180c01007387 */ /* 0x000fe80000100a00 */
[----:B-1----:R-:W-:Y:S04]  /*13430*/  STL.64 [R1+0x3888], R10 ;  /* 0x0038880a01007387 */ /* 0x002fe80000100a00 */
[----:B------:R4:W-:Y:S02]  /*13440*/  STL.64 [R1+0x3880], R8 ;  /* 0x0038800801007387 */ /* 0x0009e40000100a00 */
[----:B----4-:R-:W-:Y:S01]  /*13450*/  HMMA.1688.F32.TF32 R8, R4, R20, R24 ;  /* 0x000000140408723c */ /* 0x010fe20000081018 */
[----:B------:R-:W-:-:S02]  /*13460*/  IMAD.MOV.U32 R12, RZ, RZ, R28 ;  /* 0x000000ffff0c7224 */ /* 0x000fc400078e001c */
[----:B------:R-:W-:Y:S01]  /*13470*/  IMAD.MOV.U32 R13, RZ, RZ, R3 ;  /* 0x000000ffff0d7224 */ /* 0x000fe200078e0003 */
[----:B------:R-:W4:-:S15]  /*13480*/  LDL.LU R28, [R1+0x395c] ;  /* 0x00395c00011c7983 */ /* 0x000f1e0000300800 */
[----:B------:R-:W-:Y:S04]  /*13490*/  STL.64 [R1+0x890], R8 ;  /* 0x0008900801007387 */ /* 0x000fe80000100a00 */
[----:B------:R-:W-:Y:S04]  /*134a0*/  STL.64 [R1+0x898], R10 ;  /* 0x0008980a01007387 */ /* 0x000fe80000100a00 */
[----:B------:R-:W4:Y:S04]  /*134b0*/  LDL.LU R3, [R1+0x3958] ;  /* 0x0039580001037983 */ /* 0x000f280000300800 */
[----:B------:R3:W-:Y:S02]  /*134c0*/  STL.64 [R1+0x3930], R12 ;  /* 0x0039300c01007387 */ /* 0x0007e40000100a00 */
[----:B---3--:R-:W-:-:S02]  /*134d0*/  IMAD.MOV.U32 R13, RZ, RZ, R2 ;  /* 0x000000ffff0d7224 */ /* 0x008fc400078e0002 */
[----:B------:R-:W-:Y:S02]  /*134e0*/  IMAD.MOV.U32 R12, RZ, RZ, R29 ;  /* 0x000000ffff0c7224 */ /* 0x000fe400078e001d */
[----:B------:R-:W3:Y:S04]  /*134f0*/  LDL.LU R29, [R1+0x3954] ;  /* 0x00395400011d7983 */ /* 0x000ee80000300800 */
[----:B------:R-:W3:Y:S04]  /*13500*/  LDL.LU R2, [R1+0x3950] ;  /* 0x0039500001027983 */ /* 0x000ee80000300800 */
[----:B------:R1:W-:Y:S01]  /*13510*/  STL.64 [R1+0x3948], R12 ;  /* 0x0039480c01007387 */ /* 0x0003e20000100a00 */
[----:B--2---:R-:W-:-:S02]  /*13520*/  IMAD.MOV.U32 R25, RZ, RZ, R14 ;  /* 0x000000ffff197224 */ /* 0x004fc400078e000e */
[----:B------:R-:W-:Y:S01]  /*13530*/  IMAD.MOV.U32 R24, RZ, RZ, R15 ;  /* 0x000000ffff187224 */ /* 0x000fe200078e000f */
        /* <DEDUP_REMOVED lines=71> */
[----:B-1----:R-:W4:Y:S01]  /*139b0*/  LDL.LU R12, [R1+0xb30] ;  /* 0x000b3000010c7983 */ /* 0x002f220000300800 */
[----:B------:R-:W-:-:S03]  /*139c0*/  IMAD.MOV.U32 R13, RZ, RZ, R2 ;  /* 0x000000ffff0d7224 */ /* 0x000fc600078e0002 */
[----:B------:R-:W4:Y:S01]  /*139d0*/  LDL.LU R2, [R1+0x38dc] ;  /* 0x0038dc0001027983 */ /* 0x000f220000300800 */
[----:B---3--:R-:W-:-:S03]  /*139e0*/  IMAD.MOV.U32 R14, RZ, RZ, R29 ;  /* 0x000000ffff0e7224 */ /* 0x008fc600078e001d */
[----:B------:R-:W3:Y:S01]  /*139f0*/  LDL.LU R29, [R1+0x38d8] ;  /* 0x0038d800011d7983 */ /* 0x000ee20000300800 */
        /* <DEDUP_REMOVED lines=24> */
[----:B------:R-:W2:Y:S02]  /*13b80*/  LDL.LU.64 R16, [R1+0x3870] ;  /* 0x0038700001107983 */ /* 0x000ea40000300a00 */
[----:B--2---:R-:W-:-:S15]  /*13b90*/  HMMA.1688.F32.TF32 R20, R4, R16, R20 ;  /* 0x000000100414723c */ /* 0x004fde0000081014 */
[----:B------:R-:W-:-:S04]  /*13ba0*/  NOP ;  /* 0x0000000000007918 */ /* 0x000fc80000000000 */
[----:B------:R-:W-:Y:S04]  /*13bb0*/  STL.64 [R1+0x7b0], R20 ;  /* 0x0007b01401007387 */ /* 0x000fe80000100a00 */
[----:B------:R1:W-:Y:S04]  /*13bc0*/  STL.64 [R1+0x7b8], R22 ;  /* 0x0007b81601007387 */ /* 0x0003e80000100a00 */
[----:B-1----:R-:W2:Y:S04]  /*13bd0*/  LDL.LU.64 R22, [R1+0x3868] ;  /* 0x0038680001167983 */ /* 0x002ea80000300a00 */
[----:B------:R-:W2:Y:S01]  /*13be0*/  LDL.LU.64 R20, [R1+0x3860] ;  /* 0x0038600001147983 */ /* 0x000ea20000300a00 */
[----:B----4-:R-:W-:-:S03]  /*13bf0*/  IMAD.MOV.U32 R15, RZ, RZ, R3 ;  /* 0x000000ffff0f7224 */ /* 0x010fc600078e0003 */
[----:B------:R1:W-:Y:S04]  /*13c00*/  STL.64 [R1+0x3848], R18 ;  /* 0x0038481201007387 */ /* 0x0003e80000100a00 */
[----:B-1----:R-:W4:Y:S01]  /*13c10*/  LDL.64 R18, [R1+0xc8] ;  /* 0x0000c80001127983 */ /* 0x002f220000100a00 */
[----:B--2---:R-:W-:-:S15]  /*13c20*/  HMMA.1688.F32.TF32 R24, R4, R20, R24 ;  /* 0x000000140418723c */ /* 0x004fde0000081018 */
[----:B------:R-:W-:-:S04]  /*13c30*/  NOP ;  /* 0x0000000000007918 */ /* 0x000fc80000000000 */
[----:B------:R-:W-:Y:S01]  /*13c40*/  STL.64 [R1+0x790], R24 ;  /* 0x0007901801007387 */ /* 0x000fe20000100a00 */
[----:B------:R-:W-:-:S03]  /*13c50*/  IMAD.MOV.U32 R3, RZ, RZ, R27 ;  /* 0x000000ffff037224 */ /* 0x000fc600078e001b */
[----:B------:R1:W-:Y:S04]  /*13c60*/  STL [R1+0x798], R26 ;  /* 0x0007981a01007387 */ /* 0x0003e80000100800 */
[----:B-1----:R-:W2:Y:S04]  /*13c70*/  LDL.LU.64 R26, [R1+0x3858] ;  /* 0x00385800011a7983 */ /* 0x002ea80000300a00 */
[----:B------:R-:W2:Y:S04]  /*13c80*/  LDL.LU.64 R24, [R1+0x3850] ;  /* 0x0038500001187983 */ /* 0x000ea80000300a00 */
[----:B------:R3:W-:Y:S02]  /*13c90*/  STL.64 [R1+0x3830], R22 ;  /* 0x0038301601007387 */ /* 0x0007e40000100a00 */
[----:B---3--:R-:W-:-:S02]  /*13ca0*/  IMAD.MOV.U32 R22, RZ, RZ, R29 ;  /* 0x000000ffff167224 */ /* 0x008fc400078e001d */
[----:B------:R-:W-:-:S05]  /*13cb0*/  IMAD.MOV.U32 R23, RZ, RZ, R2 ;  /* 0x000000ffff177224 */ /* 0x000fca00078e0002 */
[----:B------:R1:W-:Y:S04]  /*13cc0*/  STL.64 [R1+0x3838], R22 ;  /* 0x0038381601007387 */ /* 0x0003e80000100a00 */
[----:B-1----:R-:W3:Y:S04]  /*13cd0*/  LDL.64 R22, [R1+0xb8] ;  /* 0x0000b80001167983 */ /* 0x002ee80000100a00 */
[----:B---3--:R1:W-:Y:S04]  /*13ce0*/  STL.64 [R1+0x3840], R22 ;  /* 0x0038401601007387 */ /* 0x0083e80000100a00 */
[----:B------:R-:W2:Y:S04]  /*13cf0*/  LDL.LU.64 R20, [R1+0x7d0] ;  /* 0x0007d00001147983 */ /* 0x000ea80000300a00 */
[----:B-1----:R-:W2:Y:S04]  /*13d00*/  LDL.LU.64 R22, [R1+0x7d8] ;  /* 0x0007d80001167983 */ /* 0x002ea80000300a00 */
[----:B------:R1:W-:Y:S01]  /*13d10*/  STL [R1+0x3008], R3 ;  /* 0x0030080301007387 */ /* 0x0003e20000100800 */
[----:B--2---:R-:W-:-:S15]  /*13d20*/  HMMA.1688.F32.TF32 R4, R4, R24, R20 ;  /* 0x000000180404723c */ /* 0x004fde0000081014 */
[----:B------:R-:W-:-:S04]  /*13d30*/  NOP ;  /* 0x0000000000007918 */ /* 0x000fc80000000000 */
[----:B------:R-:W-:Y:S01]  /*13d40*/  STL [R1+0x770], R4 ;  /* 0x0007700401007387 */ /* 0x000fe20000100800 */
[----:B-1----:R-:W-:-:S03]  /*13d50*/  IMAD.MOV.U32 R3, RZ, RZ, R6 ;  /* 0x000000ffff037224 */ /* 0x002fc600078e0006 */
[----:B------:R-:W1:Y:S04]  /*13d60*/  LDS R4, [R0+UR6+0x4100] ;  /* 0x0041000600047984 */ /* 0x000e680008000800 */
[----:B------:R-:W2:Y:S01]  /*13d70*/  LDS R6, [R0+UR6+0x6100] ;  /* 0x0061000600067984 */ /* 0x000ea20008000800 */
[----:B------:R-:W-:Y:S02]  /*13d80*/  IMAD.MOV.U32 R2, RZ, RZ, R7 ;  /* 0x000000ffff027224 */ /* 0x000fe400078e0007 */
[----:B------:R-:W-:-:S03]  /*13d90*/  IMAD.MOV.U32 R29, RZ, RZ, R5 ;  /* 0x000000ffff1d7224 */ /* 0x000fc600078e0005 */
[----:B------:R-:W-:Y:S01]  /*13da0*/  STL [R1+0x3240], R2 ;  /* 0x0032400201007387 */ /* 0x000fe20000100800 */
[----:B----4-:R-:W-:Y:S03]  /*13db0*/  HMMA.1688.F32.TF32 R20, R8, R18, R12 ;  /* 0x000000120814723c */ /* 0x010fe6000008100c */
[----:B------:R-:W-:Y:S01]  /*13dc0*/  STL [R1+0x323c], R3 ;  /* 0x00323c0301007387 */ /* 0x000fe20000100800 */
[----:B------:R-:W-:-:S03]  /*13dd0*/  IMAD.MOV.U32 R14, RZ, RZ, R18 ;  /* 0x000000ffff0e7224 */ /* 0x000fc600078e0012 */
[----:B------:R-:W-:Y:S01]  /*13de0*/  STL [R1+0x3238], R29 ;  /* 0x0032381d01007387 */ /* 0x000fe20000100800 */
[----:B------:R-:W-:-:S03]  /*13df0*/  IMAD.MOV.U32 R15, RZ, RZ, R19 ;  /* 0x000000ffff0f7224 */ /* 0x000fc600078e0013 */
[----:B-1----:R-:W-:Y:S04]  /*13e00*/  STL [R1+0x3710], R4 ;  /* 0x0037100401007387 */ /* 0x002fe80000100800 */
[----:B--2---:R-:W-:Y:S04]  /*13e10*/  STL [R1+0x3714], R6 ;  /* 0x0037140601007387 */ /* 0x004fe80000100800 */
[----:B------:R-:W2:Y:S01]  /*13e20*/  LDL.LU.64 R18, [R1+0x3848] ;  /* 0x0038480001127983 */ /* 0x000ea20000300a00 */
[----:B------:R-:W-:Y:S02]  /*13e30*/  IMAD.MOV.U32 R17, RZ, RZ, R22 ;  /* 0x000000ffff117224 */ /* 0x000fe400078e0016 */
[----:B------:R-:W-:Y:S01]  /*13e40*/  IMAD.MOV.U32 R16, RZ, RZ, R23 ;  /* 0x000000ffff107224 */ /* 0x000fe200078e0017 */
[----:B------:R-:W-:Y:S04]  /*13e50*/  STL.64 [R1+0xb90], R20 ;  /* 0x000b901401007387 */ /* 0x000fe80000100a00 */
[----:B------:R-:W3:Y:S04]  /*13e60*/  LDL.LU.64 R22, [R1+0x3840] ;  /* 0x0038400001167983 */ /* 0x000ee80000300a00 */
[----:B------:R1:W-:Y:S04]  /*13e70*/  STL.64 [R1+0x3778], R14 ;  /* 0x0037780e01007387 */ /* 0x0003e80000100a00 */
[----:B------:R-:W4:Y:S04]  /*13e80*/  LDL.LU R12, [R1+0xb00] ;  /* 0x000b0000010c7983 */ /* 0x000f280000300800 */
[----:B------:R-:W4:Y:S04]  /*13e90*/  LDL.LU R13, [R1+0xb04] ;  /* 0x000b0400010d7983 */ /* 0x000f280000300800 */
[----:B-1----:R-:W4:Y:S04]  /*13ea0*/  LDL.LU R14, [R1+0xb08] ;  /* 0x000b0800010e7983 */ /* 0x002f280000300800 */
[----:B------:R-:W4:Y:S04]  /*13eb0*/  LDL.LU R15, [R1+0xb0c] ;  /* 0x000b0c00010f7983 */ /* 0x000f280000300800 */
[----:B------:R1:W-:Y:S04]  /*13ec0*/  STL [R1+0x303c], R16 ;  /* 0x00303c1001007387 */ /* 0x0003e80000100800 */
[----:B------:R1:W-:Y:S04]  /*13ed0*/  STL [R1+0x3038], R17 ;  /* 0x0030381101007387 */ /* 0x0003e80000100800 */
[----:B--2---:R2:W-:Y:S04]  /*13ee0*/  STL.64 [R1+0x37a0], R18 ;  /* 0x0037a01201007387 */ /* 0x0045e80000100a00 */
[----:B-1----:R-:W4:Y:S04]  /*13ef0*/  LDL.LU R16, [R1+0xb20] ;  /* 0x000b200001107983 */ /* 0x002f280000300800 */
[----:B------:R-:W4:Y:S04]  /*13f00*/  LDL.LU R17, [R1+0xb24] ;  /* 0x000b240001117983 */ /* 0x000f280000300800 */
[----:B--2---:R-:W4:Y:S01]  /*13f10*/  LDL.LU R18, [R1+0xb28] ;  /* 0x000b280001127983 */ /* 0x004f220000300800 */
[----:B------:R-:W-:-:S02]  /*13f20*/  IMAD.MOV.U32 R19, RZ, RZ, R28 ;  /* 0x000000ffff137224 */ /* 0x000fc400078e001c */
[----:B---3--:R-:W-:Y:S02]  /*13f30*/  IMAD.MOV.U32 R6, RZ, RZ, R22 ;  /* 0x000000ffff067224 */ /* 0x008fe400078e0016 */
[----:B------:R-:W-:Y:S01]  /*13f40*/  IMAD.MOV.U32 R4, RZ, RZ, R23 ;  /* 0x000000ffff047224 */ /* 0x000fe200078e0017 */
[----:B------:R-:W-:-:S05]  /*13f50*/  LOP3.LUT R29, R0, 0x20, RZ, 0x3c, !PT ;  /* 0x00000020001d7812 */ /* 0x000fca00078e3cff */
[----:B------:R-:W1:Y:S04]  /*13f60*/  LDS R7, [R29+UR6+0x6100] ;  /* 0x006100061d077984 */ /* 0x000e680008000800 */
[----:B------:R-:W2:Y:S01]  /*13f70*/  LDS R5, [R29+UR6+0x4100] ;  /* 0x004100061d057984 */ /* 0x000ea20008000800 */
[----:B----4-:R-:W-:Y:S03]  /*13f80*/  HMMA.1688.F32.TF32 R16, R8, R22, R16 ;  /* 0x000000160810723c */ /* 0x010fe60000081010 */
[----:B------:R-:W3:-:S15]  /*13f90*/  LDL.LU.64 R22, [R1+0x3838] ;  /* 0x0038380001167983 */ /* 0x000ede0000300a00 */
[----:B------:R-:W-:Y:S01]  /*13fa0*/  NOP ;  /* 0x0000000000007918 */ /* 0x000fe20000000000 */
[----:B------:R-:W-:Y:S01]  /*13fb0*/  IMAD.MOV.U32 R28, RZ, RZ, R19 ;  /* 0x000000ffff1c7224 */ /* 0x000fe200078e0013 */
[----:B------:R-:W-:Y:S04]  /*13fc0*/  STL.64 [R1+0xb80], R16 ;  /* 0x000b801001007387 */ /* 0x000fe80000100a00 */
[----:B------:R-:W-:Y:S04]  /*13fd0*/  STL [R1+0xb88], R18 ;  /* 0x000b881201007387 */ /* 0x000fe80000100800 */
[----:B-1----:R-:W-:Y:S04]  /*13fe0*/  STL.64 [R1+0x3720], R6 ;  /* 0x0037200601007387 */ /* 0x002fe80000100a00 */
[----:B--2---:R1:W-:Y:S04]  /*13ff0*/  STL.64 [R1+0x3718], R4 ;  /* 0x0037180401007387 */ /* 0x0043e80000100a00 */
[----:B------:R-:W-:Y:S04]  /*14000*/  STL [R1+0x300c], R28 ;  /* 0x00300c1c01007387 */ /* 0x000fe80000100800 */
[----:B-1----:R-:W2:Y:S01]  /*14010*/  LDL.LU R4, [R1+0x6c0] ;  /* 0x0006c00001047983 */ /* 0x002ea20000300800 */
[----:B---3--:R-:W-:-:S15]  /*14020*/  HMMA.1688.F32.TF32 R12, R8, R22, R12 ;  /* 0x00000016080c723c */ /* 0x008fde000008100c */
[----:B------:R-:W-:-:S04]  /*14030*/  NOP ;  /* 0x0000000000007918 */ /* 0x000fc80000000000 */
[----:B------:R-:W-:Y:S04]  /*14040*/  STL.64 [R1+0xb70], R12 ;  /* 0x000b700c01007387 */ /* 0x000fe80000100a00 */
[----:B------:R-:W-:Y:S04]  /*14050*/  STL.64 [R1+0xb78], R14 ;  /* 0x000b780e01007387 */ /* 0x000fe80000100a00 */
[----:B------:R-:W2:Y:S04]  /*14060*/  LDL.LU R5, [R1+0x6c4] ;  /* 0x0006c40001057983 */ /* 0x000ea80000300800 */
[----:B------:R-:W3:Y:S04]  /*14070*/  LDL.LU R6, [R1+0x6c8] ;  /* 0x0006c80001067983 */ /* 0x000ee80000300800 */
[----:B------:R-:W3:Y:S04]  /*14080*/  LDL.LU R7, [R1+0x6cc] ;  /* 0x0006cc0001077983 */ /* 0x000ee80000300800 */
[----:B---3--:R-:W-:Y:S04]  /*14090*/  STL.64 [R1+0x3730], R6 ;  /* 0x0037300601007387 */ /* 0x008fe80000100a00 */
[----:B--2---:R1:W-:Y:S04]  /*140a0*/  STL.64 [R1+0x3728], R4 ;  /* 0x0037280401007387 */ /* 0x0043e80000100a00 */
[----:B-1----:R-:W2:Y:S04]  /*140b0*/  LDL.LU R4, [R1+0x6d0] ;  /* 0x0006d00001047983 */ /* 0x002ea80000300800 */
        /* <DEDUP_REMOVED lines=9> */
[----:B------:R-:W4:Y:S04]  /*14150*/  LDL.LU R12, [R1+0x700] ;  /* 0x00070000010c7983 */ /* 0x000f280000300800 */
[----:B------:R-:W4:Y:S04]  /*14160*/  LDL.LU R13, [R1+0x704] ;  /* 0x00070400010d7983 */ /* 0x000f280000300800 */
[----:B------:R-:W2:Y:S04]  /*14170*/  LDL.LU R14, [R1+0x708] ;  /* 0x00070800010e7983 */ /* 0x000ea80000300800 */
[----:B------:R-:W2:Y:S04]  /*14180*/  LDL.LU R15, [R1+0x70c] ;  /* 0x00070c00010f7983 */ /* 0x000ea80000300800 */
[----:B--2---:R1:W-:Y:S04]  /*14190*/  STL.64 [R1+0x3788], R14 ;  /* 0x0037880e01007387 */ /* 0x0043e80000100a00 */
[----:B----4-:R-:W-:Y:S04]  /*141a0*/  STL.64 [R1+0x3780], R12 ;  /* 0x0037800c01007387 */ /* 0x010fe80000100a00 */
[----:B-1----:R-:W2:Y:S04]  /*141b0*/  LDL R14, [R1+0x28] ;  /* 0x00002800010e7983 */ /* 0x002ea80000100800 */
[----:B------:R-:W2:Y:S04]  /*141c0*/  LDL R15, [R1+0x2c] ;  /* 0x00002c00010f7983 */ /* 0x000ea80000100800 */
        /* <DEDUP_REMOVED lines=8> */
[----:B--2---:R-:W-:Y:S04]  /*14250*/  STL.64 [R1+0x37c0], R18 ;  /* 0x0037c01201007387 */ /* 0x004fe80000100a00 */
[----:B------:R1:W-:Y:S04]  /*14260*/  STL.64 [R1+0x3798], R14 ;  /* 0x0037980e01007387 */ /* 0x0003e80000100a00 */
[----:B-1----:R-:W2:Y:S04]  /*14270*/  LDL.64 R14, [R1+0x38] ;  /* 0x00003800010e7983 */ /* 0x002ea80000100a00 */
[----:B--2---:R1:W-:Y:S04]  /*14280*/  STL.64 [R1+0x37b8], R14 ;  /* 0x0037b80e01007387 */ /* 0x0043e80000100a00 */
[----:B------:R-:W2:Y:S04]  /*14290*/  LDL.LU R12, [R1+0x730] ;  /* 0x00073000010c7983 */ /* 0x000ea80000300800 */
[----:B------:R-:W2:Y:S04]  /*142a0*/  LDL.LU R13, [R1+0x734] ;  /* 0x00073400010d7983 */ /* 0x000ea80000300800 */
[----:B-1----:R-:W4:Y:S04]  /*142b0*/  LDL.LU R14, [R1+0x738] ;  /* 0x00073800010e7983 */ /* 0x002f280000300800 */
[----:B------:R-:W4:Y:S04]  /*142c0*/  LDL.LU R15, [R1+0x73c] ;  /* 0x00073c00010f7983 */ /* 0x000f280000300800 */
[----:B----4-:R-:W-:Y:S04]  /*142d0*/  STL.64 [R1+0x37d0], R14 ;  /* 0x0037d00e01007387 */ /* 0x010fe80000100a00 */
[----:B--2---:R1:W-:Y:S04]  /*142e0*/  STL.64 [R1+0x37c8], R12 ;  /* 0x0037c80c01007387 */ /* 0x0043e80000100a00 */
[----:B------:R-:W2:Y:S04]  /*142f0*/  LDL R18, [R1+0x58] ;  /* 0x0000580001127983 */ /* 0x000ea80000100800 */
[----:B------:R-:W2:Y:S04]  /*14300*/  LDL R19, [R1+0x5c] ;  /* 0x00005c0001137983 */ /* 0x000ea80000100800 */
[----:B--2---:R2:W-:Y:S04]  /*14310*/  STL.64 [R1+0x37d8], R18 ;  /* 0x0037d81201007387 */ /* 0x0045e80000100a00 */
[----:B-1----:R-:W4:Y:S04]  /*14320*/  LDL.LU R12, [R1+0x740] ;  /* 0x00074000010c7983 */ /* 0x002f280000300800 */
[----:B------:R-:W4:Y:S04]  /*14330*/  LDL.LU R13, [R1+0x744] ;  /* 0x00074400010d7983 */ /* 0x000f280000300800 */
[----:B------:R-:W2:Y:S04]  /*14340*/  LDL.LU R14, [R1+0x748] ;  /* 0x00074800010e7983 */ /* 0x000ea80000300800 */
[----:B------:R-:W2:Y:S04]  /*14350*/  LDL.LU R15, [R1+0x74c] ;  /* 0x00074c00010f7983 */ /* 0x000ea80000300800 */
[----:B--2---:R-:W-:Y:S04]  /*14360*/  STL.64 [R1+0x37e8], R14 ;  /* 0x0037e80e01007387 */ /* 0x004fe80000100a00 */
[----:B----4-:R-:W-:Y:S04]  /*14370*/  STL.64 [R1+0x37e0], R12 ;  /* 0x0037e00c01007387 */ /* 0x010fe80000100a00 */
[----:B------:R-:W2:Y:S04]  /*14380*/  LDL R18, [R1+0x68] ;  /* 0x0000680001127983 */ /* 0x000ea80000100800 */
[----:B------:R-:W2:Y:S04]  /*14390*/  LDL R19, [R1+0x6c] ;  /* 0x00006c0001137983 */ /* 0x000ea80000100800 */
[----:B------:R-:W4:Y:S04]  /*143a0*/  LDL.64 R22, [R1+0x98] ;  /* 0x0000980001167983 */ /* 0x000f280000100a00 */
[----:B--2---:R1:W-:Y:S04]  /*143b0*/  STL.64 [R1+0x37f0], R18 ;  /* 0x0037f01201007387 */ /* 0x0043e80000100a00 */
[----:B-1----:R-:W2:Y:S04]  /*143c0*/  LDL.64 R18, [R1+0x78] ;  /* 0x0000780001127983 */ /* 0x002ea80000100a00 */
[----:B--2---:R1:W-:Y:S04]  /*143d0*/  STL.64 [R1+0x3808], R18 ;  /* 0x0038081201007387 */ /* 0x0043e80000100a00 */
[----:B------:R-:W2:Y:S04]  /*143e0*/  LDL.LU R12, [R1+0x750] ;  /* 0x00075000010c7983 */ /* 0x000ea80000300800 */
[----:B------:R-:W2:Y:S04]  /*143f0*/  LDL.LU R13, [R1+0x754] ;  /* 0x00075400010d7983 */ /* 0x000ea80000300800 */
[----:B------:R-:W2:Y:S04]  /*14400*/  LDL.LU R14, [R1+0x758] ;  /* 0x00075800010e7983 */ /* 0x000ea80000300800 */
[----:B------:R-:W2:Y:S04]  /*14410*/  LDL.LU R15, [R1+0x75c] ;  /* 0x00075c00010f7983 */ /* 0x000ea80000300800 */
[----:B-1----:R-:W2:Y:S04]  /*14420*/  LDL R18, [R1+0x88] ;  /* 0x0000880001127983 */ /* 0x002ea80000100800 */
[----:B------:R-:W2:Y:S04]  /*14430*/  LDL R19, [R1+0x8c] ;  /* 0x00008c0001137983 */ /* 0x000ea80000100800 */
[----:B--2---:R1:W-:Y:S04]  /*14440*/  STL.64 [R1+0x3828], R18 ;  /* 0x0038281201007387 */ /* 0x0043e80000100a00 */
[----:B------:R-:W4:Y:S04]  /*14450*/  LDL.LU R16, [R1+0x7a0] ;  /* 0x0007a00001107983 */ /* 0x000f280000300800 */
[----:B------:R-:W4:Y:S04]  /*14460*/  LDL.LU R17, [R1+0x7a4] ;  /* 0x0007a40001117983 */ /* 0x000f280000300800 */
[----:B-1----:R-:W4:Y:S04]  /*14470*/  LDL.LU R18, [R1+0x7a8] ;  /* 0x0007a80001127983 */ /* 0x002f280000300800 */
[----:B------:R-:W4:Y:S04]  /*14480*/  LDL.LU R19, [R1+0x7ac] ;  /* 0x0007ac0001137983 */ /* 0x000f280000300800 */
[----:B------:R-:W-:Y:S04]  /*14490*/  STL.64 [R1+0x3800], R14 ;  /* 0x0038000e01007387 */ /* 0x000fe80000100a00 */
[----:B------:R1:W-:Y:S04]  /*144a0*/  STL.64 [R1+0x37f8], R12 ;  /* 0x0037f80c01007387 */ /* 0x0003e80000100a00 */
[----:B-1----:R-:W2:Y:S04]  /*144b0*/  LDL.LU R12, [R1+0x760] ;  /* 0x00076000010c7983 */ /* 0x002ea80000300800 */
[----:B------:R-:W2:Y:S04]  /*144c0*/  LDL.LU R13, [R1+0x764] ;  /* 0x00076400010d7983 */ /* 0x000ea80000300800 */
[----:B------:R-:W2:Y:S04]  /*144d0*/  LDL.LU R14, [R1+0x768] ;  /* 0x00076800010e7983 */ /* 0x000ea80000300800 */
[----:B------:R-:W2:Y:S04]  /*144e0*/  LDL.LU R15, [R1+0x76c] ;  /* 0x00076c00010f7983 */ /* 0x000ea80000300800 */
[----:B--2---:R-:W-:Y:S04]  /*144f0*/  STL.64 [R1+0x3818], R14 ;  /* 0x0038180e01007387 */ /* 0x004fe80000100a00 */
[----:B------:R1:W-:Y:S04]  /*14500*/  STL.64 [R1+0x3810], R12 ;  /* 0x0038100c01007387 */ /* 0x0003e80000100a00 */
[----:B-1----:R-:W2:Y:S04]  /*14510*/  LDL.LU R12, [R1+0x780] ;  /* 0x00078000010c7983 */ /* 0x002ea80000300800 */
[----:B------:R-:W2:Y:S04]  /*14520*/  LDL.LU R13, [R1+0x784] ;  /* 0x00078400010d7983 */ /* 0x000ea80000300800 */
[----:B------:R-:W2:Y:S04]  /*14530*/  LDL.LU R14, [R1+0x788] ;  /* 0x00078800010e7983 */ /* 0x000ea80000300800 */
[----:B------:R-:W2:Y:S04]  /*14540*/  LDL.LU R15, [R1+0x78c] ;  /* 0x00078c00010f7983 */ /* 0x000ea80000300800 */
[----:B---3--:R1:W-:Y:S04]  /*14550*/  STL.64 [R1+0x3758], R6 ;  /* 0x0037580601007387 */ /* 0x0083e80000100a00 */
[----:B------:R-:W-:Y:S04]  /*14560*/  STL.64 [R1+0x3750], R4 ;  /* 0x0037500401007387 */ /* 0x000fe80000100a00 */
[----:B-1----:R-:W3:Y:S04]  /*14570*/  LDL R6, [R1+0x8] ;  /* 0x0000080001067983 */ /* 0x002ee80000100800 */
[----:B------:R-:W3:Y:S01]  /*14580*/  LDL R7, [R1+0xc] ;  /* 0x00000c0001077983 */ /* 0x000ee20000100800 */
[----:B----4-:R-:W-:Y:S03]  /*14590*/  HMMA.1688.F32.TF32 R16, R8, R22, R16 ;  /* 0x000000160810723c */ /* 0x010fe60000081010 */
[----:B---3--:R1:W-:Y:S04]  /*145a0*/  STL.64 [R1+0x3770], R6 ;  /* 0x0037700601007387 */ /* 0x0083e80000100a00 */
[----:B-1----:R-:W3:Y:S01]  /*145b0*/  LDL.64 R6, [R1+0x18] ;  /* 0x0000180001067983 */ /* 0x002ee20000100a00 */
[----:B------:R-:W-:-:S02]  /*145c0*/  IMAD.MOV.U32 R3, RZ, RZ, R22 ;  /* 0x000000ffff037224 */ /* 0x000fc400078e0016 */
[----:B------:R-:W-:-:S09]  /*145d0*/  IMAD.MOV.U32 R2, RZ, RZ, R23 ;  /* 0x000000ffff027224 */ /* 0x000fd200078e0017 */
[----:B------:R-:W-:Y:S02]  /*145e0*/  IMAD.MOV.U32 R21, RZ, RZ, R18 ;  /* 0x000000ffff157224 */ /* 0x000fe400078e0012 */
[----:B------:R-:W-:Y:S01]  /*145f0*/  IMAD.MOV.U32 R20, RZ, RZ, R19 ;  /* 0x000000ffff147224 */ /* 0x000fe200078e0013 */
[----:B---3--:R1:W-:Y:S04]  /*14600*/  STL.64 [R1+0x3790], R6 ;  /* 0x0037900601007387 */ /* 0x0083e80000100a00 */
[----:B------:R-:W3:Y:S04]  /*14610*/  LDL.LU R4, [R1+0x710] ;  /* 0x0007100001047983 */ /* 0x000ee80000300800 */
[----:B------:R-:W3:Y:S04]  /*14620*/  LDL.LU R5, [R1+0x714] ;  /* 0x0007140001057983 */ /* 0x000ee80000300800 */
[----:B-1----:R-:W3:Y:S04]  /*14630*/  LDL.LU R6, [R1+0x718] ;  /* 0x0007180001067983 */ /* 0x002ee80000300800 */
[----:B------:R-:W3:Y:S04]  /*14640*/  LDL.LU R7, [R1+0x71c] ;  /* 0x00071c0001077983 */ /* 0x000ee80000300800 */
[----:B------:R-:W4:Y:S04]  /*14650*/  LDL.LU.64 R22, [R1+0x3830] ;  /* 0x0038300001167983 */ /* 0x000f280000300a00 */
[----:B------:R-:W2:Y:S01]  /*14660*/  LDL.LU.64 R18, [R1+0x3828] ;  /* 0x0038280001127983 */ /* 0x000ea20000300a00 */
[----:B------:R-:W-:-:S02]  /*14670*/  IMAD.MOV.U32 R25, RZ, RZ, R16 ;  /* 0x000000ffff197224 */ /* 0x000fc400078e0010 */
[----:B------:R-:W-:Y:S01]  /*14680*/  IMAD.MOV.U32 R24, RZ, RZ, R17 ;  /* 0x000000ffff187224 */ /* 0x000fe200078e0011 */
[----:B------:R-:W-:Y:S04]  /*14690*/  STL.64 [R1+0x3768], R26 ;  /* 0x0037681a01007387 */ /* 0x000fe80000100a00 */
[----:B------:R1:W-:Y:S04]  /*146a0*/  STL.64 [R1+0x3760], R24 ;  /* 0x0037601801007387 */ /* 0x0003e80000100a00 */
[----:B-1----:R-:W3:Y:S04]  /*146b0*/  LDL.LU R24, [R1+0x6f0] ;  /* 0x0006f00001187983 */ /* 0x002ee80000300800 */
[----:B------:R-:W3:Y:S01]  /*146c0*/  LDL.LU R25, [R1+0x6f4] ;  /* 0x0006f40001197983 */ /* 0x000ee20000300800 */
[----:B--2---:R-:W-:Y:S01]  /*146d0*/  HMMA.1688.F32.TF32 R16, R8, R18, R12 ;  /* 0x000000120810723c */ /* 0x004fe2000008100c */
[----:B----4-:R-:W-:-:S02]  /*146e0*/  IMAD.MOV.U32 R26, RZ, RZ, R22 ;  /* 0x000000ffff1a7224 */ /* 0x010fc400078e0016 */
[----:B------:R-:W2:Y:S01]  /*146f0*/  LDL.LU R22, [R1+0x3824] ;  /* 0x0038240001167983 */ /* 0x000ea20000300800 */
[----:B------:R-:W-:-:S03]  /*14700*/  IMAD.MOV.U32 R27, RZ, RZ, R23 ;  /* 0x000000ffff1b7224 */ /* 0x000fc600078e0017 */
[----:B------:R-:W2:Y:S04]  /*14710*/  LDL.LU R23, [R1+0x3820] ;  /* 0x0038200001177983 */ /* 0x000ea80000300800 */
[----:B------:R-:W-:Y:S04]  /*14720*/  STL [R1+0x3014], R20 ;  /* 0x0030141401007387 */ /* 0x000fe80000100800 */
[----:B------:R-:W-:Y:S04]  /*14730*/  STL [R1+0x3010], R21 ;  /* 0x0030101501007387 */ /* 0x000fe80000100800 */
[----:B------:R-:W4:Y:S04]  /*14740*/  LDL.LU.64 R14, [R1+0x3818] ;  /* 0x00381800010e7983 */ /* 0x000f280000300a00 */
[----:B------:R-:W4:Y:S04]  /*14750*/  LDL.LU.64 R12, [R1+0x3810] ;  /* 0x00381000010c7983 */ /* 0x000f280000300a00 */
[----:B------:R-:W-:Y:S04]  /*14760*/  STL.64 [R1+0xb50], R16 ;  /* 0x000b501001007387 */ /* 0x000fe80000100a00 */
[----:B------:R1:W-:Y:S04]  /*14770*/  STL.64 [R1+0xb58], R18 ;  /* 0x000b581201007387 */ /* 0x0003e80000100a00 */
[----:B-1----:R-:W4:Y:S02]  /*14780*/  LDL.LU.64 R18, [R1+0x3808] ;  /* 0x0038080001127983 */ /* 0x002f240000300a00 */
[----:B----4-:R-:W-:Y:S01]  /*14790*/  HMMA.1688.F32.TF32 R12, R8, R18, R12 ;  /* 0x00000012080c723c */ /* 0x010fe2000008100c */
[----:B------:R-:W-:-:S02]  /*147a0*/  IMAD.MOV.U32 R21, RZ, RZ, R18 ;  /* 0x000000ffff157224 */ /* 0x000fc400078e0012 */
[----:B------:R-:W-:-:S15]  /*147b0*/  IMAD.MOV.U32 R20, RZ, RZ, R19 ;  /* 0x000000ffff147224 */ /* 0x000fde00078e0013 */
[----:B------:R-:W-:Y:S01]  /*147c0*/  NOP ;  /* 0x0000000000007918 */ /* 0x000fe20000000000 */
[----:B------:R-:W-:Y:S04]  /*147d0*/  STL.64 [R1+0xb40], R12 ;  /* 0x000b400c01007387 */ /* 0x000fe80000100a00 */
[----:B------:R1:W-:Y:S04]  /*147e0*/  STL.64 [R1+0xb48], R14 ;  /* 0x000b480e01007387 */ /* 0x0003e80000100a00 */
[----:B-1----:R-:W4:Y:S04]  /*147f0*/  LDL.LU.64 R14, [R1+0x3800] ;  /* 0x00380000010e7983 */ /* 0x002f280000300a00 */
[----:B------:R-:W4:Y:S04]  /*14800*/  LDL.LU.64 R12, [R1+0x37f8] ;  /* 0x0037f800010c7983 */ /* 0x000f280000300a00 */
[----:B------:R-:W4:Y:S02]  /*14810*/  LDL.LU.64 R18, [R1+0x37f0] ;  /* 0x0037f00001127983 */ /* 0x000f240000300a00 */
[----:B----4-:R-:W-:Y:S02]  /*14820*/  HMMA.1688.F32.TF32 R16, R8, R18, R12 ;  /* 0x000000120810723c */ /* 0x010fe4000008100c */
[----:B------:R-:W4:Y:S04]  /*14830*/  LDL.LU.64 R14, [R1+0x37e8] ;  /* 0x0037e800010e7983 */ /* 0x000f280000300a00 */
[----:B------:R-:W4:-:S13]  /*14840*/  LDL.LU.64 R12, [R1+0x37e0] ;  /* 0x0037e000010c7983 */ /* 0x000f1a0000300a00 */
[----:B------:R-:W-:Y:S04]  /*14850*/  STL.64 [R1+0xb30], R16 ;  /* 0x000b301001007387 */ /* 0x000fe80000100a00 */
[----:B------:R1:W-:Y:S04]  /*14860*/  STL.64 [R1+0xb38], R18 ;  /* 0x000b381201007387 */ /* 0x0003e80000100a00 */
[----:B-1----:R-:W4:Y:S02]  /*14870*/  LDL.LU.64 R18, [R1+0x37d8] ;  /* 0x0037d80001127983 */ /* 0x002f240000300a00 */
[----:B----4-:R-:W-:Y:S02]  /*14880*/  HMMA.1688.F32.TF32 R16, R8, R18, R12 ;  /* 0x000000120810723c */ /* 0x010fe4000008100c */
[----:B------:R-:W4:Y:S04]  /*14890*/  LDL.LU.64 R14, [R1+0x37d0] ;  /* 0x0037d000010e7983 */ /* 0x000f280000300a00 */
[----:B------:R-:W4:-:S13]  /*148a0*/  LDL.LU.64 R12, [R1+0x37c8] ;  /* 0x0037c800010c7983 */ /* 0x000f1a0000300a00 */
[----:B------:R-:W-:Y:S04]  /*148b0*/  STL.64 [R1+0xb20], R16 ;  /* 0x000b201001007387 */ /* 0x000fe80000100a00 */
[----:B------:R1:W-:Y:S04]  /*148c0*/  STL.64 [R1+0xb28], R18 ;  /* 0x000b281201007387 */ /* 0x0003e80000100a00 */
[----:B-1----:R-:W4:Y:S02]  /*148d0*/  LDL.LU.64 R18, [R1+0x37c0] ;  /* 0x0037c00001127983 */ /* 0x002f240000300a00 */
[----:B----4-:R-:W-:Y:S02]  /*148e0*/  HMMA.1688.F32.TF32 R16, R8, R18, R12 ;  /* 0x000000120810723c */ /* 0x010fe4000008100c */
[----:B------:R-:W4:-:S15]  /*148f0*/  LDL.LU.64 R14, [R1+0x37b8] ;  /* 0x0037b800010e7983 */ /* 0x000f1e0000300a00 */
[----:B------:R-:W-:Y:S02]  /*14900*/  NOP ;  /* 0x0000000000007918 */ /* 0x000fe40000000000 */
[----:B------:R-:W-:Y:S04]  /*14910*/  STL.64 [R1+0xb10], R16 ;  /* 0x000b101001007387 */ /* 0x000fe80000100a00 */
[----:B------:R1:W-:Y:S04]  /*14920*/  STL.64 [R1+0xb18], R18 ;  /* 0x000b181201007387 */ /* 0x0003e80000100a00 */
[----:B-1----:R-:W4:Y:S04]  /*14930*/  LDL.LU.64 R18, [R1+0x37b0] ;  /* 0x0037b00001127983 */ /* 0x002f280000300a00 */
[----:B------:R-:W4:Y:S02]  /*14940*/  LDL.LU.64 R16, [R1+0x37a8] ;  /* 0x0037a80001107983 */ /* 0x000f240000300a00 */
[----:B----4-:R-:W-:-:S15]  /*14950*/  HMMA.1688.F32.TF32 R16, R8, R14, R16 ;  /* 0x0000000e0810723c */ /* 0x010fde0000081010 */
[----:B------:R-:W-:-:S04]  /*14960*/  NOP ;  /* 0x0000000000007918 */ /* 0x000fc80000000000 */
[----:B------:R1:W-:Y:S04]  /*14970*/  STL.64 [R1+0xb00], R16 ;  /* 0x000b001001007387 */ /* 0x0003e80000100a00 */
[----:B------:R4:W-:Y:S01]  /*14980*/  STL.64 [R1+0xb08], R18 ;  /* 0x000b081201007387 */ /* 0x0009e20000100a00 */
[----:B-1----:R-:W-:Y:S02]  /*14990*/  IMAD.MOV.U32 R17, RZ, RZ, R14 ;  /* 0x000000ffff117224 */ /* 0x002fe400078e000e */
[----:B------:R-:W-:Y:S01]  /*149a0*/  IMAD.MOV.U32 R16, RZ, RZ, R15 ;  /* 0x000000ffff107224 */ /* 0x000fe200078e000f */
[----:B----4-:R-:W4:Y:S04]  /*149b0*/  LDL.LU.64 R18, [R1+0x37a0] ;  /* 0x0037a00001127983 */ /* 0x010f280000300a00 */
[----:B------:R-:W3:Y:S02]  /*149c0*/  LDL.LU.64 R14, [R1+0x3798] ;  /* 0x00379800010e7983 */ /* 0x000ee40000300a00 */
[----:B---3--:R-:W-:Y:S02]  /*149d0*/  HMMA.1688.F32.TF32 R12, R8, R14, R4 ;  /* 0x0000000e080c723c */ /* 0x008fe40000081004 */
[----:B------:R-:W3:-:S15]  /*149e0*/  LDL.LU.64 R6, [R1+0x3790] ;  /* 0x0037900001067983 */ /* 0x000ede0000300a00 */
[----:B------:R-:W-:Y:S02]  /*149f0*/  NOP ;  /* 0x0000000000007918 */ /* 0x000fe40000000000 */
[----:B------:R-:W-:Y:S04]  /*14a00*/  STL.64 [R1+0xaf0], R12 ;  /* 0x000af00c01007387 */ /* 0x000fe80000100a00 */
[----:B------:R1:W-:Y:S04]  /*14a10*/  STL.64 [R1+0xaf8], R14 ;  /* 0x000af80e01007387 */ /* 0x0003e80000100a00 */
[----:B-1----:R-:W3:Y:S04]  /*14a20*/  LDL.LU.64 R14, [R1+0x3788] ;  /* 0x00378800010e7983 */ /* 0x002ee80000300a00 */
[----:B------:R-:W3:Y:S02]  /*14a30*/  LDL.LU.64 R12, [R1+0x3780] ;  /* 0x00378000010c7983 */ /* 0x000ee40000300a00 */
[----:B---3--:R-:W-:-:S15]  /*14a40*/  HMMA.1688.F32.TF32 R12, R8, R6, R12 ;  /* 0x00000006080c723c */ /* 0x008fde000008100c */
[----:B------:R-:W-:-:S04]  /*14a50*/  NOP ;  /* 0x0000000000007918 */ /* 0x000fc80000000000 */
[----:B------:R1:W-:Y:S04]  /*14a60*/  STL.64 [R1+0xae0], R12 ;  /* 0x000ae00c01007387 */ /* 0x0003e80000100a00 */
[----:B------:R3:W-:Y:S01]  /*14a70*/  STL.64 [R1+0xae8], R14 ;  /* 0x000ae80e01007387 */ /* 0x0007e20000100a00 */
[----:B-1----:R-:W-:Y:S02]  /*14a80*/  IMAD.MOV.U32 R13, RZ, RZ, R6 ;  /* 0x000000ffff0d7224 */ /* 0x002fe400078e0006 */
[----:B------:R-:W-:Y:S01]  /*14a90*/  IMAD.MOV.U32 R12, RZ, RZ, R7 ;  /* 0x000000ffff0c7224 */ /* 0x000fe200078e0007 */
[----:B---3--:R-:W3:Y:S04]  /*14aa0*/  LDL.LU.64 R14, [R1+0x3778] ;  /* 0x00377800010e7983 */ /* 0x008ee80000300a00 */
[----:B------:R-:W2:Y:S04]  /*14ab0*/  LDL.LU.64 R6, [R1+0x3770] ;  /* 0x0037700001067983 */ /* 0x000ea80000300a00 */
[----:B------:R-:W-:Y:S01]  /*14ac0*/  STL.64 [R1+0x3700], R12 ;  /* 0x0037000c01007387 */ /* 0x000fe20000100a00 */
[----:B--2---:R-:W-:Y:S03]  /*14ad0*/  HMMA.1688.F32.TF32 R4, R8, R6, R24 ;  /* 0x000000060804723c */ /* 0x004fe60000081018 */
[----:B------:R-:W2:Y:S04]  /*14ae0*/  LDL.LU.64 R26, [R1+0x3768] ;  /* 0x00376800011a7983 */ /* 0x000ea80000300a00 */
[----:B------:R-:W2:-:S12]  /*14af0*/  LDL.LU.64 R24, [R1+0x3760] ;  /* 0x0037600001187983 */ /* 0x000e980000300a00 */
[----:B------:R-:W-:Y:S04]  /*14b00*/  STL.64 [R1+0xad0], R4 ;  /* 0x000ad00401007387 */ /* 0x000fe80000100a00 */
[----:B------:R1:W-:Y:S04]  /*14b10*/  STL.64 [R1+0xad8], R6 ;  /* 0x000ad80601007387 */ /* 0x0003e80000100a00 */
[----:B-1----:R-:W4:Y:S04]  /*14b20*/  LDL.LU.64 R6, [R1+0x3758] ;  /* 0x0037580001067983 */ /* 0x002f280000300a00 */
[----:B------:R-:W4:Y:S02]  /*14b30*/  LDL.LU.64 R4, [R1+0x3750] ;  /* 0x0037500001047983 */ /* 0x000f240000300a00 */
[----:B----4-:R-:W-:-:S15]  /*14b40*/  HMMA.1688.F32.TF32 R4, R8, R18, R4 ;  /* 0x000000120804723c */ /* 0x010fde0000081004 */
[----:B------:R-:W-:-:S04]  /*14b50*/  NOP ;  /* 0x0000000000007918 */ /* 0x000fc80000000000 */
[----:B------:R-:W-:Y:S04]  /*14b60*/  STL.64 [R1+0xac0], R4 ;  /* 0x000ac00401007387 */ /* 0x000fe80000100a00 */
[----:B------:R1:W-:Y:S04]  /*14b70*/  STL.64 [R1+0xac8], R6 ;  /* 0x000ac80601007387 */ /* 0x0003e80000100a00 */
[----:B-1----:R-:W4:Y:S04]  /*14b80*/  LDL.LU.64 R6, [R1+0x3748] ;  /* 0x0037480001067983 */ /* 0x002f280000300a00 */
[----:B------:R-:W4:Y:S04]  /*14b90*/  LDL.LU.64 R4, [R1+0x3740] ;  /* 0x0037400001047983 */ /* 0x000f280000300a00 */
[----:B------:R-:W-:Y:S04]  /*14ba0*/  STL.64 [R1+0x3618], R18 ;  /* 0x0036181201007387 */ /* 0x000fe80000100a00 */
[----:B------:R2:W-:Y:S02]  /*14bb0*/  STL.64 [R1+0x3708], R16 ;  /* 0x0037081001007387 */ /* 0x0005e40000100a00 */
[----:B--2---:R-:W-:-:S02]  /*14bc0*/  IMAD.MOV.U32 R16, RZ, RZ, R26 ;  /* 0x000000ffff107224 */ /* 0x004fc400078e001a */
[----:B------:R-:W2:Y:S01]  /*14bd0*/  LDL.LU R26, [R1+0x373c] ;  /* 0x00373c00011a7983 */ /* 0x000ea20000300800 */
[----:B------:R-:W-:-:S03]  /*14be0*/  IMAD.MOV.U32 R17, RZ, RZ, R27 ;  /* 0x000000ffff117224 */ /* 0x000fc600078e001b */
[----:B------:R-:W2:Y:S04]  /*14bf0*/  LDL.LU R27, [R1+0x3738] ;  /* 0x00373800011b7983 */ /* 0x000ea80000300800 */
[----:B------:R-:W3:Y:S04]  /*14c00*/  LDL.LU R18, [R1+0x6b8] ;  /* 0x0006b80001127983 */ /* 0x000ee80000300800 */
[----:B------:R-:W3:Y:S01]  /*14c10*/  LDL.LU R19, [R1+0x6bc] ;  /* 0x0006bc0001137983 */ /* 0x000ee20000300800 */
[----:B----4-:R-:W-:-:S15]  /*14c20*/  HMMA.1688.F32.TF32 R4, R8, R22, R4 ;  /* 0x000000160804723c */ /* 0x010fde0000081004 */
[----:B------:R-:W-:-:S04]  /*14c30*/  NOP ;  /* 0x0000000000007918 */ /* 0x000fc80000000000 */
[----:B------:R-:W-:Y:S04]  /*14c40*/  STL.64 [R1+0xab0], R4 ;  /* 0x000ab00401007387 */ /* 0x000fe80000100a00 */
[----:B------:R1:W-:Y:S04]  /*14c50*/  STL.64 [R1+0xab8], R6 ;  /* 0x000ab80601007387 */ /* 0x0003e80000100a00 */
[----:B-1----:R-:W2:Y:S04]  /*14c60*/  LDL.LU.64 R6, [R1+0x3730] ;  /* 0x0037300001067983 */ /* 0x002ea80000300a00 */
[----:B------:R-:W2:Y:S04]  /*14c70*/  LDL.LU.64 R4, [R1+0x3728] ;  /* 0x0037280001047983 */ /* 0x000ea80000300a00 */
[----:B------:R-:W-:Y:S01]  /*14c80*/  STL.64 [R1+0x36c8], R22 ;  /* 0x0036c81601007387 */ /* 0x000fe20000100a00 */
[----:B--2---:R-:W-:Y:S03]  /*14c90*/  HMMA.1688.F32.TF32 R8, R8, R26, R4 ;  /* 0x0000001a0808723c */ /* 0x004fe60000081004 */
[----:B------:R-:W2:Y:S04]  /*14ca0*/  LDL.LU.64 R6, [R1+0x3720] ;  /* 0x0037200001067983 */ /* 0x000ea80000300a00 */
[----:B------:R-:W4:Y:S04]  /*14cb0*/  LDL.LU.64 R4, [R1+0x3718] ;  /* 0x0037180001047983 */ /* 0x000f280000300a00 */
[----:B------:R2:W-:Y:S04]  /*14cc0*/  STL.64 [R1+0x3600], R26 ;  /* 0x0036001a01007387 */ /* 0x0005e80000100a00 */
[----:B------:R-:W-:Y:S04]  /*14cd0*/  STL.64 [R1+0x35f8], R24 ;  /* 0x0035f81801007387 */ /* 0x000fe80000100a00 */
[----:B------:R-:W-:Y:S04]  /*14ce0*/  STL.64 [R1+0xa40], R8 ;  /* 0x000a400801007387 */ /* 0x000fe80000100a00 */
[----:B------:R-:W-:Y:S04]  /*14cf0*/  STL.64 [R1+0xa48], R10 ;  /* 0x000a480a01007387 */ /* 0x000fe80000100a00 */
[----:B------:R-:W1:Y:S04]  /*14d00*/  LDS R8, [R0+UR6+0x4200] ;  /* 0x0042000600087984 */ /* 0x000e680008000800 */
[----:B------:R-:W1:Y:S04]  /*14d10*/  LDS R10, [R0+UR6+0x6200] ;  /* 0x00620006000a7984 */ /* 0x000e680008000800 */
[----:B------:R-:W1:Y:S04]  /*14d20*/  LDS R9, [R29+UR6+0x4200] ;  /* 0x004200061d097984 */ /* 0x000e680008000800 */
[----:B------:R-:W1:Y:S01]  /*14d30*/  LDS R11, [R29+UR6+0x6200] ;  /* 0x006200061d0b7984 */ /* 0x000e620008000800 */
[----:B--2---:R-:W-:-:S03]  /*14d40*/  IMAD.MOV.U32 R26, RZ, RZ, R6 ;  /* 0x000000ffff1a7224 */ /* 0x004fc600078e0006 */
[----:B------:R-:W3:Y:S01]  /*14d50*/  LDL.LU R6, [R1+0x3714] ;  /* 0x0037140001067983 */ /* 0x000ee20000300800 */
[----:B----4-:R-:W-:-:S03]  /*14d60*/  IMAD.MOV.U32 R27, RZ, RZ, R4 ;  /* 0x000000ffff1b7224 */ /* 0x010fc600078e0004 */
[----:B------:R-:W3:Y:S04]  /*14d70*/  LDL.LU R4, [R1+0x3710] ;  /* 0x0037100001047983 */ /* 0x000ee80000300800 */
[----:B-1----:R1:W-:Y:S04]  /*14d80*/  STL [R1+0x35e0], R8 ;  /* 0x0035e00801007387 */ /* 0x0023e80000100800 */
[----:B------:R-:W-:Y:S04]  /*14d90*/  STL [R1+0x35e8], R10 ;  /* 0x0035e80a01007387 */ /* 0x000fe80000100800 */
[----:B------:R-:W-:Y:S04]  /*14da0*/  STL [R1+0x35e4], R0 ;  /* 0x0035e40001007387 */ /* 0x000fe80000100800 */
[----:B------:R2:W-:Y:S04]  /*14db0*/  STL [R1+0x35ec], R9 ;  /* 0x0035ec0901007387 */ /* 0x0005e80000100800 */
[----:B------:R4:W-:Y:S04]  /*14dc0*/  STL [R1+0x36a0], R11 ;  /* 0x0036a00b01007387 */ /* 0x0009e80000100800 */
[----:B-1----:R-:W3:Y:S04]  /*14dd0*/  LDL.LU R8, [R1+0x6a0] ;  /* 0x0006a00001087983 */ /* 0x002ee80000300800 */
[----:B--2---:R-:W2:Y:S04]  /*14de0*/  LDL.LU R9, [R1+0x6a4] ;  /* 0x0006a40001097983 */ /* 0x004ea80000300800 */
[----:B------:R-:W2:Y:S04]  /*14df0*/  LDL.LU R10, [R1+0x6a8] ;  /* 0x0006a800010a7983 */ /* 0x000ea80000300800 */
[----:B----4-:R-:W2:Y:S04]  /*14e00*/  LDL.LU R11, [R1+0x6ac] ;  /* 0x0006ac00010b7983 */ /* 0x010ea80000300800 */
[----:B------:R-:W-:Y:S01]  /*14e10*/  STL [R1+0x35f0], R29 ;  /* 0x0035f01d01007387 */ /* 0x000fe20000100800 */
[----:B---3--:R-:W-:Y:S03]  /*14e20*/  HMMA.1688.F32.TF32 R12, R4, R14, R16 ;  /* 0x0000000e040c723c */ /* 0x008fe60000081010 */
[----:B------:R-:W3:-:S15]  /*14e30*/  LDL.LU.64 R16, [R1+0x3708] ;  /* 0x0037080001107983 */ /* 0x000ede0000300a00 */
[----:B------:R-:W-:Y:S01]  /*14e40*/  NOP ;  /* 0x0000000000007918 */ /* 0x000fe20000000000 */
[----:B------:R1:W-:Y:S04]  /*14e50*/  STL.64 [R1+0xa30], R12 ;  /* 0x000a300c01007387 */ /* 0x0003e80000100a00 */
[----:B------:R-:W-:Y:S04]  /*14e60*/  STL.64 [R1+0xa38], R14 ;  /* 0x000a380e01007387 */ /* 0x000fe80000100a00 */
[----:B-1----:R-:W4:Y:S04]  /*14e70*/  LDL.LU.64 R12, [R1+0x3700] ;  /* 0x00370000010c7983 */ /* 0x002f280000300a00 */
[----:B------:R-:W3:Y:S01]  /*14e80*/  LDL.64 R18, [R1+0x8] ;  /* 0x0000080001127983 */ /* 0x000ee20000100a00 */
[----:B--2---:R-:W-:Y:S03]  /*14e90*/  HMMA.1688.F32.TF32 R8, R4, R26, R8 ;  /* 0x0000001a0408723c */ /* 0x004fe60000081008 */
[----:B---3--:R4:W-:-:S15]  /*14ea0*/  STL.64 [R1+0x3630], R18 ;  /* 0x0036301201007387 */ /* 0x0089de0000100a00 */
[----:B------:R-:W-:Y:S01]  /*14eb0*/  NOP ;  /* 0x0000000000007918 */ /* 0x000fe20000000000 */
[----:B------:R-:W-:Y:S04]  /*14ec0*/  STL.64 [R1+0xa20], R8 ;  /* 0x000a200801007387 */ /* 0x000fe80000100a00 */
[----:B------:R-:W-:Y:S04]  /*14ed0*/  STL.64 [R1+0xa28], R10 ;  /* 0x000a280a01007387 */ /* 0x000fe80000100a00 */
[----:B------:R-:W2:Y:S04]  /*14ee0*/  LDL.LU R24, [R1+0x5c0] ;  /* 0x0005c00001187983 */ /* 0x000ea80000300800 */
[----:B------:R-:W2:Y:S04]  /*14ef0*/  LDL.LU R25, [R1+0x5c4] ;  /* 0x0005c40001197983 */ /* 0x000ea80000300800 */
[----:B------:R-:W3:Y:S04]  /*14f00*/  LDL.LU R26, [R1+0x5c8] ;  /* 0x0005c800011a7983 */ /* 0x000ee80000300800 */
[----:B------:R-:W3:Y:S01]  /*14f10*/  LDL.LU R27, [R1+0x5cc] ;  /* 0x0005cc00011b7983 */ /* 0x000ee20000300800 */
[----:B----4-:R-:W-:-:S02]  /*14f20*/  IMAD.MOV.U32 R18, RZ, RZ, R13 ;  /* 0x000000ffff127224 */ /* 0x010fc400078e000d */
[----:B------:R-:W-:-:S05]  /*14f30*/  IMAD.MOV.U32 R19, RZ, RZ, R12 ;  /* 0x000000ffff137224 */ /* 0x000fca00078e000c */
[----:B------:R-:W-:Y:S04]  /*14f40*/  STL.64 [R1+0x3648], R18 ;  /* 0x0036481201007387 */ /* 0x000fe80000100a00 */
        /* <DEDUP_REMOVED lines=11> */
[----:B----4-:R-:W-:Y:S01]  /*15000*/  STL.64 [R1+0x3650], R12 ;  /* 0x0036500c01007387 */ /* 0x010fe20000100a00 */
[----:B-1----:R-:W-:-:S02]  /*15010*/  IMAD.MOV.U32 R14, RZ, RZ, R17 ;  /* 0x000000ffff0e7224 */ /* 0x002fc400078e0011 */
[----:B------:R-:W-:-:S05]  /*15020*/  IMAD.MOV.U32 R15, RZ, RZ, R16 ;  /* 0x000000ffff0f7224 */ /* 0x000fca00078e0010 */
[----:B------:R1:W-:Y:S04]  /*15030*/  STL.64 [R1+0x3668], R14 ;  /* 0x0036680e01007387 */ /* 0x0003e80000100a00 */
[----:B-1----:R-:W2:Y:S04]  /*15040*/  LDL.64 R14, [R1+0x48] ;  /* 0x00004800010e7983 */ /* 0x002ea80000100a00 */
[----:B--2---:R1:W-:Y:S04]  /*15050*/  STL.64 [R1+0x3680], R14 ;  /* 0x0036800e01007387 */ /* 0x0043e80000100a00 */
[----:B-1----:R-:W2:Y:S04]  /*15060*/  LDL.64 R14, [R1+0x58] ;  /* 0x00005800010e7983 */ /* 0x002ea80000100a00 */
[----:B--2---:R-:W-:Y:S04]  /*15070*/  STL.64 [R1+0x3698], R14 ;  /* 0x0036980e01007387 */ /* 0x004fe80000100a00 */
[----:B------:R-:W2:Y:S04]  /*15080*/  LDL.64 R18, [R1+0x28] ;  /* 0x0000280001127983 */ /* 0x000ea80000100a00 */
[----:B--2---:R1:W-:Y:S04]  /*15090*/  STL.64 [R1+0x3660], R18 ;  /* 0x0036601201007387 */ /* 0x0043e80000100a00 */
[----:B------:R-:W2:Y:S04]  /*150a0*/  LDL.LU R16, [R1+0x620] ;  /* 0x0006200001107983 */ /* 0x000ea80000300800 */
[----:B------:R-:W2:Y:S04]  /*150b0*/  LDL.LU R17, [R1+0x624] ;  /* 0x0006240001117983 */ /* 0x000ea80000300800 */
[----:B-1----:R-:W4:Y:S04]  /*150c0*/  LDL.LU R18, [R1+0x628] ;  /* 0x0006280001127983 */ /* 0x002f280000300800 */
[----:B------:R-:W4:Y:S04]  /*150d0*/  LDL.LU R19, [R1+0x62c] ;  /* 0x00062c0001137983 */ /* 0x000f280000300800 */
[----:B------:R-:W2:Y:S04]  /*150e0*/  LDL.LU R8, [R1+0x650] ;  /* 0x0006500001087983 */ /* 0x000ea80000300800 */
[----:B------:R-:W2:Y:S04]  /*150f0*/  LDL.LU R9, [R1+0x654] ;  /* 0x0006540001097983 */ /* 0x000ea80000300800 */
[----:B------:R-:W2:Y:S04]  /*15100*/  LDL.LU R10, [R1+0x658] ;  /* 0x00065800010a7983 */ /* 0x000ea80000300800 */
[----:B------:R-:W2:Y:S04]  /*15110*/  LDL.LU R11, [R1+0x65c] ;  /* 0x00065c00010b7983 */ /* 0x000ea80000300800 */
[----:B--2---:R1:W-:Y:S04]  /*15120*/  STL.64 [R1+0x36b0], R10 ;  /* 0x0036b00a01007387 */ /* 0x0043e80000100a00 */
[----:B------:R-:W-:Y:S01]  /*15130*/  STL.64 [R1+0x36a8], R8 ;  /* 0x0036a80801007387 */ /* 0x000fe20000100a00 */
[----:B-1----:R-:W-:-:S02]  /*15140*/  IMAD.MOV.U32 R11, RZ, RZ, R20 ;  /* 0x000000ffff0b7224 */ /* 0x002fc400078e0014 */
[----:B------:R-:W-:Y:S01]  /*15150*/  IMAD.MOV.U32 R10, RZ, RZ, R21 ;  /* 0x000000ffff0a7224 */ /* 0x000fe200078e0015 */
[----:B------:R-:W2:Y:S04]  /*15160*/  LDL.LU R20, [R1+0x670] ;  /* 0x0006700001147983 */ /* 0x000ea80000300800 */
[----:B------:R-:W2:Y:S04]  /*15170*/  LDL.LU R21, [R1+0x674] ;  /* 0x0006740001157983 */ /* 0x000ea80000300800 */
[----:B------:R-:W2:Y:S04]  /*15180*/  LDL.LU R22, [R1+0x678] ;  /* 0x0006780001167983 */ /* 0x000ea80000300800 */
[----:B------:R-:W2:Y:S04]  /*15190*/  LDL.LU R23, [R1+0x67c] ;  /* 0x00067c0001177983 */ /* 0x000ea80000300800 */
[----:B--2---:R1:W-:Y:S04]  /*151a0*/  STL.64 [R1+0x36d8], R22 ;  /* 0x0036d81601007387 */ /* 0x0043e80000100a00 */
[----:B------:R-:W-:Y:S01]  /*151b0*/  STL.64 [R1+0x36d0], R20 ;  /* 0x0036d01401007387 */ /* 0x000fe20000100a00 */
[----:B-1----:R-:W-:-:S02]  /*151c0*/  IMAD.MOV.U32 R22, RZ, RZ, R3 ;  /* 0x000000ffff167224 */ /* 0x002fc400078e0003 */
[----:B------:R-:W-:-:S05]  /*151d0*/  IMAD.MOV.U32 R23, RZ, RZ, R2 ;  /* 0x000000ffff177224 */ /* 0x000fca00078e0002 */
[----:B------:R-:W-:Y:S04]  /*151e0*/  STL.64 [R1+0x36e8], R22 ;  /* 0x0036e81601007387 */ /* 0x000fe80000100a00 */
[----:B------:R1:W-:Y:S04]  /*151f0*/  STL.64 [R1+0x36c0], R10 ;  /* 0x0036c00a01007387 */ /* 0x0003e80000100a00 */
[----:B-1----:R-:W2:Y:S04]  /*15200*/  LDL.64 R10, [R1+0x88] ;  /* 0x00008800010a7983 */ /* 0x002ea80000100a00 */
[----:B--2---:R1:W-:Y:S04]  /*15210*/  STL.64 [R1+0x36e0], R10 ;  /* 0x0036e00a01007387 */ /* 0x0043e80000100a00 */
[----:B------:R-:W2:Y:S04]  /*15220*/  LDL.LU R8, [R1+0x680] ;  /* 0x0006800001087983 */ /* 0x000ea80000300800 */
[----:B------:R-:W2:Y:S04]  /*15230*/  LDL.LU R9, [R1+0x684] ;  /* 0x0006840001097983 */ /* 0x000ea80000300800 */
[----:B-1----:R-:W2:Y:S04]  /*15240*/  LDL.LU R10, [R1+0x688] ;  /* 0x00068800010a7983 */ /* 0x002ea80000300800 */
[----:B------:R-:W2:Y:S04]  /*15250*/  LDL.LU R11, [R1+0x68c] ;  /* 0x00068c00010b7983 */ /* 0x000ea80000300800 */
[----:B--2---:R-:W-:Y:S04]  /*15260*/  STL.64 [R1+0x36f8], R10 ;  /* 0x0036f80a01007387 */ /* 0x004fe80000100a00 */
[----:B------:R1:W-:Y:S04]  /*15270*/  STL.64 [R1+0x36f0], R8 ;  /* 0x0036f00801007387 */ /* 0x0003e80000100a00 */
[----:B-1----:R-:W2:Y:S04]  /*15280*/  LDL.LU R8, [R1+0x690] ;  /* 0x0006900001087983 */ /* 0x002ea80000300800 */
[----:B------:R-:W2:Y:S04]  /*15290*/  LDL.LU R9, [R1+0x694] ;  /* 0x0006940001097983 */ /* 0x000ea80000300800 */
[----:B------:R-:W2:Y:S04]  /*152a0*/  LDL.LU R10, [R1+0x698] ;  /* 0x00069800010a7983 */ /* 0x000ea80000300800 */
[----:B------:R-:W2:Y:S04]  /*152b0*/  LDL.LU R11, [R1+0x69c] ;  /* 0x00069c00010b7983 */ /* 0x000ea80000300800 */
[----:B------:R-:W2:Y:S04]  /*152c0*/  LDL.64 R14, [R1+0x68] ;  /* 0x00006800010e7983 */ /* 0x000ea80000100a00 */
[----:B------:R-:W3:Y:S04]  /*152d0*/  LDL.64 R22, [R1+0xa8] ;  /* 0x0000a80001167983 */ /* 0x000ee80000100a00 */
[----:B--2---:R1:W-:Y:S04]  /*152e0*/  STL.64 [R1+0x36b8], R14 ;  /* 0x0036b80e01007387 */ /* 0x0043e80000100a00 */
[----:B------:R-:W2:Y:S04]  /*152f0*/  LDL.LU R12, [R1+0x660] ;  /* 0x00066000010c7983 */ /* 0x000ea80000300800 */
[----:B------:R-:W2:Y:S04]  /*15300*/  LDL.LU R13, [R1+0x664] ;  /* 0x00066400010d7983 */ /* 0x000ea80000300800 */
[----:B-1----:R-:W2:Y:S04]  /*15310*/  LDL.LU R14, [R1+0x668] ;  /* 0x00066800010e7983 */ /* 0x002ea80000300800 */
[----:B------:R-:W2:Y:S04]  /*15320*/  LDL.LU R15, [R1+0x66c] ;  /* 0x00066c00010f7983 */ /* 0x000ea80000300800 */
[----:B----4-:R-:W-:Y:S04]  /*15330*/  STL.64 [R1+0x3678], R18 ;  /* 0x0036781201007387 */ /* 0x010fe80000100a00 */
[----:B------:R1:W-:Y:S04]  /*15340*/  STL.64 [R1+0x3670], R16 ;  /* 0x0036701001007387 */ /* 0x0003e80000100a00 */
[----:B-1----:R-:W4:Y:S04]  /*15350*/  LDL.LU R16, [R1+0x630] ;  /* 0x0006300001107983 */ /* 0x002f280000300800 */
[----:B------:R-:W4:Y:S04]  /*15360*/  LDL.LU R17, [R1+0x634] ;  /* 0x0006340001117983 */ /* 0x000f280000300800 */
[----:B------:R-:W2:Y:S04]  /*15370*/  LDL.LU R18, [R1+0x638] ;  /* 0x0006380001127983 */ /* 0x000ea80000300800 */
[----:B------:R-:W2:Y:S01]  /*15380*/  LDL.LU R19, [R1+0x63c] ;  /* 0x00063c0001137983 */ /* 0x000ea20000300800 */
[----:B---3--:R-:W-:Y:S03]  /*15390*/  HMMA.1688.F32.TF32 R8, R4, R22, R8 ;  /* 0x000000160408723c */ /* 0x008fe60000081008 */
[----:B--2---:R-:W-:Y:S04]  /*153a0*/  STL.64 [R1+0x3690], R18 ;  /* 0x0036901201007387 */ /* 0x004fe80000100a00 */
[----:B----4-:R1:W-:Y:S04]  /*153b0*/  STL.64 [R1+0x3688], R16 ;  /* 0x0036881001007387 */ /* 0x0103e80000100a00 */
[----:B-1----:R-:W2:Y:S04]  /*153c0*/  LDL.LU R16, [R1+0x640] ;  /* 0x0006400001107983 */ /* 0x002ea80000300800 */
[----:B------:R-:W2:Y:S04]  /*153d0*/  LDL.LU R17, [R1+0x644] ;  /* 0x0006440001117983 */ /* 0x000ea80000300800 */
[----:B------:R-:W2:Y:S04]  /*153e0*/  LDL.LU R18, [R1+0x648] ;  /* 0x0006480001127983 */ /* 0x000ea80000300800 */
[----:B------:R-:W2:Y:S04]  /*153f0*/  LDL.LU R19, [R1+0x64c] ;  /* 0x00064c0001137983 */ /* 0x000ea80000300800 */
[----:B------:R-:W-:Y:S04]  /*15400*/  STL.64 [R1+0x3628], R26 ;  /* 0x0036281a01007387 */ /* 0x000fe80000100a00 */
[----:B------:R1:W-:Y:S04]  /*15410*/  STL.64 [R1+0x3620], R24 ;  /* 0x0036201801007387 */ /* 0x0003e80000100a00 */
[----:B-1----:R-:W3:Y:S04]  /*15420*/  LDL.LU R24, [R1+0x5e0] ;  /* 0x0005e00001187983 */ /* 0x002ee80000300800 */
[----:B------:R-:W3:Y:S04]  /*15430*/  LDL.LU R25, [R1+0x5e4] ;  /* 0x0005e40001197983 */ /* 0x000ee80000300800 */
[----:B------:R-:W4:Y:S04]  /*15440*/  LDL.LU R26, [R1+0x5e8] ;  /* 0x0005e800011a7983 */ /* 0x000f280000300800 */
[----:B------:R-:W4:Y:S01]  /*15450*/  LDL.LU R27, [R1+0x5ec] ;  /* 0x0005ec00011b7983 */ /* 0x000f220000300800 */
[----:B------:R-:W-:-:S02]  /*15460*/  IMAD.MOV.U32 R3, RZ, RZ, R22 ;  /* 0x000000ffff037224 */ /* 0x000fc400078e0016 */
[----:B------:R-:W-:Y:S01]  /*15470*/  IMAD.MOV.U32 R2, RZ, RZ, R23 ;  /* 0x000000ffff027224 */ /* 0x000fe200078e0017 */
[----:B----4-:R-:W-:Y:S04]  /*15480*/  STL.64 [R1+0x3640], R26 ;  /* 0x0036401a01007387 */ /* 0x010fe80000100a00 */
[----:B---3--:R1:W-:Y:S04]  /*15490*/  STL.64 [R1+0x3638], R24 ;  /* 0x0036381801007387 */ /* 0x0083e80000100a00 */
[----:B-1----:R-:W3:Y:S04]  /*154a0*/  LDL.LU R24, [R1+0x600] ;  /* 0x0006000001187983 */ /* 0x002ee80000300800 */
[----:B------:R-:W3:Y:S04]  /*154b0*/  LDL.LU R25, [R1+0x604] ;  /* 0x0006040001197983 */ /* 0x000ee80000300800 */
[----:B------:R-:W3:Y:S04]  /*154c0*/  LDL.LU R26, [R1+0x608] ;  /* 0x00060800011a7983 */ /* 0x000ee80000300800 */
[----:B------:R-:W3:Y:S04]  /*154d0*/  LDL.LU R27, [R1+0x60c] ;  /* 0x00060c00011b7983 */ /* 0x000ee80000300800 */
[----:B------:R-:W-:Y:S04]  /*154e0*/  STL.64 [R1+0xa10], R8 ;  /* 0x000a100801007387 */ /* 0x000fe80000100a00 */
[----:B------:R1:W-:Y:S04]  /*154f0*/  STL.64 [R1+0xa18], R10 ;  /* 0x000a180a01007387 */ /* 0x0003e80000100a00 */
[----:B-1----:R-:W4:Y:S04]  /*15500*/  LDL.LU.64 R10, [R1+0x36f8] ;  /* 0x0036f800010a7983 */ /* 0x002f280000300a00 */
[----:B------:R-:W4:Y:S04]  /*15510*/  LDL.LU.64 R8, [R1+0x36f0] ;  /* 0x0036f00001087983 */ /* 0x000f280000300a00 */
[----:B------:R-:W4:Y:S02]  /*15520*/  LDL.LU.64 R22, [R1+0x36e8] ;  /* 0x0036e80001167983 */ /* 0x000f240000300a00 */
        /* <DEDUP_REMOVED lines=14> */
[----:B------:R-:W2:Y:S02]  /*15610*/  LDL.LU.64 R10, [R1+0x36c0] ;  /* 0x0036c000010a7983 */ /* 0x000ea40000300a00 */
[----:B--2---:R-:W-:Y:S02]  /*15620*/  HMMA.1688.F32.TF32 R8, R4, R10, R12 ;  /* 0x0000000a0408723c */ /* 0x004fe4000008100c */
[----:B------:R-:W2:-:S15]  /*15630*/  LDL.LU.64 R14, [R1+0x36b8] ;  /* 0x0036b800010e7983 */ /* 0x000e9e0000300a00 */
[----:B------:R-:W-:Y:S02]  /*15640*/  NOP ;  /* 0x0000000000007918 */ /* 0x000fe40000000000 */
[----:B------:R-:W-:Y:S04]  /*15650*/  STL.64 [R1+0x9e0], R8 ;  /* 0x0009e00801007387 */ /* 0x000fe80000100a00 */
[----:B------:R1:W-:Y:S04]  /*15660*/  STL.64 [R1+0x9e8], R10 ;  /* 0x0009e80a01007387 */ /* 0x0003e80000100a00 */
[----:B-1----:R-:W3:Y:S04]  /*15670*/  LDL.LU.64 R10, [R1+0x36b0] ;  /* 0x0036b000010a7983 */ /* 0x002ee80000300a00 */
[----:B------:R-:W3:Y:S01]  /*15680*/  LDL.LU.64 R8, [R1+0x36a8] ;  /* 0x0036a80001087983 */ /* 0x000ee20000300a00 */
[----:B--2---:R-:W-:Y:S01]  /*15690*/  IMAD.MOV.U32 R28, RZ, RZ, R15 ;  /* 0x000000ffff1c7224 */ /* 0x004fe200078e000f */
[----:B---3--:R-:W-:-:S15]  /*156a0*/  HMMA.1688.F32.TF32 R8, R4, R14, R8 ;  /* 0x0000000e0408723c */ /* 0x008fde0000081008 */
[----:B------:R-:W-:-:S04]  /*156b0*/  NOP ;  /* 0x0000000000007918 */ /* 0x000fc80000000000 */
[----:B------:R1:W-:Y:S04]  /*156c0*/  STL.64 [R1+0x9d0], R8 ;  /* 0x0009d00801007387 */ /* 0x0003e80000100a00 */
[----:B------:R2:W-:Y:S01]  /*156d0*/  STL.64 [R1+0x9d8], R10 ;  /* 0x0009d80a01007387 */ /* 0x0005e20000100a00 */
[----:B-1----:R-:W-:-:S03]  /*156e0*/  IMAD.MOV.U32 R8, RZ, RZ, R14 ;  /* 0x000000ffff087224 */ /* 0x002fc600078e000e */
[----:B--2---:R-:W2:Y:S04]  /*156f0*/  LDL.LU R11, [R1+0x36a0] ;  /* 0x0036a000010b7983 */ /* 0x004ea80000300800 */
[----:B------:R-:W3:Y:S02]  /*15700*/  LDL.LU.64 R14, [R1+0x3698] ;  /* 0x00369800010e7983 */ /* 0x000ee40000300a00 */
[----:B---3--:R-:W-:Y:S01]  /*15710*/  HMMA.1688.F32.TF32 R16, R4, R14, R16 ;  /* 0x0000000e0410723c */ /* 0x008fe20000081010 */
[----:B------:R-:W-:Y:S02]  /*15720*/  IMAD.MOV.U32 R10, RZ, RZ, R14 ;  /* 0x000000ffff0a7224 */ /* 0x000fe400078e000e */
        /* <DEDUP_REMOVED lines=25> */
[----:B------:R-:W-:Y:S04]  /*158c0*/  STL.64 [R1+0x750], R12 ;  /* 0x0007500c01007387 */ /* 0x000fe80000100a00 */
[----:B------:R1:W-:Y:S02]  /*158d0*/  STL.64 [R1+0x758], R14 ;  /* 0x0007580e01007387 */ /* 0x0003e40000100a00 */
[----:B-1----:R-:W-:Y:S02]  /*158e0*/  IMAD.MOV.U32 R15, RZ, RZ, R18 ;  /* 0x000000ffff0f7224 */ /* 0x002fe400078e0012 */
[----:B------:R-:W-:Y:S02]  /*158f0*/  IMAD.MOV.U32 R14, RZ, RZ, R19 ;  /* 0x000000ffff0e7224 */ /* 0x000fe400078e0013 */
[----:B------:R-:W3:Y:S02]  /*15900*/  LDL.LU.64 R18, [R1+0x3648] ;  /* 0x0036480001127983 */ /* 0x000ee40000300a00 */
[----:B---3--:R-:W-:Y:S02]  /*15910*/  HMMA.1688.F32.TF32 R16, R4, R18, R24 ;  /* 0x000000120410723c */ /* 0x008fe40000081018 */
[----:B------:R-:W3:Y:S04]  /*15920*/  LDL.LU.64 R26, [R1+0x3640] ;  /* 0x00364000011a7983 */ /* 0x000ee80000300a00 */
[----:B------:R-:W3:-:S13]  /*15930*/  LDL.LU.64 R24, [R1+0x3638] ;  /* 0x0036380001187983 */ /* 0x000eda0000300a00 */
[----:B------:R-:W-:Y:S04]  /*15940*/  STL.64 [R1+0x7a0], R16 ;  /* 0x0007a01001007387 */ /* 0x000fe80000100a00 */
[----:B------:R1:W-:Y:S04]  /*15950*/  STL.64 [R1+0x7a8], R18 ;  /* 0x0007a81201007387 */ /* 0x0003e80000100a00 */
        /* <DEDUP_REMOVED lines=9> */
[----:B------:R-:W3:Y:S04]  /*159f0*/  LDL.LU.64 R18, [R1+0x3618] ;  /* 0x0036180001127983 */ /* 0x000ee80000300a00 */
[----:B------:R-:W-:Y:S01]  /*15a00*/  STL.64 [R1+0x3518], R12 ;  /* 0x0035180c01007387 */ /* 0x000fe20000100a00 */
[----:B---3--:R-:W-:-:S15]  /*15a10*/  HMMA.1688.F32.TF32 R24, R4, R18, R24 ;  /* 0x000000120418723c */ /* 0x008fde0000081018 */
[----:B------:R-:W-:-:S04]  /*15a20*/  NOP ;  /* 0x0000000000007918 */ /* 0x000fc80000000000 */
[----:B------:R-:W-:Y:S04]  /*15a30*/  STL.64 [R1+0xa90], R24 ;  /* 0x000a901801007387 */ /* 0x000fe80000100a00 */
[----:B------:R1:W-:Y:S04]  /*15a40*/  STL.64 [R1+0xa98], R26 ;  /* 0x000a981a01007387 */ /* 0x0003e80000100a00 */
[----:B-1----:R-:W4:Y:S04]  /*15a50*/  LDL.LU.64 R26, [R1+0x3610] ;  /* 0x00361000011a7983 */ /* 0x002f280000300a00 */
[----:B------:R-:W4:Y:S04]  /*15a60*/  LDL.LU.64 R24, [R1+0x3608] ;  /* 0x0036080001187983 */ /* 0x000f280000300a00 */
[----:B------:R1:W-:Y:S04]  /*15a70*/  STL.64 [R1+0x34d0], R18 ;  /* 0x0034d01201007387 */ /* 0x0003e80000100a00 */
[----:B------:R-:W3:Y:S04]  /*15a80*/  LDL.LU R16, [R1+0x5b0] ;  /* 0x0005b00001107983 */ /* 0x000ee80000300800 */
[----:B------:R-:W3:Y:S04]  /*15a90*/  LDL.LU R17, [R1+0x5b4] ;  /* 0x0005b40001117983 */ /* 0x000ee80000300800 */
[----:B-1----:R-:W3:Y:S04]  /*15aa0*/  LDL.LU R18, [R1+0x5b8] ;  /* 0x0005b80001127983 */ /* 0x002ee80000300800 */
[----:B------:R-:W3:Y:S01]  /*15ab0*/  LDL.LU R19, [R1+0x5bc] ;  /* 0x0005bc0001137983 */ /* 0x000ee20000300800 */
[----:B----4-:R-:W-:-:S15]  /*15ac0*/  HMMA.1688.F32.TF32 R24, R4, R22, R24 ;  /* 0x000000160418723c */ /* 0x010fde0000081018 */
[----:B------:R-:W-:-:S04]  /*15ad0*/  NOP ;  /* 0x0000000000007918 */ /* 0x000fc80000000000 */
[----:B------:R-:W-:Y:S04]  /*15ae0*/  STL.64 [R1+0xa80], R24 ;  /* 0x000a801801007387 */ /* 0x000fe80000100a00 */
[----:B------:R1:W-:Y:S04]  /*15af0*/  STL.64 [R1+0xa88], R26 ;  /* 0x000a881a01007387 */ /* 0x0003e80000100a00 */
[----:B-1----:R-:W3:Y:S04]  /*15b00*/  LDL.LU.64 R26, [R1+0x3600] ;  /* 0x00360000011a7983 */ /* 0x002ee80000300a00 */
[----:B------:R-:W4:Y:S04]  /*15b10*/  LDL.LU.64 R24, [R1+0x35f8] ;  /* 0x0035f80001187983 */ /* 0x000f280000300a00 */
[----:B------:R-:W-:Y:S01]  /*15b20*/  STL.64 [R1+0x35a0], R22 ;  /* 0x0035a01601007387 */ /* 0x000fe20000100a00 */
[----:B---3--:R-:W-:Y:S03]  /*15b30*/  HMMA.1688.F32.TF32 R4, R4, R26, R16 ;  /* 0x0000001a0404723c */ /* 0x008fe60000081010 */
[----:B------:R-:W-:Y:S04]  /*15b40*/  STL.64 [R1+0x34c8], R26 ;  /* 0x0034c81a01007387 */ /* 0x000fe80000100a00 */
[----:B----4-:R1:W-:-:S12]  /*15b50*/  STL.64 [R1+0x34c0], R24 ;  /* 0x0034c01801007387 */ /* 0x0103d80000100a00 */
[----:B------:R-:W-:Y:S04]  /*15b60*/  STL.64 [R1+0x9a0], R4 ;  /* 0x0009a00401007387 */ /* 0x000fe80000100a00 */
[----:B------:R-:W-:Y:S04]  /*15b70*/  STL.64 [R1+0x9a8], R6 ;  /* 0x0009a80601007387 */ /* 0x000fe80000100a00 */
[----:B-1----:R-:W3:Y:S04]  /*15b80*/  LDL.LU R24, [R1+0x4c0] ;  /* 0x0004c00001187983 */ /* 0x002ee80000300800 */
[----:B------:R-:W3:Y:S04]  /*15b90*/  LDL.LU R25, [R1+0x4c4] ;  /* 0x0004c40001197983 */ /* 0x000ee80000300800 */
[----:B------:R-:W4:Y:S04]  /*15ba0*/  LDL.LU R26, [R1+0x4c8] ;  /* 0x0004c800011a7983 */ /* 0x000f280000300800 */
[----:B------:R-:W4:Y:S04]  /*15bb0*/  LDL.LU R27, [R1+0x4cc] ;  /* 0x0004cc00011b7983 */ /* 0x000f280000300800 */
[----:B----4-:R1:W-:Y:S04]  /*15bc0*/  STL.64 [R1+0x34e0], R26 ;  /* 0x0034e01a01007387 */ /* 0x0103e80000100a00 */
[----:B---3--:R-:W-:Y:S04]  /*15bd0*/  STL.64 [R1+0x34d8], R24 ;  /* 0x0034d81801007387 */ /* 0x008fe80000100a00 */
[----:B-1----:R-:W3:Y:S04]  /*15be0*/  LDL.64 R26, [R1+0x18] ;  /* 0x00001800011a7983 */ /* 0x002ee80000100a00 */
[----:B---3--:R1:W-:Y:S04]  /*15bf0*/  STL.64 [R1+0x34f8], R26 ;  /* 0x0034f81a01007387 */ /* 0x0083e80000100a00 */
[----:B------:R-:W3:Y:S04]  /*15c00*/  LDL.LU R16, [R1+0x4d0] ;  /* 0x0004d00001107983 */ /* 0x000ee80000300800 */
[----:B------:R-:W3:Y:S04]  /*15c10*/  LDL.LU R17, [R1+0x4d4] ;  /* 0x0004d40001117983 */ /* 0x000ee80000300800 */
[----:B------:R-:W4:Y:S01]  /*15c20*/  LDL.LU R18, [R1+0x4d8] ;  /* 0x0004d80001127983 */ /* 0x000f220000300800 */
[----:B-1----:R-:W-:-:S03]  /*15c30*/  IMAD.MOV.U32 R27, RZ, RZ, R14 ;  /* 0x000000ffff1b7224 */ /* 0x002fc600078e000e */
[----:B------:R-:W4:Y:S01]  /*15c40*/  LDL.LU R19, [R1+0x4dc] ;  /* 0x0004dc0001137983 */ /* 0x000f220000300800 */
[----:B------:R-:W-:-:S03]  /*15c50*/  IMAD.MOV.U32 R26, RZ, RZ, R15 ;  /* 0x000000ffff1a7224 */ /* 0x000fc600078e000f */
        /* <DEDUP_REMOVED lines=9> */
[----:B------:R-:W3:Y:S04]  /*15cf0*/  LDL.LU R9, [R1+0x35ec] ;  /* 0x0035ec0001097983 */ /* 0x000ee80000300800 */
[----:B------:R-:W-:Y:S04]  /*15d00*/  STL.64 [R1+0x3538], R14 ;  /* 0x0035380e01007387 */ /* 0x000fe80000100a00 */
[----:B------:R1:W-:Y:S04]  /*15d10*/  STL.64 [R1+0x3510], R26 ;  /* 0x0035101a01007387 */ /* 0x0003e80000100a00 */
[----:B-1----:R-:W3:Y:S04]  /*15d20*/  LDL.64 R26, [R1+0x38] ;  /* 0x00003800011a7983 */ /* 0x002ee80000100a00 */
[----:B--2---:R-:W-:Y:S04]  /*15d30*/  LDS R7, [R29+UR6+0x6300] ;  /* 0x006300061d077984 */ /* 0x004fe80008000800 */
[----:B------:R-:W-:Y:S04]  /*15d40*/  LDS R5, [R29+UR6+0x4300] ;  /* 0x004300061d057984 */ /* 0x000fe80008000800 */
[----:B---3--:R1:W-:Y:S04]  /*15d50*/  STL.64 [R1+0x3530], R26 ;  /* 0x0035301a01007387 */ /* 0x0083e80000100a00 */
[----:B------:R-:W2:Y:S04]  /*15d60*/  LDL.LU R24, [R1+0x520] ;  /* 0x0005200001187983 */ /* 0x000ea80000300800 */
[----:B------:R-:W2:Y:S04]  /*15d70*/  LDL.LU R25, [R1+0x524] ;  /* 0x0005240001197983 */ /* 0x000ea80000300800 */
[----:B-1----:R-:W3:Y:S04]  /*15d80*/  LDL.LU R26, [R1+0x528] ;  /* 0x00052800011a7983 */ /* 0x002ee80000300800 */
[----:B------:R-:W3:Y:S01]  /*15d90*/  LDL.LU R27, [R1+0x52c] ;  /* 0x00052c00011b7983 */ /* 0x000ee20000300800 */
[----:B------:R-:W-:-:S02]  /*15da0*/  IMAD.MOV.U32 R14, RZ, RZ, R10 ;  /* 0x000000ffff0e7224 */ /* 0x000fc400078e000a */
[----:B------:R-:W-:Y:S01]  /*15db0*/  IMAD.MOV.U32 R15, RZ, RZ, R0 ;  /* 0x000000ffff0f7224 */ /* 0x000fe200078e0000 */
[----:B---3--:R-:W-:Y:S04]  /*15dc0*/  STL.64 [R1+0x3548], R26 ;  /* 0x0035481a01007387 */ /* 0x008fe80000100a00 */
[----:B--2---:R1:W-:Y:S04]  /*15dd0*/  STL.64 [R1+0x3540], R24 ;  /* 0x0035401801007387 */ /* 0x0043e80000100a00 */
[----:B------:R-:W2:Y:S04]  /*15de0*/  LDL.LU R10, [R1+0x35e8] ;  /* 0x0035e800010a7983 */ /* 0x000ea80000300800 */
[----:B------:R-:W3:Y:S04]  /*15df0*/  LDL.LU R0, [R1+0x35e4] ;  /* 0x0035e40001007983 */ /* 0x000ee80000300800 */
[----:B------:R4:W-:Y:S04]  /*15e00*/  STL.64 [R1+0x3550], R14 ;  /* 0x0035500e01007387 */ /* 0x0009e80000100a00 */
[----:B-1----:R-:W2:Y:S04]  /*15e10*/  LDL.LU R24, [R1+0x530] ;  /* 0x0005300001187983 */ /* 0x002ea80000300800 */
[----:B------:R-:W2:Y:S04]  /*15e20*/  LDL.LU R25, [R1+0x534] ;  /* 0x0005340001197983 */ /* 0x000ea80000300800 */
[----:B------:R-:W2:Y:S04]  /*15e30*/  LDL.LU R26, [R1+0x538] ;  /* 0x00053800011a7983 */ /* 0x000ea80000300800 */
[----:B------:R-:W2:Y:S01]  /*15e40*/  LDL.LU R27, [R1+0x53c] ;  /* 0x00053c00011b7983 */ /* 0x000ea20000300800 */
[----:B----4-:R-:W-:-:S02]  /*15e50*/  IMAD.MOV.U32 R14, RZ, RZ, R8 ;  /* 0x000000ffff0e7224 */ /* 0x010fc400078e0008 */
[----:B------:R-:W-:Y:S01]  /*15e60*/  IMAD.MOV.U32 R15, RZ, RZ, R28 ;  /* 0x000000ffff0f7224 */ /* 0x000fe200078e001c */
[----:B---3--:R-:W1:Y:S04]  /*15e70*/  LDS R6, [R0+UR6+0x6300] ;  /* 0x0063000600067984 */ /* 0x008e680008000800 */
[----:B------:R-:W3:Y:S04]  /*15e80*/  LDS R4, [R0+UR6+0x4300] ;  /* 0x0043000600047984 */ /* 0x000ee80008000800 */
[----:B--2---:R-:W-:Y:S04]  /*15e90*/  STL.64 [R1+0x3560], R26 ;  /* 0x0035601a01007387 */ /* 0x004fe80000100a00 */
[----:B------:R-:W-:Y:S04]  /*15ea0*/  STL.64 [R1+0x3558], R24 ;  /* 0x0035581801007387 */ /* 0x000fe80000100a00 */
[----:B------:R-:W2:Y:S04]  /*15eb0*/  LDL.LU R8, [R1+0x35e0] ;  /* 0x0035e00001087983 */ /* 0x000ea80000300800 */
[----:B------:R4:W-:Y:S04]  /*15ec0*/  STL.64 [R1+0x3568], R14 ;  /* 0x0035680e01007387 */ /* 0x0009e80000100a00 */
[----:B----4-:R-:W4:Y:S04]  /*15ed0*/  LDL.64 R14, [R1+0x78] ;  /* 0x00007800010e7983 */ /* 0x010f280000100a00 */
[----:B----4-:R4:W-:Y:S04]  /*15ee0*/  STL.64 [R1+0x3580], R14 ;  /* 0x0035800e01007387 */ /* 0x0109e80000100a00 */
[----:B------:R-:W2:Y:S04]  /*15ef0*/  LDL.LU R24, [R1+0x540] ;  /* 0x0005400001187983 */ /* 0x000ea80000300800 */
[----:B------:R-:W2:Y:S04]  /*15f00*/  LDL.LU R25, [R1+0x544] ;  /* 0x0005440001197983 */ /* 0x000ea80000300800 */
[----:B------:R-:W2:Y:S04]  /*15f10*/  LDL.LU R26, [R1+0x548] ;  /* 0x00054800011a7983 */ /* 0x000ea80000300800 */
[----:B------:R-:W2:Y:S01]  /*15f20*/  LDL.LU R27, [R1+0x54c] ;  /* 0x00054c00011b7983 */ /* 0x000ea20000300800 */
[----:B----4-:R-:W-:-:S02]  /*15f30*/  IMAD.MOV.U32 R14, RZ, RZ, R21 ;  /* 0x000000ffff0e7224 */ /* 0x010fc400078e0015 */
[----:B------:R-:W-:-:S05]  /*15f40*/  IMAD.MOV.U32 R15, RZ, RZ, R20 ;  /* 0x000000ffff0f7224 */ /* 0x000fca00078e0014 */
[----:B------:R-:W-:Y:S04]  /*15f50*/  STL.64 [R1+0x3598], R14 ;  /* 0x0035980e01007387 */ /* 0x000fe80000100a00 */
[----:B--2---:R-:W-:Y:S04]  /*15f60*/  STL.64 [R1+0x3578], R26 ;  /* 0x0035781a01007387 */ /* 0x004fe80000100a00 */
[----:B------:R2:W-:Y:S04]  /*15f70*/  STL.64 [R1+0x3570], R24 ;  /* 0x0035701801007387 */ /* 0x0005e80000100a00 */
[----:B--2---:R-:W2:Y:S04]  /*15f80*/  LDL.LU R24, [R1+0x550] ;  /* 0x0005500001187983 */ /* 0x004ea80000300800 */
[----:B------:R-:W2:Y:S04]  /*15f90*/  LDL.LU R25, [R1+0x554] ;  /* 0x0005540001197983 */ /* 0x000ea80000300800 */
[----:B------:R-:W4:Y:S04]  /*15fa0*/  LDL.LU R26, [R1+0x558] ;  /* 0x00055800011a7983 */ /* 0x000f280000300800 */
[----:B------:R-:W4:Y:S04]  /*15fb0*/  LDL.LU R27, [R1+0x55c] ;  /* 0x00055c00011b7983 */ /* 0x000f280000300800 */
[----:B------:R-:W2:Y:S04]  /*15fc0*/  LDL.LU R20, [R1+0x570] ;  /* 0x0005700001147983 */ /* 0x000ea80000300800 */
[----:B------:R-:W2:Y:S04]  /*15fd0*/  LDL.LU R21, [R1+0x574] ;  /* 0x0005740001157983 */ /* 0x000ea80000300800 */
[----:B------:R-:W2:Y:S04]  /*15fe0*/  LDL.LU R22, [R1+0x578] ;  /* 0x0005780001167983 */ /* 0x000ea80000300800 */
[----:B------:R-:W2:Y:S04]  /*15ff0*/  LDL.LU R23, [R1+0x57c] ;  /* 0x00057c0001177983 */ /* 0x000ea80000300800 */
[----:B--2---:R2:W-:Y:S04]  /*16000*/  STL.64 [R1+0x35b0], R22 ;  /* 0x0035b01601007387 */ /* 0x0045e80000100a00 */
[----:B------:R-:W-:Y:S01]  /*16010*/  STL.64 [R1+0x35a8], R20 ;  /* 0x0035a81401007387 */ /* 0x000fe20000100a00 */
[----:B--2---:R-:W-:-:S02]  /*16020*/  IMAD.MOV.U32 R22, RZ, RZ, R3 ;  /* 0x000000ffff167224 */ /* 0x004fc400078e0003 */
[----:B------:R-:W-:-:S05]  /*16030*/  IMAD.MOV.U32 R23, RZ, RZ, R2 ;  /* 0x000000ffff177224 */ /* 0x000fca00078e0002 */
[----:B------:R2:W-:Y:S04]  /*16040*/  STL.64 [R1+0x35c0], R22 ;  /* 0x0035c01601007387 */ /* 0x0005e80000100a00 */
[----:B--2---:R-:W2:Y:S04]  /*16050*/  LDL.64 R22, [R1+0xb8] ;  /* 0x0000b80001167983 */ /* 0x004ea80000100a00 */
[----:B--2---:R2:W-:Y:S04]  /*16060*/  STL.64 [R1+0x35c8], R22 ;  /* 0x0035c81601007387 */ /* 0x0045e80000100a00 */
[----:B------:R-:W3:Y:S04]  /*16070*/  LDL.64 R14, [R1+0x98] ;  /* 0x00009800010e7983 */ /* 0x000ee80000100a00 */
[----:B--2---:R-:W2:Y:S04]  /*16080*/  LDL.64 R22, [R1+0xc8] ;  /* 0x0000c80001167983 */ /* 0x004ea80000100a00 */
[----:B---3--:R3:W-:Y:S04]  /*16090*/  STL.64 [R1+0x35b8], R14 ;  /* 0x0035b80e01007387 */ /* 0x0087e80000100a00 */
[----:B------:R-:W2:Y:S04]  /*160a0*/  LDL.LU R12, [R1+0x580] ;  /* 0x00058000010c7983 */ /* 0x000ea80000300800 */
[----:B------:R-:W2:Y:S04]  /*160b0*/  LDL.LU R13, [R1+0x584] ;  /* 0x00058400010d7983 */ /* 0x000ea80000300800 */
[----:B---3--:R-:W3:Y:S04]  /*160c0*/  LDL.LU R14, [R1+0x588] ;  /* 0x00058800010e7983 */ /* 0x008ee80000300800 */
[----:B------:R-:W3:Y:S04]  /*160d0*/  LDL.LU R15, [R1+0x58c] ;  /* 0x00058c00010f7983 */ /* 0x000ee80000300800 */
[----:B---3--:R-:W-:Y:S04]  /*160e0*/  STL.64 [R1+0x35d8], R14 ;  /* 0x0035d80e01007387 */ /* 0x008fe80000100a00 */
[----:B--2---:R2:W-:Y:S04]  /*160f0*/  STL.64 [R1+0x35d0], R12 ;  /* 0x0035d00c01007387 */ /* 0x0045e80000100a00 */
[----:B--2---:R-:W2:Y:S04]  /*16100*/  LDL.LU R12, [R1+0x5a0] ;  /* 0x0005a000010c7983 */ /* 0x004ea80000300800 */
[----:B------:R-:W2:Y:S04]  /*16110*/  LDL.LU R13, [R1+0x5a4] ;  /* 0x0005a400010d7983 */ /* 0x000ea80000300800 */
[----:B------:R-:W2:Y:S04]  /*16120*/  LDL.LU R14, [R1+0x5a8] ;  /* 0x0005a800010e7983 */ /* 0x000ea80000300800 */
[----:B------:R-:W2:Y:S04]  /*16130*/  LDL.LU R15, [R1+0x5ac] ;  /* 0x0005ac00010f7983 */ /* 0x000ea80000300800 */
[----:B----4-:R-:W-:Y:S04]  /*16140*/  STL.64 [R1+0x3590], R26 ;  /* 0x0035901a01007387 */ /* 0x010fe80000100a00 */
[----:B------:R3:W-:Y:S04]  /*16150*/  STL.64 [R1+0x3588], R24 ;  /* 0x0035881801007387 */ /* 0x0007e80000100a00 */
[----:B---3--:R-:W3:Y:S04]  /*16160*/  LDL.LU R24, [R1+0x560] ;  /* 0x0005600001187983 */ /* 0x008ee80000300800 */
[----:B------:R-:W3:Y:S04]  /*16170*/  LDL.LU R25, [R1+0x564] ;  /* 0x0005640001197983 */ /* 0x000ee80000300800 */
[----:B------:R-:W3:Y:S04]  /*16180*/  LDL.LU R26, [R1+0x568] ;  /* 0x00056800011a7983 */ /* 0x000ee80000300800 */
[----:B------:R-:W3:Y:S04]  /*16190*/  LDL.LU R27, [R1+0x56c] ;  /* 0x00056c00011b7983 */ /* 0x000ee80000300800 */
[----:B------:R-:W-:Y:S04]  /*161a0*/  STL.64 [R1+0x34f0], R18 ;  /* 0x0034f01201007387 */ /* 0x000fe80000100a00 */
[----:B------:R4:W-:Y:S04]  /*161b0*/  STL.64 [R1+0x34e8], R16 ;  /* 0x0034e81001007387 */ /* 0x0009e80000100a00 */
[----:B----4-:R-:W4:Y:S04]  /*161c0*/  LDL.LU R16, [R1+0x4e0] ;  /* 0x0004e00001107983 */ /* 0x010f280000300800 */
[----:B------:R-:W4:Y:S04]  /*161d0*/  LDL.LU R17, [R1+0x4e4] ;  /* 0x0004e40001117983 */ /* 0x000f280000300800 */
[----:B------:R-:W3:Y:S04]  /*161e0*/  LDL.LU R18, [R1+0x4e8] ;  /* 0x0004e80001127983 */ /* 0x000ee80000300800 */
[----:B------:R-:W3:Y:S01]  /*161f0*/  LDL.LU R19, [R1+0x4ec] ;  /* 0x0004ec0001137983 */ /* 0x000ee20000300800 */
[----:B------:R-:W-:-:S02]  /*16200*/  IMAD.MOV.U32 R3, RZ, RZ, R22 ;  /* 0x000000ffff037224 */ /* 0x000fc400078e0016 */
[----:B------:R-:W-:Y:S01]  /*16210*/  IMAD.MOV.U32 R2, RZ, RZ, R23 ;  /* 0x000000ffff027224 */ /* 0x000fe200078e0017 */
[C---:B--2---:R-:W-:Y:S01]  /*16220*/  HMMA.1688.F32.TF32 R12, R8.reuse, R22, R12 ;  /* 0x00000016080c723c */ /* 0x044fe2000008100c */
[----:B---3--:R-:W-:Y:S04]  /*16230*/  STL.64 [R1+0x3508], R18 ;  /* 0x0035081201007387 */ /* 0x008fe80000100a00 */
[----:B----4-:R2:W-:Y:S04]  /*16240*/  STL.64 [R1+0x3500], R16 ;  /* 0x0035001001007387 */ /* 0x0105e80000100a00 */
[----:B--2---:R-:W2:Y:S04]  /*16250*/  LDL.LU R16, [R1+0x4f0] ;  /* 0x0004f00001107983 */ /* 0x004ea80000300800 */
[----:B------:R-:W2:Y:S04]  /*16260*/  LDL.LU R17, [R1+0x4f4] ;  /* 0x0004f40001117983 */ /* 0x000ea80000300800 */
[----:B------:R-:W2:Y:S04]  /*16270*/  LDL.LU R18, [R1+0x4f8] ;  /* 0x0004f80001127983 */ /* 0x000ea80000300800 */
[----:B------:R-:W2:Y:S04]  /*16280*/  LDL.LU R19, [R1+0x4fc] ;  /* 0x0004fc0001137983 */ /* 0x000ea80000300800 */
[----:B-1----:R-:W-:Y:S04]  /*16290*/  STL.64 [R1+0x34b8], R6 ;  /* 0x0034b80601007387 */ /* 0x002fe80000100a00 */
[----:B------:R1:W-:Y:S04]  /*162a0*/  STL.64 [R1+0x34b0], R4 ;  /* 0x0034b00401007387 */ /* 0x0003e80000100a00 */
        /* <DEDUP_REMOVED lines=8> */
[----:B------:R-:W3:Y:S02]  /*16330*/  LDL.LU.64 R22, [R1+0x35c8] ;  /* 0x0035c80001167983 */ /* 0x000ee40000300a00 */
[----:B---3--:R-:W-:-:S15]  /*16340*/  HMMA.1688.F32.TF32 R4, R8, R22, R4 ;  /* 0x000000160804723c */ /* 0x008fde0000081004 */
[----:B------:R-:W-:-:S04]  /*16350*/  NOP ;  /* 0x0000000000007918 */ /* 0x000fc80000000000 */
[----:B------:R1:W-:Y:S04]  /*16360*/  STL.64 [R1+0xa60], R4 ;  /* 0x000a600401007387 */ /* 0x0003e80000100a00 */
[----:B------:R-:W-:Y:S01]  /*16370*/  STL.64 [R1+0xa68], R6 ;  /* 0x000a680601007387 */ /* 0x000fe20000100a00 */
[----:B-1----:R-:W-:Y:S02]  /*16380*/  IMAD.MOV.U32 R5, RZ, RZ, R22 ;  /* 0x000000ffff057224 */ /* 0x002fe400078e0016 */
[----:B------:R-:W-:Y:S02]  /*16390*/  IMAD.MOV.U32 R4, RZ, RZ, R23 ;  /* 0x000000ffff047224 */ /* 0x000fe400078e0017 */
[----:B------:R-:W4:Y:S02]  /*163a0*/  LDL.LU.64 R22, [R1+0x35c0] ;  /* 0x0035c00001167983 */ /* 0x000f240000300a00 */
[----:B----4-:R-:W-:Y:S02]  /*163b0*/  HMMA.1688.F32.TF32 R20, R8, R22, R12 ;  /* 0x000000160814723c */ /* 0x010fe4000008100c */
        /* <DEDUP_REMOVED lines=13> */
[----:B------:R-:W4:Y:S02]  /*16490*/  LDL.LU.64 R14, [R1+0x3598] ;  /* 0x00359800010e7983 */ /* 0x000f240000300a00 */
[----:B----4-:R-:W-:Y:S02]  /*164a0*/  HMMA.1688.F32.TF32 R12, R8, R14, R24 ;  /* 0x0000000e080c723c */ /* 0x010fe40000081018 */
[----:B------:R-:W4:Y:S04]  /*164b0*/  LDL.LU.64 R26, [R1+0x3590] ;  /* 0x00359000011a7983 */ /* 0x000f280000300a00 */
[----:B------:R-:W4:-:S13]  /*164c0*/  LDL.LU.64 R24, [R1+0x3588] ;  /* 0x0035880001187983 */ /* 0x000f1a0000300a00 */
        /* <DEDUP_REMOVED lines=34> */
[----:B------:R4:W-:Y:S04]  /*166f0*/  STL.64 [R1+0x938], R14 ;  /* 0x0009380e01007387 */ /* 0x0009e80000100a00 */
[----:B-1----:R-:W2:Y:S01]  /*16700*/  LDL.LU.64 R12, [R1+0x3518] ;  /* 0x00351800010c7983 */ /* 0x002ea20000300a00 */
[----:B----4-:R-:W-:Y:S02]  /*16710*/  IMAD.MOV.U32 R15, RZ, RZ, R26 ;  /* 0x000000ffff0f7224 */ /* 0x010fe400078e001a */
[----:B------:R-:W-:-:S02]  /*16720*/  IMAD.MOV.U32 R14, RZ, RZ, R27 ;  /* 0x000000ffff0e7224 */ /* 0x000fc400078e001b */
[----:B------:R-:W2:Y:S04]  /*16730*/  LDL.LU.64 R26, [R1+0x3510] ;  /* 0x00351000011a7983 */ /* 0x000ea80000300a00 */
[----:B------:R-:W-:Y:S01]  /*16740*/  STL.64 [R1+0x3458], R14 ;  /* 0x0034580e01007387 */ /* 0x000fe20000100a00 */
[----:B--2---:R-:W-:Y:S03]  /*16750*/  HMMA.1688.F32.TF32 R24, R8, R26, R16 ;  /* 0x0000001a0818723c */ /* 0x004fe60000081010 */
[----:B------:R-:W2:Y:S04]  /*16760*/  LDL.LU.64 R18, [R1+0x3508] ;  /* 0x0035080001127983 */ /* 0x000ea80000300a00 */
[----:B------:R-:W2:-:S12]  /*16770*/  LDL.LU.64 R16, [R1+0x3500] ;  /* 0x0035000001107983 */ /* 0x000e980000300a00 */
[----:B------:R-:W-:Y:S04]  /*16780*/  STL.64 [R1+0x920], R24 ;  /* 0x0009201801007387 */ /* 0x000fe80000100a00 */
[----:B------:R1:W-:Y:S04]  /*16790*/  STL.64 [R1+0x928], R26 ;  /* 0x0009281a01007387 */ /* 0x0003e80000100a00 */
[----:B-1----:R-:W2:Y:S02]  /*167a0*/  LDL.LU.64 R26, [R1+0x34f8] ;  /* 0x0034f800011a7983 */ /* 0x002ea40000300a00 */
[----:B--2---:R-:W-:-:S15]  /*167b0*/  HMMA.1688.F32.TF32 R16, R8, R26, R16 ;  /* 0x0000001a0810723c */ /* 0x004fde0000081010 */
[----:B------:R-:W-:-:S04]  /*167c0*/  NOP ;  /* 0x0000000000007918 */ /* 0x000fc80000000000 */
[----:B------:R-:W-:Y:S04]  /*167d0*/  STL.64 [R1+0x910], R16 ;  /* 0x0009101001007387 */ /* 0x000fe80000100a00 */
[----:B------:R1:W-:Y:S04]  /*167e0*/  STL.64 [R1+0x918], R18 ;  /* 0x0009181201007387 */ /* 0x0003e80000100a00 */
[----:B-1----:R-:W2:Y:S04]  /*167f0*/  LDL.LU.64 R18, [R1+0x34f0] ;  /* 0x0034f00001127983 */ /* 0x002ea80000300a00 */
[----:B------:R-:W2:Y:S01]  /*16800*/  LDL.LU.64 R16, [R1+0x34e8] ;  /* 0x0034e80001107983 */ /* 0x000ea20000300a00 */
[----:B------:R-:W-:-:S02]  /*16810*/  IMAD.MOV.U32 R14, RZ, RZ, R21 ;  /* 0x000000ffff0e7224 */ /* 0x000fc400078e0015 */
[----:B------:R-:W-:Y:S02]  /*16820*/  IMAD.MOV.U32 R15, RZ, RZ, R20 ;  /* 0x000000ffff0f7224 */ /* 0x000fe400078e0014 */
[----:B------:R-:W-:Y:S02]  /*16830*/  IMAD.MOV.U32 R28, RZ, RZ, R27 ;  /* 0x000000ffff1c7224 */ /* 0x000fe400078e001b */
[----:B------:R-:W4:Y:S04]  /*16840*/  LDL.LU.64 R26, [R1+0x34e0] ;  /* 0x0034e000011a7983 */ /* 0x000f280000300a00 */
[----:B------:R-:W4:Y:S04]  /*16850*/  LDL.LU.64 R24, [R1+0x34d8] ;  /* 0x0034d80001187983 */ /* 0x000f280000300a00 */
[----:B------:R1:W-:Y:S02]  /*16860*/  STL.64 [R1+0x3468], R14 ;  /* 0x0034680e01007387 */ /* 0x0003e40000100a00 */
[----:B-1----:R-:W-:-:S02]  /*16870*/  IMAD.MOV.U32 R14, RZ, RZ, R13 ;  /* 0x000000ffff0e7224 */ /* 0x002fc400078e000d */
[----:B------:R-:W-:-:S07]  /*16880*/  IMAD.MOV.U32 R15, RZ, RZ, R12 ;  /* 0x000000ffff0f7224 */ /* 0x000fce00078e000c */
[----:B--2---:R-:W-:Y:S01]  /*16890*/  HMMA.1688.F32.TF32 R12, R8, R14, R16 ;  /* 0x0000000e080c723c */ /* 0x004fe20000081010 */
[----:B------:R-:W4:-:S15]  /*168a0*/  LDL.LU.64 R18, [R1+0x34d0] ;  /* 0x0034d00001127983 */ /* 0x000f1e0000300a00 */
[----:B------:R-:W-:-:S03]  /*168b0*/  NOP ;  /* 0x0000000000007918 */ /* 0x000fc60000000000 */
[----:B------:R-:W-:Y:S04]  /*168c0*/  STL.64 [R1+0x900], R12 ;  /* 0x0009000c01007387 */ /* 0x000fe80000100a00 */
[----:B------:R1:W-:Y:S04]  /*168d0*/  STL.64 [R1+0x908], R14 ;  /* 0x0009080e01007387 */ /* 0x0003e80000100a00 */
[----:B-1----:R-:W2:Y:S01]  /*168e0*/  LDL.64 R14, [R1+0xa8] ;  /* 0x0000a800010e7983 */ /* 0x002ea20000100a00 */
[----:B----4-:R-:W-:Y:S03]  /*168f0*/  HMMA.1688.F32.TF32 R24, R8, R18, R24 ;  /* 0x000000120818723c */ /* 0x010fe60000081018 */
[----:B--2---:R1:W-:-:S15]  /*16900*/  STL.64 [R1+0x3480], R14 ;  /* 0x0034800e01007387 */ /* 0x0043de0000100a00 */
[----:B------:R-:W-:Y:S01]  /*16910*/  NOP ;  /* 0x0000000000007918 */ /* 0x000fe20000000000 */
[----:B------:R2:W-:Y:S04]  /*16920*/  STL.64 [R1+0x8f0], R24 ;  /* 0x0008f01801007387 */ /* 0x0005e80000100a00 */
[----:B------:R4:W-:Y:S04]  /*16930*/  STL.64 [R1+0x8f8], R26 ;  /* 0x0008f81a01007387 */ /* 0x0009e80000100a00 */
[----:B------:R3:W-:Y:S01]  /*16940*/  STL.64 [R1+0x33e8], R18 ;  /* 0x0033e81201007387 */ /* 0x0007e20000100a00 */
[----:B-1----:R-:W-:-:S03]  /*16950*/  IMAD.MOV.U32 R14, RZ, RZ, R5 ;  /* 0x000000ffff0e7224 */ /* 0x002fc600078e0005 */
[----:B--2---:R-:W2:Y:S01]  /*16960*/  LDL.LU R24, [R1+0x4b0] ;  /* 0x0004b00001187983 */ /* 0x004ea20000300800 */
[----:B------:R-:W-:-:S03]  /*16970*/  IMAD.MOV.U32 R15, RZ, RZ, R4 ;  /* 0x000000ffff0f7224 */ /* 0x000fc600078e0004 */
[----:B------:R-:W2:Y:S04]  /*16980*/  LDL.LU R25, [R1+0x4b4] ;  /* 0x0004b40001197983 */ /* 0x000ea80000300800 */
[----:B----4-:R-:W2:Y:S01]  /*16990*/  LDL.LU R26, [R1+0x4b8] ;  /* 0x0004b800011a7983 */ /* 0x010ea20000300800 */
[----:B---3--:R-:W-:Y:S02]  /*169a0*/  IMAD.MOV.U32 R18, RZ, RZ, R7 ;  /* 0x000000ffff127224 */ /* 0x008fe400078e0007 */
[----:B------:R-:W-:Y:S01]  /*169b0*/  IMAD.MOV.U32 R19, RZ, RZ, R6 ;  /* 0x000000ffff137224 */ /* 0x000fe200078e0006 */
[----:B------:R-:W2:Y:S04]  /*169c0*/  LDL.LU R27, [R1+0x4bc] ;  /* 0x0004bc00011b7983 */ /* 0x000ea80000300800 */
[----:B------:R-:W3:Y:S04]  /*169d0*/  LDL.LU R4, [R1+0x4a0] ;  /* 0x0004a00001047983 */ /* 0x000ee80000300800 */
[----:B------:R-:W3:Y:S04]  /*169e0*/  LDL.LU R5, [R1+0x4a4] ;  /* 0x0004a40001057983 */ /* 0x000ee80000300800 */
[----:B------:R-:W3:Y:S04]  /*169f0*/  LDL.LU R6, [R1+0x4a8] ;  /* 0x0004a80001067983 */ /* 0x000ee80000300800 */
[----:B------:R-:W3:Y:S04]  /*16a00*/  LDL.LU R7, [R1+0x4ac] ;  /* 0x0004ac0001077983 */ /* 0x000ee80000300800 */
[----:B------:R-:W-:Y:S04]  /*16a10*/  STL.64 [R1+0x3498], R14 ;  /* 0x0034980e01007387 */ /* 0x000fe80000100a00 */
[----:B------:R1:W-:Y:S04]  /*16a20*/  STL.64 [R1+0x3460], R18 ;  /* 0x0034601201007387 */ /* 0x0003e80000100a00 */
[----:B------:R-:W4:Y:S04]  /*16a30*/  LDL.LU R16, [R1+0x460] ;  /* 0x0004600001107983 */ /* 0x000f280000300800 */
[----:B------:R-:W4:Y:S04]  /*16a40*/  LDL.LU R17, [R1+0x464] ;  /* 0x0004640001117983 */ /* 0x000f280000300800 */
[----:B-1----:R-:W2:Y:S04]  /*16a50*/  LDL.LU R18, [R1+0x468] ;  /* 0x0004680001127983 */ /* 0x002ea80000300800 */
[----:B------:R-:W2:Y:S04]  /*16a60*/  LDL.LU R19, [R1+0x46c] ;  /* 0x00046c0001137983 */ /* 0x000ea80000300800 */
[----:B--2---:R-:W-:Y:S04]  /*16a70*/  STL.64 [R1+0x3478], R18 ;  /* 0x0034781201007387 */ /* 0x004fe80000100a00 */
[----:B----4-:R1:W-:Y:S04]  /*16a80*/  STL.64 [R1+0x3470], R16 ;  /* 0x0034701001007387 */ /* 0x0103e80000100a00 */
[----:B-1----:R-:W2:Y:S04]  /*16a90*/  LDL.LU R16, [R1+0x470] ;  /* 0x0004700001107983 */ /* 0x002ea80000300800 */
[----:B------:R-:W2:Y:S04]  /*16aa0*/  LDL.LU R17, [R1+0x474] ;  /* 0x0004740001117983 */ /* 0x000ea80000300800 */
[----:B------:R-:W4:Y:S04]  /*16ab0*/  LDL.LU R18, [R1+0x478] ;  /* 0x0004780001127983 */ /* 0x000f280000300800 */
[----:B------:R-:W4:Y:S01]  /*16ac0*/  LDL.LU R19, [R1+0x47c] ;  /* 0x00047c0001137983 */ /* 0x000f220000300800 */
[C---:B------:R-:W-:Y:S03]  /*16ad0*/  HMMA.1688.F32.TF32 R24, R8.reuse, R22, R24 ;  /* 0x000000160818723c */ /* 0x040fe60000081018 */
[----:B----4-:R-:W-:Y:S04]  /*16ae0*/  STL.64 [R1+0x3490], R18 ;  /* 0x0034901201007387 */ /* 0x010fe80000100a00 */
[----:B--2---:R1:W-:Y:S04]  /*16af0*/  STL.64 [R1+0x3488], R16 ;  /* 0x0034881001007387 */ /* 0x0043e80000100a00 */
[----:B-1----:R-:W2:Y:S04]  /*16b00*/  LDL.LU R16, [R1+0x480] ;  /* 0x0004800001107983 */ /* 0x002ea80000300800 */
[----:B------:R-:W2:Y:S04]  /*16b10*/  LDL.LU R17, [R1+0x484] ;  /* 0x0004840001117983 */ /* 0x000ea80000300800 */
[----:B------:R-:W4:Y:S04]  /*16b20*/  LDL.LU R18, [R1+0x488] ;  /* 0x0004880001127983 */ /* 0x000f280000300800 */
[----:B------:R-:W4:Y:S04]  /*16b30*/  LDL.LU R19, [R1+0x48c] ;  /* 0x00048c0001137983 */ /* 0x000f280000300800 */
[----:B----4-:R-:W-:Y:S04]  /*16b40*/  STL.64 [R1+0x34a8], R18 ;  /* 0x0034a81201007387 */ /* 0x010fe80000100a00 */
[----:B--2---:R1:W-:Y:S04]  /*16b50*/  STL.64 [R1+0x34a0], R16 ;  /* 0x0034a01001007387 */ /* 0x0043e80000100a00 */
[----:B-1----:R-:W2:Y:S04]  /*16b60*/  LDL.LU R16, [R1+0x490] ;  /* 0x0004900001107983 */ /* 0x002ea80000300800 */
[----:B------:R-:W2:Y:S04]  /*16b70*/  LDL.LU R17, [R1+0x494] ;  /* 0x0004940001117983 */ /* 0x000ea80000300800 */
[----:B------:R-:W2:Y:S04]  /*16b80*/  LDL.LU R18, [R1+0x498] ;  /* 0x0004980001127983 */ /* 0x000ea80000300800 */
[----:B------:R-:W2:Y:S04]  /*16b90*/  LDL.LU R19, [R1+0x49c] ;  /* 0x00049c0001137983 */ /* 0x000ea80000300800 */
[----:B------:R-:W-:Y:S04]  /*16ba0*/  STL.64 [R1+0x8e0], R24 ;  /* 0x0008e01801007387 */ /* 0x000fe80000100a00 */
[----:B------:R1:W-:Y:S04]  /*16bb0*/  STL.64 [R1+0x8e8], R26 ;  /* 0x0008e81a01007387 */ /* 0x0003e80000100a00 */
[----:B-1----:R-:W3:Y:S04]  /*16bc0*/  LDL.LU.64 R26, [R1+0x34c8] ;  /* 0x0034c800011a7983 */ /* 0x002ee80000300a00 */
[----:B------:R-:W4:Y:S04]  /*16bd0*/  LDL.LU.64 R24, [R1+0x34c0] ;  /* 0x0034c00001187983 */ /* 0x000f280000300a00 */
[----:B------:R1:W-:Y:S04]  /*16be0*/  STL.64 [R1+0x33d0], R22 ;  /* 0x0033d01601007387 */ /* 0x0003e80000100a00 */
[----:B------:R-:W2:Y:S04]  /*16bf0*/  LDL.LU R20, [R1+0x440] ;  /* 0x0004400001147983 */ /* 0x000ea80000300800 */
[----:B------:R-:W2:Y:S04]  /*16c00*/  LDL.LU R21, [R1+0x444] ;  /* 0x0004440001157983 */ /* 0x000ea80000300800 */
[----:B-1----:R-:W2:Y:S04]  /*16c10*/  LDL.LU R22, [R1+0x448] ;  /* 0x0004480001167983 */ /* 0x002ea80000300800 */
[----:B------:R-:W2:Y:S01]  /*16c20*/  LDL.LU R23, [R1+0x44c] ;  /* 0x00044c0001177983 */ /* 0x000ea20000300800 */
[----:B---3--:R-:W-:Y:S03]  /*16c30*/  HMMA.1688.F32.TF32 R8, R8, R26, R4 ;  /* 0x0000001a0808723c */ /* 0x008fe60000081004 */
[----:B------:R-:W2:Y:S04]  /*16c40*/  LDL.LU.64 R6, [R1+0x34b8] ;  /* 0x0034b80001067983 */ /* 0x000ea80000300a00 */
[----:B------:R-:W2:Y:S04]  /*16c50*/  LDL.LU.64 R4, [R1+0x34b0] ;  /* 0x0034b00001047983 */ /* 0x000ea80000300a00 */
[----:B------:R1:W-:Y:S04]  /*16c60*/  STL.64 [R1+0x33c8], R26 ;  /* 0x0033c81a01007387 */ /* 0x0003e80000100a00 */
[----:B----4-:R-:W-:Y:S04]  /*16c70*/  STL.64 [R1+0x33c0], R24 ;  /* 0x0033c01801007387 */ /* 0x010fe80000100a00 */
[----:B------:R-:W-:Y:S04]  /*16c80*/  STL.64 [R1+0x810], R8 ;  /* 0x0008100801007387 */ /* 0x000fe80000100a00 */
[----:B------:R-:W-:Y:S04]  /*16c90*/  STL.64 [R1+0x818], R10 ;  /* 0x0008180a01007387 */ /* 0x000fe80000100a00 */
[----:B------:R-:W-:Y:S04]  /*16ca0*/  LDS R10, [R0+UR6+0x6400] ;  /* 0x00640006000a7984 */ /* 0x000fe80008000800 */
[----:B------:R-:W3:Y:S04]  /*16cb0*/  LDS R11, [R29+UR6+0x6400] ;  /* 0x006400061d0b7984 */ /* 0x000ee80008000800 */
[----:B------:R-:W-:Y:S04]  /*16cc0*/  LDS R8, [R0+UR6+0x4400] ;  /* 0x0044000600087984 */ /* 0x000fe80008000800 */
[----:B------:R-:W4:Y:S01]  /*16cd0*/  LDS R9, [R29+UR6+0x4400] ;  /* 0x004400061d097984 */ /* 0x000f220008000800 */
[----:B------:R-:W-:-:S02]  /*16ce0*/  IMAD.MOV.U32 R14, RZ, RZ, R3 ;  /* 0x000000ffff0e7224 */ /* 0x000fc400078e0003 */
[----:B------:R-:W-:Y:S01]  /*16cf0*/  IMAD.MOV.U32 R15, RZ, RZ, R2 ;  /* 0x000000ffff0f7224 */ /* 0x000fe200078e0002 */
[----:B-1----:R-:W2:Y:S04]  /*16d00*/  LDL.64 R26, [R1+0x88] ;  /* 0x00008800011a7983 */ /* 0x002ea80000100a00 */
[----:B---3--:R-:W-:Y:S04]  /*16d10*/  STL.64 [R1+0x33b8], R10 ;  /* 0x0033b80a01007387 */ /* 0x008fe80000100a00 */
[----:B----4-:R1:W-:Y:S04]  /*16d20*/  STL.64 [R1+0x33b0], R8 ;  /* 0x0033b00801007387 */ /* 0x0103e80000100a00 */
[----:B-1----:R-:W3:Y:S04]  /*16d30*/  LDL.LU R8, [R1+0x450] ;  /* 0x0004500001087983 */ /* 0x002ee80000300800 */
[----:B------:R-:W3:Y:S04]  /*16d40*/  LDL.LU R9, [R1+0x454] ;  /* 0x0004540001097983 */ /* 0x000ee80000300800 */
[----:B------:R-:W3:Y:S04]  /*16d50*/  LDL.LU R10, [R1+0x458] ;  /* 0x00045800010a7983 */ /* 0x000ee80000300800 */
[----:B------:R-:W3:Y:S01]  /*16d60*/  LDL.LU R11, [R1+0x45c] ;  /* 0x00045c00010b7983 */ /* 0x000ee20000300800 */
[----:B--2---:R-:W-:Y:S03]  /*16d70*/  HMMA.1688.F32.TF32 R12, R4, R14, R16 ;  /* 0x0000000e040c723c */ /* 0x004fe60000081010 */
[----:B------:R-:W2:Y:S04]  /*16d80*/  LDL.LU.64 R18, [R1+0x34a8] ;  /* 0x0034a80001127983 */ /* 0x000ea80000300a00 */
[----:B------:R-:W2:-:S12]  /*16d90*/  LDL.LU.64 R16, [R1+0x34a0] ;  /* 0x0034a00001107983 */ /* 0x000e980000300a00 */
[----:B------:R-:W-:Y:S04]  /*16da0*/  STL.64 [R1+0x7f0], R12 ;  /* 0x0007f00c01007387 */ /* 0x000fe80000100a00 */
[----:B------:R1:W-:Y:S04]  /*16db0*/  STL.64 [R1+0x7f8], R14 ;  /* 0x0007f80e01007387 */ /* 0x0003e80000100a00 */
[----:B-1----:R-:W2:Y:S02]  /*16dc0*/  LDL.LU.64 R14, [R1+0x3498] ;  /* 0x00349800010e7983 */ /* 0x002ea40000300a00 */
[----:B--2---:R-:W-:Y:S02]  /*16dd0*/  HMMA.1688.F32.TF32 R12, R4, R14, R16 ;  /* 0x0000000e040c723c */ /* 0x004fe40000081010 */
[----:B------:R-:W2:Y:S04]  /*16de0*/  LDL.LU.64 R18, [R1+0x3490] ;  /* 0x0034900001127983 */ /* 0x000ea80000300a00 */
[----:B------:R-:W2:-:S13]  /*16df0*/  LDL.LU.64 R16, [R1+0x3488] ;  /* 0x0034880001107983 */ /* 0x000e9a0000300a00 */
[----:B------:R-:W-:Y:S04]  /*16e00*/  STL.64 [R1+0x780], R12 ;  /* 0x0007800c01007387 */ /* 0x000fe80000100a00 */
[----:B------:R1:W-:Y:S04]  /*16e10*/  STL.64 [R1+0x788], R14 ;  /* 0x0007880e01007387 */ /* 0x0003e80000100a00 */
[----:B-1----:R-:W2:Y:S02]  /*16e20*/  LDL.LU.64 R14, [R1+0x3480] ;  /* 0x00348000010e7983 */ /* 0x002ea40000300a00 */
        /* <DEDUP_REMOVED lines=8> */
[----:B------:R-:W2:Y:S01]  /*16eb0*/  LDL.LU.64 R14, [R1+0x3468] ;  /* 0x00346800010e7983 */ /* 0x000ea20000300a00 */
[C---:B---3--:R-:W-:Y:S08]  /*16ec0*/  HMMA.1688.F32.TF32 R8, R4.reuse, R26, R8 ;  /* 0x0000001a0408723c */ /* 0x048ff00000081008 */
[----:B--2---:R-:W-:Y:S01]  /*16ed0*/  HMMA.1688.F32.TF32 R12, R4, R14, R16 ;  /* 0x0000000e040c723c */ /* 0x004fe20000081010 */
[----:B------:R-:W2:-:S15]  /*16ee0*/  LDL.LU.64 R18, [R1+0x3460] ;  /* 0x0034600001127983 */ /* 0x000e9e0000300a00 */
[----:B------:R-:W-:-:S03]  /*16ef0*/  NOP ;  /* 0x0000000000007918 */ /* 0x000fc60000000000 */
[----:B------:R-:W-:Y:S04]  /*16f00*/  STL.64 [R1+0x740], R12 ;  /* 0x0007400c01007387 */ /* 0x000fe80000100a00 */
[----:B------:R1:W-:Y:S04]  /*16f10*/  STL.64 [R1+0x748], R14 ;  /* 0x0007480e01007387 */ /* 0x0003e80000100a00 */
[----:B-1----:R-:W3:Y:S04]  /*16f20*/  LDL.LU.64 R14, [R1+0x3458] ;  /* 0x00345800010e7983 */ /* 0x002ee80000300a00 */
[----:B------:R-:W-:Y:S04]  /*16f30*/  STL.64 [R1+0x730], R8 ;  /* 0x0007300801007387 */ /* 0x000fe80000100a00 */
[----:B------:R2:W-:Y:S01]  /*16f40*/  STL.64 [R1+0x738], R10 ;  /* 0x0007380a01007387 */ /* 0x0005e20000100a00 */
[----:B------:R-:W-:-:S02]  /*16f50*/  IMAD.MOV.U32 R13, RZ, RZ, R26 ;  /* 0x000000ffff0d7224 */ /* 0x000fc400078e001a */
[----:B------:R-:W-:-:S05]  /*16f60*/  IMAD.MOV.U32 R12, RZ, RZ, R27 ;  /* 0x000000ffff0c7224 */ /* 0x000fca00078e001b */
[----:B------:R-:W-:Y:S01]  /*16f70*/  STL.64 [R1+0x3450], R12 ;  /* 0x0034500c01007387 */ /* 0x000fe20000100a00 */
[----:B--2---:R-:W-:Y:S03]  /*16f80*/  HMMA.1688.F32.TF32 R8, R4, R18, R20 ;  /* 0x000000120408723c */ /* 0x004fe60000081014 */
[----:B------:R-:W2:-:S15]  /*16f90*/  LDL.LU R20, [R1+0x2e0] ;  /* 0x0002e00001147983 */ /* 0x000e9e0000300800 */
[----:B------:R-:W-:Y:S01]  /*16fa0*/  NOP ;  /* 0x0000000000007918 */ /* 0x000fe20000000000 */
[----:B------:R-:W-:Y:S04]  /*16fb0*/  STL.64 [R1+0x720], R8 ;  /* 0x0007200801007387 */ /* 0x000fe80000100a00 */
[----:B------:R-:W-:Y:S04]  /*16fc0*/  STL.64 [R1+0x728], R10 ;  /* 0x0007280a01007387 */ /* 0x000fe80000100a00 */
[----:B------:R-:W2:Y:S04]  /*16fd0*/  LDL.LU R21, [R1+0x2e4] ;  /* 0x0002e40001157983 */ /* 0x000ea80000300800 */
[----:B------:R-:W4:Y:S04]  /*16fe0*/  LDL.LU R22, [R1+0x2e8] ;  /* 0x0002e80001167983 */ /* 0x000f280000300800 */
[----:B------:R-:W4:Y:S04]  /*16ff0*/  LDL.LU R23, [R1+0x2ec] ;  /* 0x0002ec0001177983 */ /* 0x000f280000300800 */
[----:B------:R-:W2:Y:S04]  /*17000*/  LDL.LU R16, [R1+0x2f0] ;  /* 0x0002f00001107983 */ /* 0x000ea80000300800 */
        /* <DEDUP_REMOVED lines=9> */
[----:B--2---:R1:W-:Y:S04]  /*170a0*/  STL.64 [R1+0x3408], R18 ;  /* 0x0034081201007387 */ /* 0x0043e80000100a00 */
[----:B------:R-:W-:Y:S04]  /*170b0*/  STL.64 [R1+0x3400], R16 ;  /* 0x0034001001007387 */ /* 0x000fe80000100a00 */
[----:B-1----:R-:W2:Y:S04]  /*170c0*/  LDL R18, [R1+0x28] ;  /* 0x0000280001127983 */ /* 0x002ea80000100800 */
[----:B------:R-:W2:Y:S04]  /*170d0*/  LDL R19, [R1+0x2c] ;  /* 0x00002c0001137983 */ /* 0x000ea80000100800 */
[----:B--2---:R3:W-:Y:S04]  /*170e0*/  STL.64 [R1+0x3418], R18 ;  /* 0x0034181201007387 */ /* 0x0047e80000100a00 */
[----:B------:R-:W2:Y:S04]  /*170f0*/  LDL.LU R12, [R1+0x430] ;  /* 0x00043000010c7983 */ /* 0x000ea80000300800 */
[----:B------:R-:W2:Y:S01]  /*17100*/  LDL.LU R13, [R1+0x434] ;  /* 0x00043400010d7983 */ /* 0x000ea20000300800 */
[----:B---3--:R-:W-:-:S02]  /*17110*/  IMAD.MOV.U32 R19, RZ, RZ, R14 ;  /* 0x000000ffff137224 */ /* 0x008fc400078e000e */
[----:B------:R-:W-:Y:S01]  /*17120*/  IMAD.MOV.U32 R18, RZ, RZ, R15 ;  /* 0x000000ffff127224 */ /* 0x000fe200078e000f */
[----:B------:R-:W2:Y:S04]  /*17130*/  LDL.LU R14, [R1+0x438] ;  /* 0x00043800010e7983 */ /* 0x000ea80000300800 */
[----:B------:R-:W2:Y:S04]  /*17140*/  LDL.LU R15, [R1+0x43c] ;  /* 0x00043c00010f7983 */ /* 0x000ea80000300800 */
[----:B------:R-:W3:Y:S04]  /*17150*/  LDL R26, [R1+0x58] ;  /* 0x00005800011a7983 */ /* 0x000ee80000100800 */
[----:B------:R-:W3:Y:S04]  /*17160*/  LDL R27, [R1+0x5c] ;  /* 0x00005c00011b7983 */ /* 0x000ee80000100800 */
[----:B---3--:R1:W-:Y:S04]  /*17170*/  STL.64 [R1+0x3448], R26 ;  /* 0x0034481a01007387 */ /* 0x0083e80000100a00 */
[----:B-1----:R-:W2:Y:S04]  /*17180*/  LDL.64 R26, [R1+0x68] ;  /* 0x00006800011a7983 */ /* 0x002ea80000100a00 */
[----:B------:R-:W3:Y:S04]  /*17190*/  LDL.LU R8, [R1+0x420] ;  /* 0x0004200001087983 */ /* 0x000ee80000300800 */
[----:B------:R-:W3:Y:S04]  /*171a0*/  LDL.LU R9, [R1+0x424] ;  /* 0x0004240001097983 */ /* 0x000ee80000300800 */
[----:B------:R-:W3:Y:S04]  /*171b0*/  LDL.LU R10, [R1+0x428] ;  /* 0x00042800010a7983 */ /* 0x000ee80000300800 */
[----:B------:R-:W3:Y:S04]  /*171c0*/  LDL.LU R11, [R1+0x42c] ;  /* 0x00042c00010b7983 */ /* 0x000ee80000300800 */
[----:B------:R1:W-:Y:S04]  /*171d0*/  STL.64 [R1+0x3430], R18 ;  /* 0x0034301201007387 */ /* 0x0003e80000100a00 */
[----:B-1----:R-:W2:Y:S04]  /*171e0*/  LDL R18, [R1+0x48] ;  /* 0x0000480001127983 */ /* 0x002ea80000100800 */
[----:B------:R-:W2:Y:S04]  /*171f0*/  LDL R19, [R1+0x4c] ;  /* 0x00004c0001137983 */ /* 0x000ea80000100800 */
[----:B----4-:R1:W-:Y:S04]  /*17200*/  STL.64 [R1+0x33e0], R22 ;  /* 0x0033e01601007387 */ /* 0x0103e80000100a00 */
[----:B------:R4:W-:Y:S04]  /*17210*/  STL.64 [R1+0x33d8], R20 ;  /* 0x0033d81401007387 */ /* 0x0009e80000100a00 */
[----:B-1----:R-:W2:Y:S04]  /*17220*/  LDL.64 R22, [R1+0x8] ;  /* 0x0000080001167983 */ /* 0x002ea80000100a00 */
[----:B--2---:R1:W-:Y:S04]  /*17230*/  STL.64 [R1+0x3410], R22 ;  /* 0x0034101601007387 */ /* 0x0043e80000100a00 */
[----:B----4-:R-:W2:Y:S04]  /*17240*/  LDL.LU R20, [R1+0x3f0] ;  /* 0x0003f00001147983 */ /* 0x010ea80000300800 */
[----:B------:R-:W2:Y:S04]  /*17250*/  LDL.LU R21, [R1+0x3f4] ;  /* 0x0003f40001157983 */ /* 0x000ea80000300800 */
[----:B-1----:R-:W4:Y:S04]  /*17260*/  LDL.LU R22, [R1+0x3f8] ;  /* 0x0003f80001167983 */ /* 0x002f280000300800 */
[----:B------:R-:W4:Y:S01]  /*17270*/  LDL.LU R23, [R1+0x3fc] ;  /* 0x0003fc0001177983 */ /* 0x000f220000300800 */
[----:B------:R-:W-:Y:S03]  /*17280*/  HMMA.1688.F32.TF32 R12, R4, R26, R12 ;  /* 0x0000001a040c723c */ /* 0x000fe6000008100c */
        /* <DEDUP_REMOVED lines=12> */
[----:B------:R1:W-:Y:S04]  /*17350*/  STL.64 [R1+0x710], R12 ;  /* 0x0007100c01007387 */ /* 0x0003e80000100a00 */
[----:B------:R4:W-:Y:S04]  /*17360*/  STL.64 [R1+0x718], R14 ;  /* 0x0007180e01007387 */ /* 0x0009e80000100a00 */
[----:B-1----:R-:W3:Y:S01]  /*17370*/  LDL.LU.64 R12, [R1+0x3450] ;  /* 0x00345000010c7983 */ /* 0x002ee20000300a00 */
[----:B----4-:R-:W-:-:S02]  /*17380*/  IMAD.MOV.U32 R15, RZ, RZ, R26 ;  /* 0x000000ffff0f7224 */ /* 0x010fc400078e001a */
[----:B------:R-:W-:Y:S02]  /*17390*/  IMAD.MOV.U32 R14, RZ, RZ, R27 ;  /* 0x000000ffff0e7224 */ /* 0x000fe400078e001b */
[----:B------:R-:W3:Y:S04]  /*173a0*/  LDL.LU.64 R26, [R1+0x3448] ;  /* 0x00344800011a7983 */ /* 0x000ee80000300a00 */
[----:B------:R1:W-:Y:S01]  /*173b0*/  STL.64 [R1+0x3378], R14 ;  /* 0x0033780e01007387 */ /* 0x0003e20000100a00 */
[C---:B--2---:R-:W-:Y:S08]  /*173c0*/  HMMA.1688.F32.TF32 R16, R4.reuse, R18, R20 ;  /* 0x000000120410723c */ /* 0x044ff00000081014 */
[C---:B---3--:R-:W-:Y:S01]  /*173d0*/  HMMA.1688.F32.TF32 R8, R4.reuse, R26, R8 ;  /* 0x0000001a0408723c */ /* 0x048fe20000081008 */
[----:B------:R-:W-:Y:S04]  /*173e0*/  STL.64 [R1+0x3370], R12 ;  /* 0x0033700c01007387 */ /* 0x000fe80000100a00 */
[----:B-1----:R-:W2:Y:S04]  /*173f0*/  LDL R14, [R1+0x18] ;  /* 0x00001800010e7983 */ /* 0x002ea80000100800 */
[----:B------:R-:W3:Y:S10]  /*17400*/  LDL.LU R24, [R1+0x2d0] ;  /* 0x0002d00001187983 */ /* 0x000ef40000300800 */
[----:B------:R1:W-:Y:S04]  /*17410*/  STL.64 [R1+0x700], R8 ;  /* 0x0007000801007387 */ /* 0x0003e80000100a00 */
[----:B------:R4:W-:Y:S04]  /*17420*/  STL.64 [R1+0x708], R10 ;  /* 0x0007080a01007387 */ /* 0x0009e80000100a00 */
[----:B------:R-:W3:Y:S04]  /*17430*/  LDL.LU R25, [R1+0x2d4] ;  /* 0x0002d40001197983 */ /* 0x000ee80000300800 */
[----:B------:R-:W3:Y:S04]  /*17440*/  LDL.LU R26, [R1+0x2d8] ;  /* 0x0002d800011a7983 */ /* 0x000ee80000300800 */
[----:B------:R-:W3:Y:S04]  /*17450*/  LDL.LU R27, [R1+0x2dc] ;  /* 0x0002dc00011b7983 */ /* 0x000ee80000300800 */
[----:B-1----:R-:W2:Y:S04]  /*17460*/  LDL.LU R8, [R1+0xd0] ;  /* 0x0000d00001087983 */ /* 0x002ea80000300800 */
[----:B------:R-:W2:Y:S04]  /*17470*/  LDL.LU R9, [R1+0xd4] ;  /* 0x0000d40001097983 */ /* 0x000ea80000300800 */
[----:B----4-:R-:W4:Y:S04]  /*17480*/  LDL.LU R10, [R1+0xd8] ;  /* 0x0000d800010a7983 */ /* 0x010f280000300800 */
[----:B------:R-:W4:Y:S04]  /*17490*/  LDL.LU R11, [R1+0xdc] ;  /* 0x0000dc00010b7983 */ /* 0x000f280000300800 */
[----:B------:R-:W2:Y:S04]  /*174a0*/  LDL.LU.64 R22, [R1+0x3440] ;  /* 0x0034400001167983 */ /* 0x000ea80000300a00 */
[----:B------:R-:W2:Y:S04]  /*174b0*/  LDL.LU.64 R20, [R1+0x3438] ;  /* 0x0034380001147983 */ /* 0x000ea80000300a00 */
        /* <DEDUP_REMOVED lines=9> */
[----:B--2---:R-:W-:Y:S02]  /*17550*/  HMMA.1688.F32.TF32 R16, R4, R18, R20 ;  /* 0x000000120410723c */ /* 0x004fe40000081014 */
[----:B------:R-:W2:-:S15]  /*17560*/  LDL.LU.64 R22, [R1+0x3410] ;  /* 0x0034100001167983 */ /* 0x000e9e0000300a00 */
[----:B------:R-:W-:Y:S02]  /*17570*/  NOP ;  /* 0x0000000000007918 */ /* 0x000fe40000000000 */
[----:B------:R-:W-:Y:S04]  /*17580*/  STL.64 [R1+0x6d0], R16 ;  /* 0x0006d01001007387 */ /* 0x000fe80000100a00 */
[----:B------:R1:W-:Y:S04]  /*17590*/  STL.64 [R1+0x6d8], R18 ;  /* 0x0006d81201007387 */ /* 0x0003e80000100a00 */
[----:B-1----:R-:W2:Y:S04]  /*175a0*/  LDL.LU.64 R18, [R1+0x3408] ;  /* 0x0034080001127983 */ /* 0x002ea80000300a00 */
[----:B------:R-:W2:Y:S01]  /*175b0*/  LDL.LU.64 R16, [R1+0x3400] ;  /* 0x0034000001107983 */ /* 0x000ea20000300a00 */
[----:B------:R-:W-:-:S07]  /*175c0*/  IMAD.MOV.U32 R15, RZ, RZ, R28 ;  /* 0x000000ffff0f7224 */ /* 0x000fce00078e001c */
[----:B--2---:R-:W-:Y:S01]  /*175d0*/  HMMA.1688.F32.TF32 R12, R4, R14, R16 ;  /* 0x0000000e040c723c */ /* 0x004fe20000081010 */
[----:B------:R-:W2:Y:S04]  /*175e0*/  LDL.LU.64 R18, [R1+0x33f8] ;  /* 0x0033f80001127983 */ /* 0x000ea80000300a00 */
[----:B------:R-:W2:-:S14]  /*175f0*/  LDL.LU.64 R16, [R1+0x33f0] ;  /* 0x0033f00001107983 */ /* 0x000e9c0000300a00 */
[----:B------:R1:W-:Y:S04]  /*17600*/  STL.64 [R1+0x6c0], R12 ;  /* 0x0006c00c01007387 */ /* 0x0003e80000100a00 */
[----:B------:R3:W-:Y:S04]  /*17610*/  STL.64 [R1+0x6c8], R14 ;  /* 0x0006c80e01007387 */ /* 0x0007e80000100a00 */
[----:B-1----:R-:W2:Y:S04]  /*17620*/  LDL.LU R12, [R1+0x2a0] ;  /* 0x0002a000010c7983 */ /* 0x002ea80000300800 */
[----:B------:R-:W2:Y:S04]  /*17630*/  LDL.LU R13, [R1+0x2a4] ;  /* 0x0002a400010d7983 */ /* 0x000ea80000300800 */
[----:B---3--:R-:W3:Y:S04]  /*17640*/  LDL.LU R14, [R1+0x2a8] ;  /* 0x0002a800010e7983 */ /* 0x008ee80000300800 */
[----:B------:R-:W3:Y:S04]  /*17650*/  LDL.LU R15, [R1+0x2ac] ;  /* 0x0002ac00010f7983 */ /* 0x000ee80000300800 */
[----:B---3--:R1:W-:Y:S04]  /*17660*/  STL.64 [R1+0x3388], R14 ;  /* 0x0033880e01007387 */ /* 0x0083e80000100a00 */
[----:B--2---:R-:W-:Y:S04]  /*17670*/  STL.64 [R1+0x3380], R12 ;  /* 0x0033800c01007387 */ /* 0x004fe80000100a00 */
[----:B-1----:R-:W2:Y:S01]  /*17680*/  LDL.64 R14, [R1+0xb8] ;  /* 0x0000b800010e7983 */ /* 0x002ea20000100a00 */
[----:B------:R-:W-:Y:S03]  /*17690*/  HMMA.1688.F32.TF32 R16, R4, R22, R16 ;  /* 0x000000160410723c */ /* 0x000fe60000081010 */
[----:B--2---:R1:W-:Y:S04]  /*176a0*/  STL.64 [R1+0x3398], R14 ;  /* 0x0033980e01007387 */ /* 0x0043e80000100a00 */
[----:B-1----:R-:W2:-:S12]  /*176b0*/  LDL.64 R14, [R1+0xc8] ;  /* 0x0000c800010e7983 */ /* 0x002e980000100a00 */
[----:B------:R1:W-:Y:S04]  /*176c0*/  STL.64 [R1+0x6b0], R16 ;  /* 0x0006b01001007387 */ /* 0x0003e80000100a00 */
[----:B------:R3:W-:Y:S01]  /*176d0*/  STL.64 [R1+0x6b8], R18 ;  /* 0x0006b81201007387 */ /* 0x0007e20000100a00 */
[----:B-1----:R-:W-:Y:S02]  /*176e0*/  IMAD.MOV.U32 R17, RZ, RZ, R22 ;  /* 0x000000ffff117224 */ /* 0x002fe400078e0016 */
[----:B------:R-:W-:Y:S01]  /*176f0*/  IMAD.MOV.U32 R16, RZ, RZ, R23 ;  /* 0x000000ffff107224 */ /* 0x000fe200078e0017 */
[----:B---3--:R-:W3:Y:S04]  /*17700*/  LDL.LU.64 R18, [R1+0x33e8] ;  /* 0x0033e80001127983 */ /* 0x008ee80000300a00 */
[----:B------:R-:W3:Y:S04]  /*17710*/  LDL.LU.64 R22, [R1+0x33e0] ;  /* 0x0033e00001167983 */ /* 0x000ee80000300a00 */
[----:B------:R-:W3:Y:S02]  /*17720*/  LDL.LU.64 R20, [R1+0x33d8] ;  /* 0x0033d80001147983 */ /* 0x000ee40000300a00 */
[----:B---3--:R-:W-:-:S15]  /*17730*/  HMMA.1688.F32.TF32 R20, R4, R18, R20 ;  /* 0x000000120414723c */ /* 0x008fde0000081014 */
[----:B------:R-:W-:-:S04]  /*17740*/  NOP ;  /* 0x0000000000007918 */ /* 0x000fc80000000000 */
[----:B------:R-:W-:Y:S04]  /*17750*/  STL.64 [R1+0x6a0], R20 ;  /* 0x0006a01401007387 */ /* 0x000fe80000100a00 */
[----:B------:R1:W-:Y:S04]  /*17760*/  STL.64 [R1+0x6a8], R22 ;  /* 0x0006a81601007387 */ /* 0x0003e80000100a00 */
[----:B-1----:R-:W3:Y:S04]  /*17770*/  LDL.LU.64 R22, [R1+0x33d0] ;  /* 0x0033d00001167983 */ /* 0x002ee80000300a00 */
[----:B------:R-:W-:Y:S04]  /*17780*/  STL.64 [R1+0x32d8], R18 ;  /* 0x0032d81201007387 */ /* 0x000fe80000100a00 */
[----:B------:R1:W-:Y:S04]  /*17790*/  STL.64 [R1+0x3390], R16 ;  /* 0x0033901001007387 */ /* 0x0003e80000100a00 */
[----:B-1----:R-:W2:Y:S04]  /*177a0*/  LDL.LU R16, [R1+0x2b0] ;  /* 0x0002b00001107983 */ /* 0x002ea80000300800 */
[----:B------:R-:W2:Y:S04]  /*177b0*/  LDL.LU R17, [R1+0x2b4] ;  /* 0x0002b40001117983 */ /* 0x000ea80000300800 */
[----:B------:R-:W2:Y:S04]  /*177c0*/  LDL.LU R18, [R1+0x2b8] ;  /* 0x0002b80001127983 */ /* 0x000ea80000300800 */
[----:B------:R-:W2:Y:S01]  /*177d0*/  LDL.LU R19, [R1+0x2bc] ;  /* 0x0002bc0001137983 */ /* 0x000ea20000300800 */
[C---:B---3--:R-:W-:Y:S03]  /*177e0*/  HMMA.1688.F32.TF32 R24, R4.reuse, R22, R24 ;  /* 0x000000160418723c */ /* 0x048fe60000081018 */
[----:B--2---:R-:W-:Y:S04]  /*177f0*/  STL.64 [R1+0x33a8], R18 ;  /* 0x0033a81201007387 */ /* 0x004fe80000100a00 */
[----:B------:R1:W-:Y:S04]  /*17800*/  STL.64 [R1+0x33a0], R16 ;  /* 0x0033a01001007387 */ /* 0x0003e80000100a00 */
[----:B-1----:R-:W2:Y:S04]  /*17810*/  LDL.LU R16, [R1+0x2c0] ;  /* 0x0002c00001107983 */ /* 0x002ea80000300800 */
[----:B------:R-:W2:Y:S04]  /*17820*/  LDL.LU R17, [R1+0x2c4] ;  /* 0x0002c40001117983 */ /* 0x000ea80000300800 */
[----:B------:R-:W2:Y:S04]  /*17830*/  LDL.LU R18, [R1+0x2c8] ;  /* 0x0002c80001127983 */ /* 0x000ea80000300800 */
[----:B------:R-:W2:Y:S04]  /*17840*/  LDL.LU R19, [R1+0x2cc] ;  /* 0x0002cc0001137983 */ /* 0x000ea80000300800 */
[----:B------:R-:W-:Y:S04]  /*17850*/  STL.64 [R1+0x690], R24 ;  /* 0x0006901801007387 */ /* 0x000fe80000100a00 */
[----:B------:R1:W-:Y:S04]  /*17860*/  STL.64 [R1+0x698], R26 ;  /* 0x0006981a01007387 */ /* 0x0003e80000100a00 */
[----:B-1----:R-:W4:Y:S04]  /*17870*/  LDL.LU.64 R26, [R1+0x33c8] ;  /* 0x0033c800011a7983 */ /* 0x002f280000300a00 */
[----:B------:R-:W3:Y:S01]  /*17880*/  LDL.LU.64 R24, [R1+0x33c0] ;  /* 0x0033c00001187983 */ /* 0x000ee20000300a00 */
[----:B----4-:R-:W-:Y:S03]  /*17890*/  HMMA.1688.F32.TF32 R4, R4, R26, R8 ;  /* 0x0000001a0404723c */ /* 0x010fe60000081008 */
[----:B------:R-:W2:Y:S04]  /*178a0*/  LDL.LU.64 R10, [R1+0x33b8] ;  /* 0x0033b800010a7983 */ /* 0x000ea80000300a00 */
[----:B------:R-:W2:Y:S04]  /*178b0*/  LDL.LU.64 R8, [R1+0x33b0] ;  /* 0x0033b00001087983 */ /* 0x000ea80000300a00 */
[----:B------:R1:W-:Y:S04]  /*178c0*/  STL.64 [R1+0x3288], R26 ;  /* 0x0032881a01007387 */ /* 0x0003e80000100a00 */
[----:B---3--:R-:W-:Y:S04]  /*178d0*/  STL.64 [R1+0x3280], R24 ;  /* 0x0032801801007387 */ /* 0x008fe80000100a00 */
[----:B------:R-:W-:Y:S04]  /*178e0*/  STL.64 [R1+0x680], R4 ;  /* 0x0006800401007387 */ /* 0x000fe80000100a00 */
[----:B------:R-:W-:Y:S04]  /*178f0*/  STL.64 [R1+0x688], R6 ;  /* 0x0006880601007387 */ /* 0x000fe80000100a00 */
[----:B------:R-:W-:Y:S04]  /*17900*/  LDS R6, [R0+UR6+0x6500] ;  /* 0x0065000600067984 */ /* 0x000fe80008000800 */
[----:B------:R-:W3:Y:S04]  /*17910*/  LDS R7, [R29+UR6+0x6500] ;  /* 0x006500061d077984 */ /* 0x000ee80008000800 */
[----:B------:R-:W-:Y:S04]  /*17920*/  LDS R4, [R0+UR6+0x4500] ;  /* 0x0045000600047984 */ /* 0x000fe80008000800 */
[----:B------:R-:W4:Y:S04]  /*17930*/  LDS R5, [R29+UR6+0x4500] ;  /* 0x004500061d057984 */ /* 0x000f280008000800 */
[----:B-1----:R-:W2:Y:S01]  /*17940*/  LDL.64 R26, [R1+0x98] ;  /* 0x00009800011a7983 */ /* 0x002ea20000100a00 */
[----:B------:R-:W-:-:S02]  /*17950*/  IMAD.MOV.U32 R21, RZ, RZ, R14 ;  /* 0x000000ffff157224 */ /* 0x000fc400078e000e */
[----:B------:R-:W-:Y:S01]  /*17960*/  IMAD.MOV.U32 R20, RZ, RZ, R15 ;  /* 0x000000ffff147224 */ /* 0x000fe200078e000f */
[----:B---3--:R-:W-:Y:S04]  /*17970*/  STL.64 [R1+0x3298], R6 ;  /* 0x0032980601007387 */ /* 0x008fe80000100a00 */
[----:B----4-:R1:W-:Y:S04]  /*17980*/  STL.64 [R1+0x3290], R4 ;  /* 0x0032900401007387 */ /* 0x0103e80000100a00 */
[----:B-1----:R-:W3:Y:S04]  /*17990*/  LDL.LU R4, [R1+0x290] ;  /* 0x0002900001047983 */ /* 0x002ee80000300800 */
[----:B------:R-:W3:Y:S04]  /*179a0*/  LDL.LU R5, [R1+0x294] ;  /* 0x0002940001057983 */ /* 0x000ee80000300800 */
[----:B------:R-:W3:Y:S04]  /*179b0*/  LDL.LU R6, [R1+0x298] ;  /* 0x0002980001067983 */ /* 0x000ee80000300800 */
[----:B------:R-:W3:Y:S01]  /*179c0*/  LDL.LU R7, [R1+0x29c] ;  /* 0x00029c0001077983 */ /* 0x000ee20000300800 */
[----:B--2---:R-:W-:-:S15]  /*179d0*/  HMMA.1688.F32.TF32 R16, R8, R14, R16 ;  /* 0x0000000e0810723c */ /* 0x004fde0000081010 */
[----:B------:R-:W-:-:S04]  /*179e0*/  NOP ;  /* 0x0000000000007918 */ /* 0x000fc80000000000 */
[----:B------:R-:W-:Y:S04]  /*179f0*/  STL.64 [R1+0x670], R16 ;  /* 0x0006701001007387 */ /* 0x000fe80000100a00 */
[----:B------:R1:W-:Y:S04]  /*17a00*/  STL.64 [R1+0x678], R18 ;  /* 0x0006781201007387 */ /* 0x0003e80000100a00 */
[----:B-1----:R-:W2:Y:S04]  /*17a10*/  LDL.LU.64 R18, [R1+0x33a8] ;  /* 0x0033a80001127983 */ /* 0x002ea80000300a00 */
[----:B------:R-:W2:Y:S04]  /*17a20*/  LDL.LU.64 R16, [R1+0x33a0] ;  /* 0x0033a00001107983 */ /* 0x000ea80000300a00 */
[----:B------:R-:W2:Y:S04]  /*17a30*/  LDL.LU.64 R14, [R1+0x3398] ;  /* 0x00339800010e7983 */ /* 0x000ea80000300a00 */
[----:B------:R1:W-:Y:S04]  /*17a40*/  STL.64 [R1+0x32a8], R22 ;  /* 0x0032a81601007387 */ /* 0x0003e80000100a00 */
[----:B------:R-:W-:Y:S01]  /*17a50*/  STL.64 [R1+0x32a0], R20 ;  /* 0x0032a01401007387 */ /* 0x000fe20000100a00 */
[----:B-1----:R-:W-:-:S02]  /*17a60*/  IMAD.MOV.U32 R22, RZ, RZ, R3 ;  /* 0x000000ffff167224 */ /* 0x002fc400078e0003 */
[----:B------:R-:W-:Y:S01]  /*17a70*/  IMAD.MOV.U32 R23, RZ, RZ, R2 ;  /* 0x000000ffff177224 */ /* 0x000fe200078e0002 */
[----:B--2---:R-:W-:Y:S01]  /*17a80*/  HMMA.1688.F32.TF32 R16, R8, R14, R16 ;  /* 0x0000000e0810723c */ /* 0x004fe20000081010 */
        /* <DEDUP_REMOVED lines=8> */
[----:B---3--:R-:W-:Y:S03]  /*17b10*/  HMMA.1688.F32.TF32 R4, R8, R26, R4 ;  /* 0x0000001a0804723c */ /* 0x008fe60000081004 */
[----:B------:R1:W-:Y:S04]  /*17b20*/  STL [R1+0x3248], R3 ;  /* 0x0032480301007387 */ /* 0x0003e80000100800 */
[----:B------:R3:W-:Y:S01]  /*17b30*/  STL [R1+0x3244], R2 ;  /* 0x0032440201007387 */ /* 0x0007e20000100800 */
[----:B-1----:R-:W-:-:S02]  /*17b40*/  IMAD.MOV.U32 R3, RZ, RZ, R26 ;  /* 0x000000ffff037224 */ /* 0x002fc400078e001a */
[----:B---3--:R-:W-:Y:S01]  /*17b50*/  IMAD.MOV.U32 R2, RZ, RZ, R27 ;  /* 0x000000ffff027224 */ /* 0x008fe200078e001b */
[----:B----4-:R-:W-:Y:S01]  /*17b60*/  HMMA.1688.F32.TF32 R20, R8, R22, R12 ;  /* 0x000000160814723c */ /* 0x010fe2000008100c */
[----:B------:R-:W3:Y:S04]  /*17b70*/  LDL.LU.64 R14, [R1+0x3378] ;  /* 0x00337800010e7983 */ /* 0x000ee80000300a00 */
[----:B------:R-:W4:-:S14]  /*17b80*/  LDL.LU.64 R12, [R1+0x3370] ;  /* 0x00337000010c7983 */ /* 0x000f1c0000300a00 */
[----:B------:R-:W-:Y:S04]  /*17b90*/  STL.64 [R1+0x650], R20 ;  /* 0x0006501401007387 */ /* 0x000fe80000100a00 */
[----:B------:R-:W-:Y:S04]  /*17ba0*/  STL.64 [R1+0x658], R22 ;  /* 0x0006581601007387 */ /* 0x000fe80000100a00 */
[----:B------:R-:W-:Y:S04]  /*17bb0*/  STL.64 [R1+0x640], R4 ;  /* 0x0006400401007387 */ /* 0x000fe80000100a00 */
[----:B------:R2:W-:Y:S04]  /*17bc0*/  STL.64 [R1+0x648], R6 ;  /* 0x0006480601007387 */ /* 0x0005e80000100a00 */
[----:B------:R-:W3:Y:S04]  /*17bd0*/  LDL.LU R24, [R1+0x1f0] ;  /* 0x0001f00001187983 */ /* 0x000ee80000300800 */
[----:B------:R-:W3:Y:S04]  /*17be0*/  LDL.LU R25, [R1+0x1f4] ;  /* 0x0001f40001197983 */ /* 0x000ee80000300800 */
[----:B------:R-:W3:Y:S04]  /*17bf0*/  LDL.LU R26, [R1+0x1f8] ;  /* 0x0001f800011a7983 */ /* 0x000ee80000300800 */
[----:B------:R-:W3:Y:S01]  /*17c00*/  LDL.LU R27, [R1+0x1fc] ;  /* 0x0001fc00011b7983 */ /* 0x000ee20000300800 */
[----:B--2---:R-:W-:-:S02]  /*17c10*/  IMAD.MOV.U32 R6, RZ, RZ, R17 ;  /* 0x000000ffff067224 */ /* 0x004fc400078e0011 */
[----:B------:R-:W-:Y:S01]  /*17c20*/  IMAD.MOV.U32 R7, RZ, RZ, R16 ;  /* 0x000000ffff077224 */ /* 0x000fe200078e0010 */
[----:B---3--:R-:W-:Y:S04]  /*17c30*/  STL.64 [R1+0x32b8], R26 ;  /* 0x0032b81a01007387 */ /* 0x008fe80000100a00 */
[----:B------:R-:W-:Y:S04]  /*17c40*/  STL.64 [R1+0x32b0], R24 ;  /* 0x0032b01801007387 */ /* 0x000fe80000100a00 */
[----:B------:R1:W-:Y:S04]  /*17c50*/  STL.64 [R1+0x32c0], R6 ;  /* 0x0032c00601007387 */ /* 0x0003e80000100a00 */
[----:B------:R-:W2:Y:S04]  /*17c60*/  LDL.LU R4, [R1+0x210] ;  /* 0x0002100001047983 */ /* 0x000ea80000300800 */
[----:B------:R-:W2:Y:S04]  /*17c70*/  LDL.LU R5, [R1+0x214] ;  /* 0x0002140001057983 */ /* 0x000ea80000300800 */
[----:B-1----:R-:W3:Y:S04]  /*17c80*/  LDL.LU R6, [R1+0x218] ;  /* 0x0002180001067983 */ /* 0x002ee80000300800 */
[----:B------:R-:W3:Y:S04]  /*17c90*/  LDL.LU R7, [R1+0x21c] ;  /* 0x00021c0001077983 */ /* 0x000ee80000300800 */
[----:B------:R-:W2:Y:S04]  /*17ca0*/  LDL.LU R16, [R1+0x220] ;  /* 0x0002200001107983 */ /* 0x000ea80000300800 */
[----:B------:R-:W2:Y:S04]  /*17cb0*/  LDL.LU R17, [R1+0x224] ;  /* 0x0002240001117983 */ /* 0x000ea80000300800 */
[----:B------:R-:W2:Y:S04]  /*17cc0*/  LDL.LU R18, [R1+0x228] ;  /* 0x0002280001127983 */ /* 0x000ea80000300800 */
[----:B------:R-:W2:Y:S04]  /*17cd0*/  LDL.LU R19, [R1+0x22c] ;  /* 0x00022c0001137983 */ /* 0x000ea80000300800 */
[----:B--2---:R1:W-:Y:S04]  /*17ce0*/  STL.64 [R1+0x32e8], R18 ;  /* 0x0032e81201007387 */ /* 0x0043e80000100a00 */
[----:B------:R-:W-:Y:S04]  /*17cf0*/  STL.64 [R1+0x32e0], R16 ;  /* 0x0032e01001007387 */ /* 0x000fe80000100a00 */
[----:B-1----:R-:W2:Y:S04]  /*17d00*/  LDL.64 R18, [R1+0x38] ;  /* 0x0000380001127983 */ /* 0x002ea80000100a00 */
[----:B--2---:R1:W-:Y:S04]  /*17d10*/  STL.64 [R1+0x32f8], R18 ;  /* 0x0032f81201007387 */ /* 0x0043e80000100a00 */
[----:B-1----:R-:W2:Y:S04]  /*17d20*/  LDL.64 R18, [R1+0x48] ;  /* 0x0000480001127983 */ /* 0x002ea80000100a00 */
[----:B--2---:R1:W-:Y:S04]  /*17d30*/  STL.64 [R1+0x3310], R18 ;  /* 0x0033101201007387 */ /* 0x0043e80000100a00 */
[----:B-1----:R-:W2:Y:S04]  /*17d40*/  LDL.64 R18, [R1+0x58] ;  /* 0x0000580001127983 */ /* 0x002ea80000100a00 */
[----:B--2---:R1:W-:Y:S02]  /*17d50*/  STL.64 [R1+0x3328], R18 ;  /* 0x0033281201007387 */ /* 0x0043e40000100a00 */
[----:B-1----:R-:W-:-:S02]  /*17d60*/  IMAD.MOV.U32 R18, RZ, RZ, R15 ;  /* 0x000000ffff127224 */ /* 0x002fc400078e000f */
[----:B------:R-:W-:-:S05]  /*17d70*/  IMAD.MOV.U32 R19, RZ, RZ, R14 ;  /* 0x000000ffff137224 */ /* 0x000fca00078e000e */
[----:B------:R-:W-:Y:S04]  /*17d80*/  STL.64 [R1+0x3340], R18 ;  /* 0x0033401201007387 */ /* 0x000fe80000100a00 */
[----:B---3--:R1:W-:Y:S04]  /*17d90*/  STL.64 [R1+0x32d0], R6 ;  /* 0x0032d00601007387 */ /* 0x0083e80000100a00 */
[----:B------:R2:W-:Y:S04]  /*17da0*/  STL.64 [R1+0x32c8], R4 ;  /* 0x0032c80401007387 */ /* 0x0005e80000100a00 */
[----:B-1----:R-:W3:Y:S04]  /*17db0*/  LDL.64 R6, [R1+0x28] ;  /* 0x0000280001067983 */ /* 0x002ee80000100a00 */
[----:B---3--:R1:W-:Y:S04]  /*17dc0*/  STL.64 [R1+0x32f0], R6 ;  /* 0x0032f00601007387 */ /* 0x0083e80000100a00 */
[----:B--2---:R-:W2:Y:S04]  /*17dd0*/  LDL.LU R4, [R1+0x230] ;  /* 0x0002300001047983 */ /* 0x004ea80000300800 */
[----:B------:R-:W2:Y:S04]  /*17de0*/  LDL.LU R5, [R1+0x234] ;  /* 0x0002340001057983 */ /* 0x000ea80000300800 */
[----:B-1----:R-:W3:Y:S04]  /*17df0*/  LDL.LU R6, [R1+0x238] ;  /* 0x0002380001067983 */ /* 0x002ee80000300800 */
[----:B------:R-:W3:Y:S04]  /*17e00*/  LDL.LU R7, [R1+0x23c] ;  /* 0x00023c0001077983 */ /* 0x000ee80000300800 */
[----:B------:R-:W2:Y:S04]  /*17e10*/  LDL.64 R18, [R1+0x78] ;  /* 0x0000780001127983 */ /* 0x000ea80000100a00 */
[----:B--2---:R-:W-:Y:S04]  /*17e20*/  STL.64 [R1+0x3358], R18 ;  /* 0x0033581201007387 */ /* 0x004fe80000100a00 */
[----:B---3--:R-:W-:Y:S04]  /*17e30*/  STL.64 [R1+0x3308], R6 ;  /* 0x0033080601007387 */ /* 0x008fe80000100a00 */
[----:B------:R1:W-:Y:S04]  /*17e40*/  STL.64 [R1+0x3300], R4 ;  /* 0x0033000401007387 */ /* 0x0003e80000100a00 */
        /* <DEDUP_REMOVED lines=21> */
[----:B------:R-:W3:Y:S01]  /*17fa0*/  LDL.LU R7, [R1+0x27c] ;  /* 0x00027c0001077983 */ /* 0x000ee20000300800 */
[----:B----4-:R-:W-:-:S02]  /*17fb0*/  IMAD.MOV.U32 R18, RZ, RZ, R13 ;  /* 0x000000ffff127224 */ /* 0x010fc400078e000d */
[----:B------:R-:W-:Y:S01]  /*17fc0*/  IMAD.MOV.U32 R19, RZ, RZ, R12 ;  /* 0x000000ffff137224 */ /* 0x000fe200078e000c */
[----:B---3--:R-:W-:Y:S04]  /*17fd0*/  STL.64 [R1+0x3368], R6 ;  /* 0x0033680601007387 */ /* 0x008fe80000100a00 */
[----:B--2---:R1:W-:Y:S04]  /*17fe0*/  STL.64 [R1+0x3360], R4 ;  /* 0x0033600401007387 */ /* 0x0043e80000100a00 */
[----:B-1----:R-:W2:Y:S04]  /*17ff0*/  LDL.LU R4, [R1+0x280] ;  /* 0x0002800001047983 */ /* 0x002ea80000300800 */
[----:B------:R-:W2:Y:S04]  /*18000*/  LDL.LU R5, [R1+0x284] ;  /* 0x0002840001057983 */ /* 0x000ea80000300800 */
[----:B------:R-:W2:Y:S04]  /*18010*/  LDL.LU R6, [R1+0x288] ;  /* 0x0002880001067983 */ /* 0x000ea80000300800 */
[----:B------:R-:W2:Y:S04]  /*18020*/  LDL.LU R7, [R1+0x28c] ;  /* 0x00028c0001077983 */ /* 0x000ea80000300800 */
[----:B------:R-:W3:Y:S04]  /*18030*/  LDL.64 R26, [R1+0x18] ;  /* 0x00001800011a7983 */ /* 0x000ee80000100a00 */
[----:B------:R-:W4:Y:S04]  /*18040*/  LDL.LU R20, [R1+0x200] ;  /* 0x0002000001147983 */ /* 0x000f280000300800 */
[----:B------:R-:W4:Y:S04]  /*18050*/  LDL.LU R21, [R1+0x204] ;  /* 0x0002040001157983 */ /* 0x000f280000300800 */
[----:B------:R-:W4:Y:S04]  /*18060*/  LDL.LU R22, [R1+0x208] ;  /* 0x0002080001167983 */ /* 0x000f280000300800 */
[----:B------:R-:W4:Y:S04]  /*18070*/  LDL.LU R23, [R1+0x20c] ;  /* 0x00020c0001177983 */ /* 0x000f280000300800 */
[----:B------:R-:W3:Y:S04]  /*18080*/  LDL.LU R12, [R1+0x1e0] ;  /* 0x0001e000010c7983 */ /* 0x000ee80000300800 */
[----:B------:R-:W3:Y:S04]  /*18090*/  LDL.LU R13, [R1+0x1e4] ;  /* 0x0001e400010d7983 */ /* 0x000ee80000300800 */
[----:B------:R-:W3:Y:S04]  /*180a0*/  LDL.LU R14, [R1+0x1e8] ;  /* 0x0001e800010e7983 */ /* 0x000ee80000300800 */
[----:B------:R-:W3:Y:S04]  /*180b0*/  LDL.LU R15, [R1+0x1ec] ;  /* 0x0001ec00010f7983 */ /* 0x000ee80000300800 */
[----:B------:R-:W-:Y:S04]  /*180c0*/  STL [R1+0x3250], R2 ;  /* 0x0032500201007387 */ /* 0x000fe80000100800 */
[----:B------:R-:W-:Y:S01]  /*180d0*/  STL [R1+0x324c], R3 ;  /* 0x00324c0301007387 */ /* 0x000fe20000100800 */
[----:B--2---:R-:W-:Y:S03]  /*180e0*/  HMMA.1688.F32.TF32 R16, R8, R18, R4 ;  /* 0x000000120810723c */ /* 0x004fe60000081004 */
[----:B------:R-:W2:Y:S04]  /*180f0*/  LDL.LU.64 R6, [R1+0x3368] ;  /* 0x0033680001067983 */ /* 0x000ea80000300a00 */
[----:B------:R-:W2:-:S12]  /*18100*/  LDL.LU.64 R4, [R1+0x3360] ;  /* 0x0033600001047983 */ /* 0x000e980000300a00 */
        /* <DEDUP_REMOVED lines=11> */
[----:B------:R-:W2:Y:S04]  /*181c0*/  LDL.LU.64 R18, [R1+0x3340] ;  /* 0x0033400001127983 */ /* 0x000ea80000300a00 */
        /* <DEDUP_REMOVED lines=44> */
[----:B--2---:R-:W2:Y:S01]  /*18490*/  LDL.LU.64 R18, [R1+0x32d8] ;  /* 0x0032d80001127983 */ /* 0x004ea20000300a00 */
[----:B------:R-:W-:-:S03]  /*184a0*/  IMAD.MOV.U32 R16, RZ, RZ, R7 ;  /* 0x000000ffff107224 */ /* 0x000fc600078e0007 */
[----:B------:R-:W3:Y:S04]  /*184b0*/  LDL.LU.64 R6, [R1+0x32d0] ;  /* 0x0032d00001067983 */ /* 0x000ee80000300a00 */
[----:B------:R-:W3:Y:S02]  /*184c0*/  LDL.LU.64 R4, [R1+0x32c8] ;  /* 0x0032c80001047983 */ /* 0x000ee40000300a00 */
[----:B---3--:R-:W-:-:S15]  /*184d0*/  HMMA.1688.F32.TF32 R4, R8, R26, R4 ;  /* 0x0000001a0804723c */ /* 0x008fde0000081004 */
[----:B------:R-:W-:-:S04]  /*184e0*/  NOP ;  /* 0x0000000000007918 */ /* 0x000fc80000000000 */
[----:B------:R-:W-:Y:S04]  /*184f0*/  STL.64 [R1+0x5b0], R4 ;  /* 0x0005b00401007387 */ /* 0x000fe80000100a00 */
[----:B------:R1:W-:Y:S04]  /*18500*/  STL.64 [R1+0x5b8], R6 ;  /* 0x0005b80601007387 */ /* 0x0003e80000100a00 */
[----:B-1----:R-:W4:Y:S01]  /*18510*/  LDL.LU.64 R6, [R1+0x32c0] ;  /* 0x0032c00001067983 */ /* 0x002f220000300a00 */
[----:B------:R-:W-:Y:S02]  /*18520*/  IMAD.MOV.U32 R2, RZ, RZ, R26 ;  /* 0x000000ffff027224 */ /* 0x000fe400078e001a */
[----:B------:R-:W-:-:S02]  /*18530*/  IMAD.MOV.U32 R3, RZ, RZ, R27 ;  /* 0x000000ffff037224 */ /* 0x000fc400078e001b */
[----:B------:R-:W2:Y:S04]  /*18540*/  LDL.LU.64 R26, [R1+0x32b8] ;  /* 0x0032b800011a7983 */ /* 0x000ea80000300a00 */
[----:B------:R-:W2:Y:S01]  /*18550*/  LDL.LU.64 R24, [R1+0x32b0] ;  /* 0x0032b00001187983 */ /* 0x000ea20000300a00 */
[C---:B----4-:R-:W-:Y:S03]  /*18560*/  HMMA.1688.F32.TF32 R4, R8.reuse, R6, R20 ;  /* 0x000000060804723c */ /* 0x050fe60000081014 */
[----:B------:R-:W3:Y:S05]  /*18570*/  LDL.LU.64 R22, [R1+0x32a8] ;  /* 0x0032a80001167983 */ /* 0x000eea0000300a00 */
[C---:B--2---:R-:W-:Y:S01]  /*18580*/  HMMA.1688.F32.TF32 R24, R8.reuse, R18, R24 ;  /* 0x000000120818723c */ /* 0x044fe20000081018 */
[----:B------:R-:W2:Y:S10]  /*18590*/  LDL.LU.64 R20, [R1+0x32a0] ;  /* 0x0032a00001147983 */ /* 0x000eb40000300a00 */
[----:B------:R-:W-:Y:S04]  /*185a0*/  STL.64 [R1+0x5a0], R4 ;  /* 0x0005a00401007387 */ /* 0x000fe80000100a00 */
[----:B------:R1:W-:Y:S04]  /*185b0*/  STL.64 [R1+0x5a8], R6 ;  /* 0x0005a80601007387 */ /* 0x0003e80000100a00 */
[----:B-1----:R-:W4:Y:S04]  /*185c0*/  LDL.LU.64 R6, [R1+0x3298] ;  /* 0x0032980001067983 */ /* 0x002f280000300a00 */
[----:B------:R-:W4:Y:S04]  /*185d0*/  LDL.LU.64 R4, [R1+0x3290] ;  /* 0x0032900001047983 */ /* 0x000f280000300a00 */
[----:B------:R-:W-:Y:S04]  /*185e0*/  STL.64 [R1+0x590], R24 ;  /* 0x0005901801007387 */ /* 0x000fe80000100a00 */
[----:B------:R1:W-:Y:S04]  /*185f0*/  STL.64 [R1+0x598], R26 ;  /* 0x0005981a01007387 */ /* 0x0003e80000100a00 */
[----:B-1----:R-:W2:Y:S04]  /*18600*/  LDL.LU.64 R26, [R1+0x3288] ;  /* 0x00328800011a7983 */ /* 0x002ea80000300a00 */
[----:B------:R-:W4:Y:S04]  /*18610*/  LDL.LU.64 R24, [R1+0x3280] ;  /* 0x0032800001187983 */ /* 0x000f280000300a00 */
[----:B------:R-:W-:Y:S01]  /*18620*/  STL.64 [R1+0x3130], R18 ;  /* 0x0031301201007387 */ /* 0x000fe20000100a00 */
[----:B---3--:R-:W-:-:S15]  /*18630*/  HMMA.1688.F32.TF32 R12, R8, R22, R12 ;  /* 0x00000016080c723c */ /* 0x008fde000008100c */
[----:B------:R-:W-:-:S04]  /*18640*/  NOP ;  /* 0x0000000000007918 */ /* 0x000fc80000000000 */
[----:B------:R-:W-:Y:S04]  /*18650*/  STL.64 [R1+0x580], R12 ;  /* 0x0005800c01007387 */ /* 0x000fe80000100a00 */
[----:B------:R1:W-:Y:S04]  /*18660*/  STL.64 [R1+0x588], R14 ;  /* 0x0005880e01007387 */ /* 0x0003e80000100a00 */
[----:B-1----:R-:W3:Y:S04]  /*18670*/  LDL.LU.64 R14, [R1+0x3278] ;  /* 0x00327800010e7983 */ /* 0x002ee80000300a00 */
[----:B------:R-:W3:Y:S04]  /*18680*/  LDL.LU.64 R12, [R1+0x3270] ;  /* 0x00327000010c7983 */ /* 0x000ee80000300a00 */
[----:B------:R1:W-:Y:S04]  /*18690*/  STL.64 [R1+0x3128], R22 ;  /* 0x0031281601007387 */ /* 0x0003e80000100a00 */
[----:B--2---:R-:W-:Y:S01]  /*186a0*/  STL.64 [R1+0x3120], R26 ;  /* 0x0031201a01007387 */ /* 0x004fe20000100a00 */
[----:B---3--:R-:W-:Y:S01]  /*186b0*/  HMMA.1688.F32.TF32 R8, R8, R26, R12 ;  /* 0x0000001a0808723c */ /* 0x008fe2000008100c */
[----:B-1----:R-:W-:-:S02]  /*186c0*/  IMAD.MOV.U32 R22, RZ, RZ, R21 ;  /* 0x000000ffff167224 */ /* 0x002fc400078e0015 */
[----:B------:R-:W-:Y:S01]  /*186d0*/  IMAD.MOV.U32 R23, RZ, RZ, R20 ;  /* 0x000000ffff177224 */ /* 0x000fe200078e0014 */
[----:B------:R-:W-:Y:S04]  /*186e0*/  LDS R14, [R0+UR6+0x6700] ;  /* 0x00670006000e7984 */ /* 0x000fe80008000800 */
[----:B------:R-:W-:Y:S11]  /*186f0*/  LDS R12, [R0+UR6+0x4700] ;  /* 0x00470006000c7984 */ /* 0x000ff60008000800 */
[----:B------:R-:W-:Y:S04]  /*18700*/  STL.64 [R1+0x570], R8 ;  /* 0x0005700801007387 */ /* 0x000fe80000100a00 */
[----:B------:R-:W-:Y:S04]  /*18710*/  STL.64 [R1+0x578], R10 ;  /* 0x0005780a01007387 */ /* 0x000fe80000100a00 */
[----:B----4-:R1:W-:Y:S01]  /*18720*/  STL.64 [R1+0x3118], R24 ;  /* 0x0031181801007387 */ /* 0x0103e20000100a00 */
[----:B------:R-:W-:-:S03]  /*18730*/  LOP3.LUT R15, R0, 0x20, RZ, 0x3c, !PT ;  /* 0x00000020000f7812 */ /* 0x000fc600078e3cff */
[----:B------:R-:W-:Y:S04]  /*18740*/  LDS R10, [R0+UR6+0x6600] ;  /* 0x00660006000a7984 */ /* 0x000fe80008000800 */
[----:B------:R-:W-:Y:S04]  /*18750*/  LDS R8, [R0+UR6+0x4600] ;  /* 0x0046000600087984 */ /* 0x000fe80008000800 */
[----:B------:R-:W2:Y:S04]  /*18760*/  LDS R11, [R15+UR6+0x6600] ;  /* 0x006600060f0b7984 */ /* 0x000ea80008000800 */
[----:B------:R-:W3:Y:S04]  /*18770*/  LDS R9, [R15+UR6+0x4600] ;  /* 0x004600060f097984 */ /* 0x000ee80008000800 */
[----:B------:R-:W-:Y:S04]  /*18780*/  LDS R13, [R15+UR6+0x4700] ;  /* 0x004700060f0d7984 */ /* 0x000fe80008000800 */
[----:B------:R-:W4:Y:S04]  /*18790*/  LDS R15, [R15+UR6+0x6700] ;  /* 0x006700060f0f7984 */ /* 0x000f280008000800 */
[----:B-1----:R-:W4:Y:S04]  /*187a0*/  LDL.LU R24, [R1+0x1d0] ;  /* 0x0001d00001187983 */ /* 0x002f280000300800 */
[----:B------:R-:W4:Y:S04]  /*187b0*/  LDL.LU R25, [R1+0x1d4] ;  /* 0x0001d40001197983 */ /* 0x000f280000300800 */
[----:B------:R-:W4:Y:S04]  /*187c0*/  LDL.LU R26, [R1+0x1d8] ;  /* 0x0001d800011a7983 */ /* 0x000f280000300800 */
[----:B------:R-:W4:Y:S04]  /*187d0*/  LDL.LU R27, [R1+0x1dc] ;  /* 0x0001dc00011b7983 */ /* 0x000f280000300800 */
[----:B--2---:R-:W-:Y:S04]  /*187e0*/  STL.64 [R1+0x3110], R10 ;  /* 0x0031100a01007387 */ /* 0x004fe80000100a00 */
[----:B---3--:R4:W-:Y:S04]  /*187f0*/  STL.64 [R1+0x3108], R8 ;  /* 0x0031080801007387 */ /* 0x0089e80000100a00 */
[----:B------:R-:W2:Y:S01]  /*18800*/  LDL.LU R20, [R1+0x320] ;  /* 0x0003200001147983 */ /* 0x000ea20000300800 */
[----:B----4-:R-:W-:-:S15]  /*18810*/  HMMA.1688.F32.TF32 R8, R4, R22, R24 ;  /* 0x000000160408723c */ /* 0x010fde0000081018 */
        /* <DEDUP_REMOVED lines=12> */
[----:B---3--:R1:W-:Y:S04]  /*188e0*/  STL.64 [R1+0x3150], R22 ;  /* 0x0031501601007387 */ /* 0x0083e80000100a00 */
[----:B--2---:R-:W-:Y:S01]  /*188f0*/  STL.64 [R1+0x3148], R20 ;  /* 0x0031481401007387 */ /* 0x004fe20000100a00 */
[----:B-1----:R-:W-:-:S02]  /*18900*/  IMAD.MOV.U32 R22, RZ, RZ, R2 ;  /* 0x000000ffff167224 */ /* 0x002fc400078e0002 */
[----:B------:R-:W-:Y:S01]  /*18910*/  IMAD.MOV.U32 R23, RZ, RZ, R3 ;  /* 0x000000ffff177224 */ /* 0x000fe200078e0003 */
[----:B------:R-:W2:Y:S04]  /*18920*/  LDL.LU R2, [R1+0x3268] ;  /* 0x0032680001027983 */ /* 0x000ea80000300800 */
[----:B------:R-:W3:Y:S04]  /*18930*/  LDL.LU R3, [R1+0x3264] ;  /* 0x0032640001037983 */ /* 0x000ee80000300800 */
[----:B------:R1:W-:Y:S02]  /*18940*/  STL.64 [R1+0x3160], R22 ;  /* 0x0031601601007387 */ /* 0x0003e40000100a00 */
[----:B-1----:R-:W-:-:S02]  /*18950*/  IMAD.MOV.U32 R22, RZ, RZ, R17 ;  /* 0x000000ffff167224 */ /* 0x002fc400078e0011 */
[----:B------:R-:W-:-:S05]  /*18960*/  IMAD.MOV.U32 R23, RZ, RZ, R16 ;  /* 0x000000ffff177224 */ /* 0x000fca00078e0010 */
[----:B------:R-:W-:Y:S04]  /*18970*/  STL.64 [R1+0x3178], R22 ;  /* 0x0031781601007387 */ /* 0x000fe80000100a00 */
[----:B------:R-:W4:Y:S04]  /*18980*/  LDL.64 R18, [R1+0x8] ;  /* 0x0000080001127983 */ /* 0x000f280000100a00 */
[----:B----4-:R1:W-:Y:S04]  /*18990*/  STL.64 [R1+0x3158], R18 ;  /* 0x0031581201007387 */ /* 0x0103e80000100a00 */
[----:B------:R-:W4:Y:S04]  /*189a0*/  LDL.LU R16, [R1+0x340] ;  /* 0x0003400001107983 */ /* 0x000f280000300800 */
[----:B------:R-:W4:Y:S04]  /*189b0*/  LDL.LU R17, [R1+0x344] ;  /* 0x0003440001117983 */ /* 0x000f280000300800 */
[----:B-1----:R-:W4:Y:S04]  /*189c0*/  LDL.LU R18, [R1+0x348] ;  /* 0x0003480001127983 */ /* 0x002f280000300800 */
[----:B------:R-:W4:Y:S01]  /*189d0*/  LDL.LU R19, [R1+0x34c] ;  /* 0x00034c0001137983 */ /* 0x000f220000300800 */
[----:B------:R-:W-:-:S02]  /*189e0*/  IMAD.MOV.U32 R22, RZ, RZ, R28 ;  /* 0x000000ffff167224 */ /* 0x000fc400078e001c */
[----:B------:R-:W-:Y:S01]  /*189f0*/  IMAD.MOV.U32 R23, RZ, RZ, R29 ;  /* 0x000000ffff177224 */ /* 0x000fe200078e001d */
[----:B------:R-:W4:Y:S04]  /*18a00*/  LDL.LU R28, [R1+0x3260] ;  /* 0x00326000011c7983 */ /* 0x000f280000300800 */
[----:B------:R-:W4:Y:S04]  /*18a10*/  LDL.LU R29, [R1+0x325c] ;  /* 0x00325c00011d7983 */ /* 0x000f280000300800 */
[----:B------:R3:W-:Y:S02]  /*18a20*/  STL.64 [R1+0x3190], R22 ;  /* 0x0031901601007387 */ /* 0x0007e40000100a00 */
[----:B---3--:R-:W-:-:S02]  /*18a30*/  IMAD.MOV.U32 R22, RZ, RZ, R3 ;  /* 0x000000ffff167224 */ /* 0x008fc400078e0003 */
[----:B--2---:R-:W-:Y:S01]  /*18a40*/  IMAD.MOV.U32 R23, RZ, RZ, R2 ;  /* 0x000000ffff177224 */ /* 0x004fe200078e0002 */
[----:B----4-:R-:W-:Y:S04]  /*18a50*/  STL.64 [R1+0x3170], R18 ;  /* 0x0031701201007387 */ /* 0x010fe80000100a00 */
[----:B------:R1:W-:Y:S04]  /*18a60*/  STL.64 [R1+0x3168], R16 ;  /* 0x0031681001007387 */ /* 0x0003e80000100a00 */
[----:B-1----:R-:W2:Y:S04]  /*18a70*/  LDL.LU R16, [R1+0x350] ;  /* 0x0003500001107983 */ /* 0x002ea80000300800 */
[----:B------:R-:W2:Y:S04]  /*18a80*/  LDL.LU R17, [R1+0x354] ;  /* 0x0003540001117983 */ /* 0x000ea80000300800 */
[----:B------:R-:W3:Y:S04]  /*18a90*/  LDL.LU R18, [R1+0x358] ;  /* 0x0003580001127983 */ /* 0x000ee80000300800 */
[----:B------:R-:W3:Y:S04]  /*18aa0*/  LDL.LU R19, [R1+0x35c] ;  /* 0x00035c0001137983 */ /* 0x000ee80000300800 */
[----:B------:R-:W4:Y:S04]  /*18ab0*/  LDL.LU R3, [R1+0x3258] ;  /* 0x0032580001037983 */ /* 0x000f280000300800 */
[----:B------:R-:W2:Y:S04]  /*18ac0*/  LDL.LU R2, [R1+0x3254] ;  /* 0x0032540001027983 */ /* 0x000ea80000300800 */
[----:B------:R1:W-:Y:S04]  /*18ad0*/  STL.64 [R1+0x31a8], R22 ;  /* 0x0031a81601007387 */ /* 0x0003e80000100a00 */
[----:B------:R-:W2:Y:S04]  /*18ae0*/  LDL.LU R20, [R1+0x380] ;  /* 0x0003800001147983 */ /* 0x000ea80000300800 */
[----:B------:R-:W2:Y:S04]  /*18af0*/  LDL.LU R21, [R1+0x384] ;  /* 0x0003840001157983 */ /* 0x000ea80000300800 */
[----:B-1----:R-:W2:Y:S04]  /*18b00*/  LDL.LU R22, [R1+0x388] ;  /* 0x0003880001167983 */ /* 0x002ea80000300800 */
[----:B------:R-:W2:Y:S04]  /*18b10*/  LDL.LU R23, [R1+0x38c] ;  /* 0x00038c0001177983 */ /* 0x000ea80000300800 */
[----:B--2---:R1:W-:Y:S04]  /*18b20*/  STL.64 [R1+0x31b8], R22 ;  /* 0x0031b81601007387 */ /* 0x0043e80000100a00 */
[----:B------:R-:W-:Y:S04]  /*18b30*/  STL.64 [R1+0x31b0], R20 ;  /* 0x0031b01401007387 */ /* 0x000fe80000100a00 */
[----:B-1----:R-:W2:Y:S04]  /*18b40*/  LDL R22, [R1+0x68] ;  /* 0x0000680001167983 */ /* 0x002ea80000100800 */
[----:B------:R-:W2:Y:S04]  /*18b50*/  LDL R23, [R1+0x6c] ;  /* 0x00006c0001177983 */ /* 0x000ea80000100800 */
[----:B--2---:R-:W-:Y:S04]  /*18b60*/  STL.64 [R1+0x31d0], R22 ;  /* 0x0031d01601007387 */ /* 0x004fe80000100a00 */
[----:B---3--:R-:W-:Y:S04]  /*18b70*/  STL.64 [R1+0x3188], R18 ;  /* 0x0031881201007387 */ /* 0x008fe80000100a00 */
[----:B------:R1:W-:Y:S04]  /*18b80*/  STL.64 [R1+0x3180], R16 ;  /* 0x0031801001007387 */ /* 0x0003e80000100a00 */
[----:B-1----:R-:W2:Y:S04]  /*18b90*/  LDL.LU R16, [R1+0x360] ;  /* 0x0003600001107983 */ /* 0x002ea80000300800 */
[----:B------:R-:W2:Y:S04]  /*18ba0*/  LDL.LU R17, [R1+0x364] ;  /* 0x0003640001117983 */ /* 0x000ea80000300800 */
[----:B------:R-:W3:Y:S04]  /*18bb0*/  LDL.LU R18, [R1+0x368] ;  /* 0x0003680001127983 */ /* 0x000ee80000300800 */
[----:B------:R-:W3:Y:S01]  /*18bc0*/  LDL.LU R19, [R1+0x36c] ;  /* 0x00036c0001137983 */ /* 0x000ee20000300800 */
[----:B------:R-:W-:-:S02]  /*18bd0*/  IMAD.MOV.U32 R22, RZ, RZ, R2 ;  /* 0x000000ffff167224 */ /* 0x000fc400078e0002 */
[----:B----4-:R-:W-:Y:S01]  /*18be0*/  IMAD.MOV.U32 R23, RZ, RZ, R3 ;  /* 0x000000ffff177224 */ /* 0x010fe200078e0003 */
[----:B------:R-:W4:Y:S04]  /*18bf0*/  LDL.LU R2, [R1+0x3250] ;  /* 0x0032500001027983 */ /* 0x000f280000300800 */
[----:B------:R-:W4:Y:S04]  /*18c00*/  LDL.LU R3, [R1+0x324c] ;  /* 0x00324c0001037983 */ /* 0x000f280000300800 */
[----:B------:R-:W-:Y:S04]  /*18c10*/  STL.64 [R1+0x31e8], R22 ;  /* 0x0031e81601007387 */ /* 0x000fe80000100a00 */
[----:B---3--:R-:W-:Y:S04]  /*18c20*/  STL.64 [R1+0x31a0], R18 ;  /* 0x0031a01201007387 */ /* 0x008fe80000100a00 */
[----:B--2---:R1:W-:Y:S04]  /*18c30*/  STL.64 [R1+0x3198], R16 ;  /* 0x0031981001007387 */ /* 0x0043e80000100a00 */
[----:B-1----:R-:W2:Y:S04]  /*18c40*/  LDL.LU R16, [R1+0x370] ;  /* 0x0003700001107983 */ /* 0x002ea80000300800 */
[----:B------:R-:W2:Y:S04]  /*18c50*/  LDL.LU R17, [R1+0x374] ;  /* 0x0003740001117983 */ /* 0x000ea80000300800 */
[----:B------:R-:W3:Y:S04]  /*18c60*/  LDL.LU R18, [R1+0x378] ;  /* 0x0003780001127983 */ /* 0x000ee80000300800 */
[----:B------:R-:W3:Y:S04]  /*18c70*/  LDL.LU R19, [R1+0x37c] ;  /* 0x00037c0001137983 */ /* 0x000ee80000300800 */
[----:B------:R-:W2:Y:S04]  /*18c80*/  LDL R22, [R1+0x88] ;  /* 0x0000880001167983 */ /* 0x000ea80000100800 */
[----:B------:R-:W2:Y:S01]  /*18c90*/  LDL R23, [R1+0x8c] ;  /* 0x00008c0001177983 */ /* 0x000ea20000100800 */
[----:B----4-:R-:W-:-:S02]  /*18ca0*/  IMAD.MOV.U32 R10, RZ, RZ, R3 ;  /* 0x000000ffff0a7224 */ /* 0x010fc400078e0003 */
[----:B------:R-:W-:Y:S01]  /*18cb0*/  IMAD.MOV.U32 R11, RZ, RZ, R2 ;  /* 0x000000ffff0b7224 */ /* 0x000fe200078e0002 */
[----:B--2---:R1:W-:Y:S04]  /*18cc0*/  STL.64 [R1+0x3200], R22 ;  /* 0x0032001601007387 */ /* 0x0043e80000100a00 */
[----:B------:R-:W2:Y:S04]  /*18cd0*/  LDL.LU R3, [R1+0x3248] ;  /* 0x0032480001037983 */ /* 0x000ea80000300800 */
[----:B------:R-:W4:Y:S04]  /*18ce0*/  LDL.LU R2, [R1+0x3244] ;  /* 0x0032440001027983 */ /* 0x000f280000300800 */
[----:B------:R1:W-:Y:S04]  /*18cf0*/  STL.64 [R1+0x3208], R10 ;  /* 0x0032080a01007387 */ /* 0x0003e80000100a00 */
[----:B------:R-:W2:Y:S04]  /*18d00*/  LDL.LU R20, [R1+0x3c0] ;  /* 0x0003c00001147983 */ /* 0x000ea80000300800 */
[----:B------:R-:W2:Y:S04]  /*18d10*/  LDL.LU R21, [R1+0x3c4] ;  /* 0x0003c40001157983 */ /* 0x000ea80000300800 */
[----:B-1----:R-:W2:Y:S04]  /*18d20*/  LDL.LU R22, [R1+0x3c8] ;  /* 0x0003c80001167983 */ /* 0x002ea80000300800 */
[----:B------:R-:W2:Y:S04]  /*18d30*/  LDL.LU R23, [R1+0x3cc] ;  /* 0x0003cc0001177983 */ /* 0x000ea80000300800 */
[----:B--2---:R-:W-:Y:S04]  /*18d40*/  STL.64 [R1+0x3218], R22 ;  /* 0x0032181601007387 */ /* 0x004fe80000100a00 */
[----:B------:R1:W-:Y:S04]  /*18d50*/  STL.64 [R1+0x3210], R20 ;  /* 0x0032101401007387 */ /* 0x0003e80000100a00 */
[----:B------:R-:W2:Y:S04]  /*18d60*/  LDL R10, [R1+0xa8] ;  /* 0x0000a800010a7983 */ /* 0x000ea80000100800 */
[----:B------:R-:W2:Y:S04]  /*18d70*/  LDL R11, [R1+0xac] ;  /* 0x0000ac00010b7983 */ /* 0x000ea80000100800 */
[----:B--2---:R4:W-:Y:S04]  /*18d80*/  STL.64 [R1+0x3220], R10 ;  /* 0x0032200a01007387 */ /* 0x0049e80000100a00 */
[----:B-1----:R-:W2:Y:S04]  /*18d90*/  LDL.LU R20, [R1+0x3d0] ;  /* 0x0003d00001147983 */ /* 0x002ea80000300800 */
[----:B------:R-:W2:Y:S04]  /*18da0*/  LDL.LU R21, [R1+0x3d4] ;  /* 0x0003d40001157983 */ /* 0x000ea80000300800 */
[----:B------:R-:W2:Y:S04]  /*18db0*/  LDL.LU R22, [R1+0x3d8] ;  /* 0x0003d80001167983 */ /* 0x000ea80000300800 */
[----:B------:R-:W2:Y:S01]  /*18dc0*/  LDL.LU R23, [R1+0x3dc] ;  /* 0x0003dc0001177983 */ /* 0x000ea20000300800 */
[----:B----4-:R-:W-:-:S02]  /*18dd0*/  IMAD.MOV.U32 R10, RZ, RZ, R2 ;  /* 0x000000ffff0a7224 */ /* 0x010fc400078e0002 */
[----:B------:R-:W-:Y:S01]  /*18de0*/  IMAD.MOV.U32 R11, RZ, RZ, R3 ;  /* 0x000000ffff0b7224 */ /* 0x000fe200078e0003 */
[----:B--2---:R-:W-:Y:S04]  /*18df0*/  STL.64 [R1+0x3230], R22 ;  /* 0x0032301601007387 */ /* 0x004fe80000100a00 */
[----:B------:R1:W-:Y:S04]  /*18e00*/  STL.64 [R1+0x3228], R20 ;  /* 0x0032281401007387 */ /* 0x0003e80000100a00 */
[----:B------:R-:W2:Y:S04]  /*18e10*/  LDL.LU R2, [R1+0x3240] ;  /* 0x0032400001027983 */ /* 0x000ea80000300800 */
[----:B------:R-:W4:Y:S04]  /*18e20*/  LDL.LU R3, [R1+0x323c] ;  /* 0x00323c0001037983 */ /* 0x000f280000300800 */
[----:B-1----:R-:W2:Y:S04]  /*18e30*/  LDL.LU R20, [R1+0x3e0] ;  /* 0x0003e00001147983 */ /* 0x002ea80000300800 */
[----:B------:R-:W2:Y:S04]  /*18e40*/  LDL.LU R21, [R1+0x3e4] ;  /* 0x0003e40001157983 */ /* 0x000ea80000300800 */
[----:B------:R-:W2:Y:S04]  /*18e50*/  LDL.LU R22, [R1+0x3e8] ;  /* 0x0003e80001167983 */ /* 0x000ea80000300800 */
[----:B------:R-:W2:Y:S04]  /*18e60*/  LDL.LU R23, [R1+0x3ec] ;  /* 0x0003ec0001177983 */ /* 0x000ea80000300800 */
[----:B---3--:R-:W-:Y:S04]  /*18e70*/  STL.64 [R1+0x31c8], R18 ;  /* 0x0031c81201007387 */ /* 0x008fe80000100a00 */
[----:B------:R1:W-:Y:S04]  /*18e80*/  STL.64 [R1+0x31c0], R16 ;  /* 0x0031c01001007387 */ /* 0x0003e80000100a00 */
[----:B-1----:R-:W3:Y:S04]  /*18e90*/  LDL.LU R16, [R1+0x390] ;  /* 0x0003900001107983 */ /* 0x002ee80000300800 */
[----:B------:R-:W3:Y:S04]  /*18ea0*/  LDL.LU R17, [R1+0x394] ;  /* 0x0003940001117983 */ /* 0x000ee80000300800 */
[----:B------:R-:W2:Y:S04]  /*18eb0*/  LDL.LU R18, [R1+0x398] ;  /* 0x0003980001127983 */ /* 0x000ea80000300800 */
[----:B------:R-:W2:Y:S04]  /*18ec0*/  LDL.LU R19, [R1+0x39c] ;  /* 0x00039c0001137983 */ /* 0x000ea80000300800 */
[----:B--2---:R-:W-:Y:S04]  /*18ed0*/  STL.64 [R1+0x31e0], R18 ;  /* 0x0031e01201007387 */ /* 0x004fe80000100a00 */
[----:B---3--:R1:W-:Y:S04]  /*18ee0*/  STL.64 [R1+0x31d8], R16 ;  /* 0x0031d81001007387 */ /* 0x0083e80000100a00 */
[----:B-1----:R-:W2:Y:S04]  /*18ef0*/  LDL.LU R16, [R1+0x3a0] ;  /* 0x0003a00001107983 */ /* 0x002ea80000300800 */
[----:B------:R-:W2:Y:S04]  /*18f00*/  LDL.LU R17, [R1+0x3a4] ;  /* 0x0003a40001117983 */ /* 0x000ea80000300800 */
[----:B------:R-:W3:Y:S04]  /*18f10*/  LDL.LU R18, [R1+0x3a8] ;  /* 0x0003a80001127983 */ /* 0x000ee80000300800 */
[----:B------:R-:W3:Y:S01]  /*18f20*/  LDL.LU R19, [R1+0x3ac] ;  /* 0x0003ac0001137983 */ /* 0x000ee20000300800 */
[----:B------:R-:W-:Y:S03]  /*18f30*/  HMMA.1688.F32.TF32 R8, R4, R10, R20 ;  /* 0x0000000a0408723c */ /* 0x000fe60000081014 */
[----:B---3--:R-:W-:Y:S04]  /*18f40*/  STL.64 [R1+0x31f8], R18 ;  /* 0x0031f81201007387 */ /* 0x008fe80000100a00 */
[----:B--2---:R1:W-:Y:S04]  /*18f50*/  STL.64 [R1+0x31f0], R16 ;  /* 0x0031f01001007387 */ /* 0x0043e80000100a00 */
[----:B-1----:R-:W2:Y:S04]  /*18f60*/  LDL.LU R16, [R1+0x3b0] ;  /* 0x0003b00001107983 */ /* 0x002ea80000300800 */
[----:B------:R-:W2:Y:S04]  /*18f70*/  LDL.LU R17, [R1+0x3b4] ;  /* 0x0003b40001117983 */ /* 0x000ea80000300800 */
[----:B------:R-:W2:Y:S04]  /*18f80*/  LDL.LU R18, [R1+0x3b8] ;  /* 0x0003b80001127983 */ /* 0x000ea80000300800 */
[----:B------:R-:W2:Y:S04]  /*18f90*/  LDL.LU R19, [R1+0x3bc] ;  /* 0x0003bc0001137983 */ /* 0x000ea80000300800 */
[----:B------:R-:W-:Y:S04]  /*18fa0*/  STL [R1+0x3018], R0 ;  /* 0x0030180001007387 */ /* 0x000fe80000100800 */
[----:B------:R-:W3:Y:S04]  /*18fb0*/  LDL.LU R24, [R1+0x310] ;  /* 0x0003100001187983 */ /* 0x000ee80000300800 */
[----:B------:R-:W3:Y:S04]  /*18fc0*/  LDL.LU R25, [R1+0x314] ;  /* 0x0003140001197983 */ /* 0x000ee80000300800 */
[----:B------:R-:W3:Y:S04]  /*18fd0*/  LDL.LU R26, [R1+0x318] ;  /* 0x00031800011a7983 */ /* 0x000ee80000300800 */
[----:B------:R-:W3:Y:S04]  /*18fe0*/  LDL.LU R27, [R1+0x31c] ;  /* 0x00031c00011b7983 */ /* 0x000ee80000300800 */
[----:B------:R1:W-:Y:S04]  /*18ff0*/  STL.64 [R1+0x2ff0], R14 ;  /* 0x002ff00e01007387 */ /* 0x0003e80000100a00 */
[----:B------:R-:W-:Y:S01]  /*19000*/  STL.64 [R1+0x2fe8], R12 ;  /* 0x002fe80c01007387 */ /* 0x000fe20000100a00 */
[----:B-1----:R-:W-:-:S03]  /*19010*/  IMAD.MOV.U32 R14, RZ, RZ, R29 ;  /* 0x000000ffff0e7224 */ /* 0x002fc600078e001d */
[----:B------:R-:W2:Y:S04]  /*19020*/  LDL.LU R29, [R1+0x3238] ;  /* 0x00323800011d7983 */ /* 0x000ea80000300800 */
        /* <DEDUP_REMOVED lines=14> */
[----:B------:R1:W-:Y:S04]  /*19110*/  STL.64 [R1+0x530], R8 ;  /* 0x0005300801007387 */ /* 0x0003e80000100a00 */
[----:B------:R3:W-:Y:S04]  /*19120*/  STL.64 [R1+0x538], R10 ;  /* 0x0005380a01007387 */ /* 0x0007e80000100a00 */
[----:B-1----:R-:W4:Y:S04]  /*19130*/  LDL.LU R8, [R1+0x1c0] ;  /* 0x0001c00001087983 */ /* 0x002f280000300800 */
[----:B------:R-:W4:Y:S04]  /*19140*/  LDL.LU R9, [R1+0x1c4] ;  /* 0x0001c40001097983 */ /* 0x000f280000300800 */
[----:B---3--:R-:W4:Y:S04]  /*19150*/  LDL.LU R10, [R1+0x1c8] ;  /* 0x0001c800010a7983 */ /* 0x008f280000300800 */
[----:B------:R-:W4:Y:S01]  /*19160*/  LDL.LU R11, [R1+0x1cc] ;  /* 0x0001cc00010b7983 */ /* 0x000f220000300800 */
        /* <DEDUP_REMOVED lines=17> */
[----:B-1----:R-:W3:Y:S04]  /*19280*/  LDL.LU.64 R22, [R1+0x31b8] ;  /* 0x0031b80001167983 */ /* 0x002ee80000300a00 */
[----:B------:R-:W3:Y:S01]  /*19290*/  LDL.LU.64 R20, [R1+0x31b0] ;  /* 0x0031b00001147983 */ /* 0x000ee20000300a00 */
[----:B------:R-:W-:-:S07]  /*192a0*/  IMAD.MOV.U32 R15, RZ, RZ, R28 ;  /* 0x000000ffff0f7224 */ /* 0x000fce00078e001c */
[----:B---3--:R-:W-:Y:S01]  /*192b0*/  HMMA.1688.F32.TF32 R12, R4, R14, R20 ;  /* 0x0000000e040c723c */ /* 0x008fe20000081014 */
[----:B------:R-:W2:-:S15]  /*192c0*/  LDL.LU.64 R22, [R1+0x31a8] ;  /* 0x0031a80001167983 */ /* 0x000e9e0000300a00 */
[----:B------:R-:W-:-:S03]  /*192d0*/  NOP ;  /* 0x0000000000007918 */ /* 0x000fc60000000000 */
[----:B------:R1:W-:Y:S04]  /*192e0*/  STL.64 [R1+0x4e0], R12 ;  /* 0x0004e00c01007387 */ /* 0x0003e80000100a00 */
[----:B------:R3:W-:Y:S04]  /*192f0*/  STL.64 [R1+0x4e8], R14 ;  /* 0x0004e80e01007387 */ /* 0x0007e80000100a00 */
[----:B-1----:R-:W4:Y:S04]  /*19300*/  LDL.LU R12, [R1+0x1b0] ;  /* 0x0001b000010c7983 */ /* 0x002f280000300800 */
[----:B------:R-:W4:Y:S04]  /*19310*/  LDL.LU R13, [R1+0x1b4] ;  /* 0x0001b400010d7983 */ /* 0x000f280000300800 */
[----:B---3--:R-:W3:Y:S04]  /*19320*/  LDL.LU R14, [R1+0x1b8] ;  /* 0x0001b800010e7983 */ /* 0x008ee80000300800 */
        /* <DEDUP_REMOVED lines=29> */
[----:B------:R-:W-:Y:S04]  /*19500*/  STL.64 [R1+0x490], R20 ;  /* 0x0004901401007387 */ /* 0x000fe80000100a00 */
[----:B------:R1:W-:Y:S04]  /*19510*/  STL.64 [R1+0x498], R22 ;  /* 0x0004981601007387 */ /* 0x0003e80000100a00 */
[----:B-1----:R-:W2:Y:S04]  /*19520*/  LDL.LU.64 R22, [R1+0x3140] ;  /* 0x0031400001167983 */ /* 0x002ea80000300a00 */
[----:B------:R-:W2:Y:S04]  /*19530*/  LDL.LU.64 R20, [R1+0x3138] ;  /* 0x0031380001147983 */ /* 0x000ea80000300a00 */
[----:B------:R-:W2:Y:S02]  /*19540*/  LDL.LU.64 R18, [R1+0x3130] ;  /* 0x0031300001127983 */ /* 0x000ea40000300a00 */
[----:B--2---:R-:W-:-:S15]  /*19550*/  HMMA.1688.F32.TF32 R20, R4, R18, R20 ;  /* 0x000000120414723c */ /* 0x004fde0000081014 */
[----:B------:R-:W-:-:S04]  /*19560*/  NOP ;  /* 0x0000000000007918 */ /* 0x000fc80000000000 */
[----:B------:R-:W-:Y:S04]  /*19570*/  STL.64 [R1+0x480], R20 ;  /* 0x0004801401007387 */ /* 0x000fe80000100a00 */
[----:B------:R1:W-:Y:S04]  /*19580*/  STL.64 [R1+0x488], R22 ;  /* 0x0004881601007387 */ /* 0x0003e80000100a00 */
[----:B-1----:R-:W2:Y:S04]  /*19590*/  LDL.LU.64 R22, [R1+0x3128] ;  /* 0x0031280001167983 */ /* 0x002ea80000300a00 */
[----:B------:R1:W-:Y:S04]  /*195a0*/  STL.64 [R1+0x3080], R18 ;  /* 0x0030801201007387 */ /* 0x0003e80000100a00 */
[----:B-1----:R-:W3:Y:S04]  /*195b0*/  LDL.LU.64 R18, [R1+0x88] ;  /* 0x0000880001127983 */ /* 0x002ee80000300a00 */
[----:B---3--:R1:W-:Y:S04]  /*195c0*/  STL.64 [R1+0x30f0], R18 ;  /* 0x0030f01201007387 */ /* 0x0083e80000100a00 */
[----:B-1----:R-:W3:Y:S01]  /*195d0*/  LDL.LU.64 R18, [R1+0xa8] ;  /* 0x0000a80001127983 */ /* 0x002ee20000300a00 */
[C---:B--2---:R-:W-:Y:S03]  /*195e0*/  HMMA.1688.F32.TF32 R24, R4.reuse, R22, R24 ;  /* 0x000000160418723c */ /* 0x044fe60000081018 */
[----:B---3--:R1:W-:Y:S04]  /*195f0*/  STL.64 [R1+0x30f8], R18 ;  /* 0x0030f81201007387 */ /* 0x0083e80000100a00 */
[----:B-1----:R-:W2:Y:S04]  /*19600*/  LDL.LU.64 R18, [R1+0xb8] ;  /* 0x0000b80001127983 */ /* 0x002ea80000300a00 */
[----:B--2---:R1:W-:Y:S04]  /*19610*/  STL.64 [R1+0x3100], R18 ;  /* 0x0031001201007387 */ /* 0x0043e80000100a00 */
[----:B-1----:R-:W2:Y:S04]  /*19620*/  LDL.LU.64 R18, [R1+0xc8] ;  /* 0x0000c80001127983 */ /* 0x002ea80000300a00 */
[----:B------:R-:W-:Y:S04]  /*19630*/  STL.64 [R1+0x470], R24 ;  /* 0x0004701801007387 */ /* 0x000fe80000100a00 */
[----:B------:R1:W-:Y:S04]  /*19640*/  STL.64 [R1+0x478], R26 ;  /* 0x0004781a01007387 */ /* 0x0003e80000100a00 */
[----:B-1----:R-:W4:Y:S04]  /*19650*/  LDL.LU.64 R26, [R1+0x3120] ;  /* 0x00312000011a7983 */ /* 0x002f280000300a00 */
[----:B------:R-:W3:Y:S04]  /*19660*/  LDL.LU.64 R24, [R1+0x3118] ;  /* 0x0031180001187983 */ /* 0x000ee80000300a00 */
[----:B------:R1:W-:Y:S04]  /*19670*/  STL [R1+0x3020], R22 ;  /* 0x0030201601007387 */ /* 0x0003e80000100800 */
[----:B------:R1:W-:Y:S04]  /*19680*/  STL [R1+0x301c], R23 ;  /* 0x00301c1701007387 */ /* 0x0003e80000100800 */
[----:B------:R-:W2:Y:S04]  /*19690*/  LDL.LU R20, [R1+0x170] ;  /* 0x0001700001147983 */ /* 0x000ea80000300800 */
[----:B------:R-:W2:Y:S04]  /*196a0*/  LDL.LU R21, [R1+0x174] ;  /* 0x0001740001157983 */ /* 0x000ea80000300800 */
[----:B-1----:R-:W2:Y:S04]  /*196b0*/  LDL.LU R22, [R1+0x178] ;  /* 0x0001780001167983 */ /* 0x002ea80000300800 */
[----:B------:R-:W2:Y:S01]  /*196c0*/  LDL.LU R23, [R1+0x17c] ;  /* 0x00017c0001177983 */ /* 0x000ea20000300800 */
[----:B----4-:R-:W-:Y:S03]  /*196d0*/  HMMA.1688.F32.TF32 R4, R4, R26, R8 ;  /* 0x0000001a0404723c */ /* 0x010fe60000081008 */
[----:B------:R-:W2:Y:S04]  /*196e0*/  LDL.LU.64 R10, [R1+0x3110] ;  /* 0x00311000010a7983 */ /* 0x000ea80000300a00 */
[----:B------:R-:W2:-:S12]  /*196f0*/  LDL.LU.64 R8, [R1+0x3108] ;  /* 0x0031080001087983 */ /* 0x000e980000300a00 */
[----:B------:R-:W-:Y:S04]  /*19700*/  STL.64 [R1+0x460], R4 ;  /* 0x0004600401007387 */ /* 0x000fe80000100a00 */
[----:B------:R1:W-:Y:S04]  /*19710*/  STL.64 [R1+0x468], R6 ;  /* 0x0004680601007387 */ /* 0x0003e80000100a00 */
[----:B-1----:R-:W4:Y:S04]  /*19720*/  LDL.LU.64 R6, [R1+0x98] ;  /* 0x0000980001067983 */ /* 0x002f280000300a00 */
[----:B------:R-:W-:Y:S04]  /*19730*/  STL.64 [R1+0x3000], R26 ;  /* 0x0030001a01007387 */ /* 0x000fe80000100a00 */
[----:B---3--:R1:W-:Y:S04]  /*19740*/  STL.64 [R1+0x2ff8], R24 ;  /* 0x002ff81801007387 */ /* 0x0083e80000100a00 */
[----:B-1----:R-:W3:Y:S04]  /*19750*/  LDL.LU R24, [R1+0x190] ;  /* 0x0001900001187983 */ /* 0x002ee80000300800 */
[----:B------:R-:W3:Y:S04]  /*19760*/  LDL.LU R25, [R1+0x194] ;  /* 0x0001940001197983 */ /* 0x000ee80000300800 */
[----:B------:R-:W3:Y:S04]  /*19770*/  LDL.LU R26, [R1+0x198] ;  /* 0x00019800011a7983 */ /* 0x000ee80000300800 */
[----:B------:R-:W3:Y:S01]  /*19780*/  LDL.LU R27, [R1+0x19c] ;  /* 0x00019c00011b7983 */ /* 0x000ee20000300800 */
[----:B--2---:R-:W-:-:S15]  /*19790*/  HMMA.1688.F32.TF32 R12, R8, R18, R12 ;  /* 0x00000012080c723c */ /* 0x004fde000008100c */
[----:B------:R-:W-:-:S04]  /*197a0*/  NOP ;  /* 0x0000000000007918 */ /* 0x000fc80000000000 */
[----:B------:R1:W-:Y:S04]  /*197b0*/  STL.64 [R1+0x450], R12 ;  /* 0x0004500c01007387 */ /* 0x0003e80000100a00 */
[----:B------:R-:W-:Y:S01]  /*197c0*/  STL.64 [R1+0x458], R14 ;  /* 0x0004580e01007387 */ /* 0x000fe20000100a00 */
[----:B-1----:R-:W-:Y:S02]  /*197d0*/  IMAD.MOV.U32 R12, RZ, RZ, R19 ;  /* 0x000000ffff0c7224 */ /* 0x002fe400078e0013 */
[----:B------:R-:W-:Y:S02]  /*197e0*/  IMAD.MOV.U32 R13, RZ, RZ, R18 ;  /* 0x000000ffff0d7224 */ /* 0x000fe400078e0012 */
[----:B------:R-:W2:Y:S04]  /*197f0*/  LDL.LU.64 R18, [R1+0x3100] ;  /* 0x0031000001127983 */ /* 0x000ea80000300a00 */
[----:B------:R1:W-:Y:S04]  /*19800*/  STL [R1+0x3040], R12 ;  /* 0x0030400c01007387 */ /* 0x0003e80000100800 */
[----:B------:R4:W-:Y:S04]  /*19810*/  STL [R1+0x3024], R13 ;  /* 0x0030240d01007387 */ /* 0x0009e80000100800 */
[----:B-1----:R-:W2:Y:S04]  /*19820*/  LDL.LU R12, [R1+0x1a0] ;  /* 0x0001a000010c7983 */ /* 0x002ea80000300800 */
[----:B----4-:R-:W2:Y:S04]  /*19830*/  LDL.LU R13, [R1+0x1a4] ;  /* 0x0001a400010d7983 */ /* 0x010ea80000300800 */
[----:B------:R-:W2:Y:S04]  /*19840*/  LDL.LU R14, [R1+0x1a8] ;  /* 0x0001a800010e7983 */ /* 0x000ea80000300800 */
[----:B------:R-:W2:Y:S02]  /*19850*/  LDL.LU R15, [R1+0x1ac] ;  /* 0x0001ac00010f7983 */ /* 0x000ea40000300800 */
[----:B--2---:R-:W-:-:S15]  /*19860*/  HMMA.1688.F32.TF32 R12, R8, R18, R12 ;  /* 0x00000012080c723c */ /* 0x004fde000008100c */
[----:B------:R-:W-:-:S04]  /*19870*/  NOP ;  /* 0x0000000000007918 */ /* 0x000fc80000000000 */
[----:B------:R-:W-:Y:S04]  /*19880*/  STL.64 [R1+0x440], R12 ;  /* 0x0004400c01007387 */ /* 0x000fe80000100a00 */
[----:B------:R1:W-:Y:S02]  /*19890*/  STL.64 [R1+0x448], R14 ;  /* 0x0004480e01007387 */ /* 0x0003e40000100a00 */
[----:B-1----:R-:W-:Y:S02]  /*198a0*/  IMAD.MOV.U32 R15, RZ, RZ, R18 ;  /* 0x000000ffff0f7224 */ /* 0x002fe400078e0012 */
[----:B------:R-:W-:Y:S02]  /*198b0*/  IMAD.MOV.U32 R14, RZ, RZ, R19 ;  /* 0x000000ffff0e7224 */ /* 0x000fe400078e0013 */
[----:B------:R-:W3:Y:S04]  /*198c0*/  LDL.LU.64 R18, [R1+0x30f8] ;  /* 0x0030f80001127983 */ /* 0x000ee80000300a00 */
[----:B------:R-:W-:Y:S04]  /*198d0*/  STL [R1+0x3044], R15 ;  /* 0x0030440f01007387 */ /* 0x000fe80000100800 */
[----:B------:R1:W-:Y:S04]  /*198e0*/  STL [R1+0x3098], R14 ;  /* 0x0030980e01007387 */ /* 0x0003e80000100800 */
[----:B------:R-:W2:Y:S04]  /*198f0*/  LDL.LU R12, [R1+0x180] ;  /* 0x00018000010c7983 */ /* 0x000ea80000300800 */
[----:B------:R-:W2:Y:S04]  /*19900*/  LDL.LU R13, [R1+0x184] ;  /* 0x00018400010d7983 */ /* 0x000ea80000300800 */
[----:B-1----:R-:W2:Y:S04]  /*19910*/  LDL.LU R14, [R1+0x188] ;  /* 0x00018800010e7983 */ /* 0x002ea80000300800 */
[----:B------:R-:W2:Y:S01]  /*19920*/  LDL.LU R15, [R1+0x18c] ;  /* 0x00018c00010f7983 */ /* 0x000ea20000300800 */
[C---:B---3--:R-:W-:Y:S08]  /*19930*/  HMMA.1688.F32.TF32 R24, R8.reuse, R18, R24 ;  /* 0x000000120818723c */ /* 0x048ff00000081018 */
[----:B--2---:R-:W-:Y:S11]  /*19940*/  HMMA.1688.F32.TF32 R12, R8, R6, R12 ;  /* 0x00000006080c723c */ /* 0x004ff6000008100c */
[----:B------:R1:W-:Y:S04]  /*19950*/  STL.64 [R1+0x430], R24 ;  /* 0x0004301801007387 */ /* 0x0003e80000100a00 */
[----:B------:R2:W-:Y:S01]  /*19960*/  STL.64 [R1+0x438], R26 ;  /* 0x0004381a01007387 */ /* 0x0005e20000100a00 */
[----:B-1----:R-:W-:-:S02]  /*19970*/  IMAD.MOV.U32 R25, RZ, RZ, R18 ;  /* 0x000000ffff197224 */ /* 0x002fc400078e0012 */
[----:B------:R-:W-:Y:S02]  /*19980*/  IMAD.MOV.U32 R24, RZ, RZ, R19 ;  /* 0x000000ffff187224 */ /* 0x000fe400078e0013 */
[----:B------:R-:W3:Y:S01]  /*19990*/  LDL.LU.64 R18, [R1+0x30f0] ;  /* 0x0030f00001127983 */ /* 0x000ee20000300a00 */
[----:B--2---:R-:W-:Y:S02]  /*199a0*/  IMAD.MOV.U32 R27, RZ, RZ, R6 ;  /* 0x000000ffff1b7224 */ /* 0x004fe400078e0006 */
[----:B------:R-:W-:Y:S01]  /*199b0*/  IMAD.MOV.U32 R26, RZ, RZ, R7 ;  /* 0x000000ffff1a7224 */ /* 0x000fe200078e0007 */
[----:B------:R-:W-:Y:S04]  /*199c0*/  STL.64 [R1+0x420], R12 ;  /* 0x0004200c01007387 */ /* 0x000fe80000100a00 */
[----:B------:R3:W-:Y:S04]  /*199d0*/  STL.64 [R1+0x428], R14 ;  /* 0x0004280e01007387 */ /* 0x0007e80000100a00 */
[----:B------:R-:W-:Y:S04]  /*199e0*/  STL.64 [R1+0x3030], R26 ;  /* 0x0030301a01007387 */ /* 0x000fe80000100a00 */
[----:B------:R-:W-:Y:S04]  /*199f0*/  STL.64 [R1+0x3028], R24 ;  /* 0x0030281801007387 */ /* 0x000fe80000100a00 */
[----:B------:R-:W2:Y:S01]  /*19a00*/  LDL.LU R4, [R1+0x770] ;  /* 0x0007700001047983 */ /* 0x000ea20000300800 */
[----:B------:R-:W-:-:S02]  /*19a10*/  IMAD.MOV.U32 R6, RZ, RZ, R3 ;  /* 0x000000ffff067224 */ /* 0x000fc400078e0003 */
[----:B------:R-:W-:Y:S02]  /*19a20*/  IMAD.MOV.U32 R7, RZ, RZ, R2 ;  /* 0x000000ffff077224 */ /* 0x000fe400078e0002 */
[----:B------:R-:W-:-:S03]  /*19a30*/  IMAD.MOV.U32 R5, RZ, RZ, R29 ;  /* 0x000000ffff057224 */ /* 0x000fc600078e001d */
[----:B------:R-:W-:Y:S01]  /*19a40*/  STL.64 [R1+0x2ea0], R6 ;  /* 0x002ea00601007387 */ /* 0x000fe20000100a00 */
[----:B---3--:R-:W-:Y:S03]  /*19a50*/  HMMA.1688.F32.TF32 R12, R8, R18, R20 ;  /* 0x00000012080c723c */ /* 0x008fe60000081014 */
[----:B--2---:R1:W-:-:S15]  /*19a60*/  STL.64 [R1+0x2e98], R4 ;  /* 0x002e980401007387 */ /* 0x0043de0000100a00 */
[----:B------:R-:W-:Y:S01]  /*19a70*/  NOP ;  /* 0x0000000000007918 */ /* 0x000fe20000000000 */
[----:B------:R-:W-:Y:S04]  /*19a80*/  STL.64 [R1+0x410], R12 ;  /* 0x0004100c01007387 */ /* 0x000fe80000100a00 */
[----:B-1----:R-:W2:Y:S04]  /*19a90*/  LDL.LU R4, [R1+0x7b0] ;  /* 0x0007b00001047983 */ /* 0x002ea80000300800 */
[----:B------:R-:W2:Y:S04]  /*19aa0*/  LDL.LU R5, [R1+0x7b4] ;  /* 0x0007b40001057983 */ /* 0x000ea80000300800 */
[----:B------:R-:W3:Y:S04]  /*19ab0*/  LDL.LU R6, [R1+0x7b8] ;  /* 0x0007b80001067983 */ /* 0x000ee80000300800 */
[----:B------:R-:W3:Y:S04]  /*19ac0*/  LDL.LU R7, [R1+0x7bc] ;  /* 0x0007bc0001077983 */ /* 0x000ee80000300800 */
[----:B------:R-:W4:Y:S04]  /*19ad0*/  LDL.LU R24, [R1+0xe0] ;  /* 0x0000e00001187983 */ /* 0x000f280000300800 */
[----:B------:R-:W4:Y:S04]  /*19ae0*/  LDL.LU R25, [R1+0xe4] ;  /* 0x0000e40001197983 */ /* 0x000f280000300800 */
[----:B------:R-:W2:Y:S04]  /*19af0*/  LDL.LU R26, [R1+0xe8] ;  /* 0x0000e800011a7983 */ /* 0x000ea80000300800 */
[----:B------:R-:W2:Y:S01]  /*19b00*/  LDL.LU R27, [R1+0xec] ;  /* 0x0000ec00011b7983 */ /* 0x000ea20000300800 */
[----:B------:R-:W-:-:S02]  /*19b10*/  IMAD.MOV.U32 R28, RZ, RZ, R18 ;  /* 0x000000ffff1c7224 */ /* 0x000fc400078e0012 */
[----:B------:R-:W-:Y:S02]  /*19b20*/  IMAD.MOV.U32 R3, RZ, RZ, R19 ;  /* 0x000000ffff037224 */ /* 0x000fe400078e0013 */
[----:B------:R-:W-:Y:S02]  /*19b30*/  IMAD.MOV.U32 R29, RZ, RZ, R14 ;  /* 0x000000ffff1d7224 */ /* 0x000fe400078e000e */
[----:B------:R-:W-:Y:S01]  /*19b40*/  IMAD.MOV.U32 R2, RZ, RZ, R15 ;  /* 0x000000ffff027224 */ /* 0x000fe200078e000f */
[----:B--2---:R-:W-:Y:S04]  /*19b50*/  STL.64 [R1+0x3050], R26 ;  /* 0x0030501a01007387 */ /* 0x004fe80000100a00 */
[----:B----4-:R1:W-:Y:S04]  /*19b60*/  STL.64 [R1+0x3048], R24 ;  /* 0x0030481801007387 */ /* 0x0103e80000100a00 */
[----:B-1----:R-:W2:Y:S04]  /*19b70*/  LDL.LU R24, [R1+0xf0] ;  /* 0x0000f00001187983 */ /* 0x002ea80000300800 */
[----:B------:R-:W2:Y:S04]  /*19b80*/  LDL.LU R25, [R1+0xf4] ;  /* 0x0000f40001197983 */ /* 0x000ea80000300800 */
[----:B------:R-:W4:Y:S04]  /*19b90*/  LDL.LU R26, [R1+0xf8] ;  /* 0x0000f800011a7983 */ /* 0x000f280000300800 */
[----:B------:R-:W4:Y:S04]  /*19ba0*/  LDL.LU R27, [R1+0xfc] ;  /* 0x0000fc00011b7983 */ /* 0x000f280000300800 */
[----:B------:R-:W2:Y:S04]  /*19bb0*/  LDL.LU R16, [R1+0x110] ;  /* 0x0001100001107983 */ /* 0x000ea80000300800 */
        /* <DEDUP_REMOVED lines=11> */
[----:B--2---:R1:W-:Y:S04]  /*19c70*/  STL.64 [R1+0x30c8], R22 ;  /* 0x0030c81601007387 */ /* 0x0043e80000100a00 */
[----:B------:R-:W-:Y:S04]  /*19c80*/  STL.64 [R1+0x30c0], R20 ;  /* 0x0030c01401007387 */ /* 0x000fe80000100a00 */
[----:B-1----:R-:W2:Y:S04]  /*19c90*/  LDL.LU.64 R22, [R1+0x68] ;  /* 0x0000680001167983 */ /* 0x002ea80000300a00 */
[----:B--2---:R1:W-:Y:S04]  /*19ca0*/  STL.64 [R1+0x30d8], R22 ;  /* 0x0030d81601007387 */ /* 0x0043e80000100a00 */
[----:B-1----:R-:W2:Y:S04]  /*19cb0*/  LDL.LU.64 R22, [R1+0x78] ;  /* 0x0000780001167983 */ /* 0x002ea80000300a00 */
[----:B------:R1:W-:Y:S04]  /*19cc0*/  STL.64 [R1+0x30a8], R14 ;  /* 0x0030a80e01007387 */ /* 0x0003e80000100a00 */
[----:B------:R-:W-:Y:S04]  /*19cd0*/  STL.64 [R1+0x30a0], R12 ;  /* 0x0030a00c01007387 */ /* 0x000fe80000100a00 */
[----:B-1----:R-:W2:Y:S04]  /*19ce0*/  LDL.LU.64 R14, [R1+0x48] ;  /* 0x00004800010e7983 */ /* 0x002ea80000300a00 */
[----:B--2---:R1:W-:Y:S04]  /*19cf0*/  STL.64 [R1+0x30b8], R14 ;  /* 0x0030b80e01007387 */ /* 0x0043e80000100a00 */
[----:B-1----:R-:W2:Y:S04]  /*19d00*/  LDL.LU.64 R14, [R1+0x58] ;  /* 0x00005800010e7983 */ /* 0x002ea80000300a00 */
        /* <DEDUP_REMOVED lines=11> */
[----:B------:R1:W-:Y:S04]  /*19dc0*/  STL.64 [R1+0x3090], R18 ;  /* 0x0030901201007387 */ /* 0x0003e80000100a00 */
[----:B------:R2:W-:Y:S04]  /*19dd0*/  STL.64 [R1+0x3088], R16 ;  /* 0x0030881001007387 */ /* 0x0005e80000100a00 */
[----:B-1----:R-:W2:Y:S04]  /*19de0*/  LDL.LU.64 R18, [R1+0x38] ;  /* 0x0000380001127983 */ /* 0x002ea80000300a00 */
[----:B--2---:R1:W-:Y:S04]  /*19df0*/  STL.64 [R1+0x30b0], R18 ;  /* 0x0030b01201007387 */ /* 0x0043e80000100a00 */
[----:B------:R-:W2:Y:S04]  /*19e00*/  LDL.LU R16, [R1+0x130] ;  /* 0x0001300001107983 */ /* 0x000ea80000300800 */
[----:B------:R-:W2:Y:S04]  /*19e10*/  LDL.LU R17, [R1+0x134] ;  /* 0x0001340001117983 */ /* 0x000ea80000300800 */
[----:B-1----:R-:W2:Y:S04]  /*19e20*/  LDL.LU R18, [R1+0x138] ;  /* 0x0001380001127983 */ /* 0x002ea80000300800 */
[----:B------:R-:W2:Y:S04]  /*19e30*/  LDL.LU R19, [R1+0x13c] ;  /* 0x00013c0001137983 */ /* 0x000ea80000300800 */
[----:B----4-:R1:W-:Y:S04]  /*19e40*/  STL.64 [R1+0x3060], R26 ;  /* 0x0030601a01007387 */ /* 0x0103e80000100a00 */
[----:B------:R-:W-:Y:S04]  /*19e50*/  STL.64 [R1+0x3058], R24 ;  /* 0x0030581801007387 */ /* 0x000fe80000100a00 */
[----:B-1----:R-:W4:Y:S01]  /*19e60*/  LDL.LU.64 R26, [R1+0x18] ;  /* 0x00001800011a7983 */ /* 0x002f220000300a00 */
[----:B------:R-:W-:Y:S03]  /*19e70*/  HMMA.1688.F32.TF32 R12, R8, R22, R12 ;  /* 0x00000016080c723c */ /* 0x000fe6000008100c */
[----:B----4-:R1:W-:Y:S04]  /*19e80*/  STL.64 [R1+0x3078], R26 ;  /* 0x0030781a01007387 */ /* 0x0103e80000100a00 */
[----:B-1----:R-:W4:Y:S04]  /*19e90*/  LDL.LU.64 R26, [R1+0x28] ;  /* 0x00002800011a7983 */ /* 0x002f280000300a00 */
[----:B---3--:R1:W-:Y:S04]  /*19ea0*/  STL.64 [R1+0x2eb0], R6 ;  /* 0x002eb00601007387 */ /* 0x0083e80000100a00 */
[----:B------:R3:W-:Y:S04]  /*19eb0*/  STL.64 [R1+0x2ea8], R4 ;  /* 0x002ea80401007387 */ /* 0x0007e80000100a00 */
[----:B-1----:R-:W2:Y:S04]  /*19ec0*/  LDL.LU R6, [R1+0x8] ;  /* 0x0000080001067983 */ /* 0x002ea80000300800 */
[----:B------:R1:W-:Y:S04]  /*19ed0*/  STL [R1+0x28e4], R2 ;  /* 0x0028e40201007387 */ /* 0x0003e80000100800 */
[----:B------:R-:W-:Y:S04]  /*19ee0*/  STL [R1+0x28e0], R29 ;  /* 0x0028e01d01007387 */ /* 0x000fe80000100800 */
[----:B------:R-:W-:Y:S04]  /*19ef0*/  STL.64 [R1+0x400], R12 ;  /* 0x0004000c01007387 */ /* 0x000fe80000100a00 */
[----:B------:R1:W-:Y:S01]  /*19f00*/  STL.64 [R1+0x408], R14 ;  /* 0x0004080e01007387 */ /* 0x0003e20000100a00 */
[----:B---3--:R-:W-:-:S02]  /*19f10*/  IMAD.MOV.U32 R4, RZ, RZ, R22 ;  /* 0x000000ffff047224 */ /* 0x008fc400078e0016 */
[----:B-1----:R-:W-:Y:S01]  /*19f20*/  IMAD.MOV.U32 R2, RZ, RZ, R23 ;  /* 0x000000ffff027224 */ /* 0x002fe200078e0017 */
[----:B------:R-:W3:Y:S04]  /*19f30*/  LDL.LU.64 R14, [R1+0x30e8] ;  /* 0x0030e800010e7983 */ /* 0x000ee80000300a00 */
        /* <DEDUP_REMOVED lines=10> */
[----:B------:R-:W3:Y:S01]  /*19fe0*/  LDL.LU.64 R20, [R1+0x30c0] ;  /* 0x0030c00001147983 */ /* 0x000ee20000300a00 */
[----:B------:R-:W-:-:S05]  /*19ff0*/  IMAD.MOV.U32 R7, RZ, RZ, R0 ;  /* 0x000000ffff077224 */ /* 0x000fca00078e0000 */
[----:B--2---:R-:W-:Y:S04]  /*1a000*/  STL.64 [R1+0x3070], R6 ;  /* 0x0030700601007387 */ /* 0x004fe80000100a00 */
[----:B------:R1:W-:Y:S04]  /*1a010*/  STL.64 [R1+0x3068], R4 ;  /* 0x0030680401007387 */ /* 0x0003e80000100a00 */
[----:B-1----:R-:W2:Y:S04]  /*1a020*/  LDL.LU R4, [R1+0x100] ;  /* 0x0001000001047983 */ /* 0x002ea80000300800 */
[----:B------:R-:W2:Y:S04]  /*1a030*/  LDL.LU R5, [R1+0x104] ;  /* 0x0001040001057983 */ /* 0x000ea80000300800 */
[----:B------:R-:W2:Y:S04]  /*1a040*/  LDL.LU R6, [R1+0x108] ;  /* 0x0001080001067983 */ /* 0x000ea80000300800 */
[----:B------:R-:W2:Y:S01]  /*1a050*/  LDL.LU R7, [R1+0x10c] ;  /* 0x00010c0001077983 */ /* 0x000ea20000300800 */
[----:B---3--:R-:W-:-:S15]  /*1a060*/  HMMA.1688.F32.TF32 R20, R8, R14, R20 ;  /* 0x0000000e0814723c */ /* 0x008fde0000081014 */
[----:B------:R-:W-:-:S04]  /*1a070*/  NOP ;  /* 0x0000000000007918 */ /* 0x000fc80000000000 */
[----:B------:R1:W-:Y:S04]  /*1a080*/  STL.64 [R1+0x3e0], R20 ;  /* 0x0003e01401007387 */ /* 0x0003e80000100a00 */
[----:B------:R3:W-:Y:S01]  /*1a090*/  STL.64 [R1+0x3e8], R22 ;  /* 0x0003e81601007387 */ /* 0x0007e20000100a00 */
[----:B-1----:R-:W-:Y:S02]  /*1a0a0*/  IMAD.MOV.U32 R20, RZ, RZ, R14 ;  /* 0x000000ffff147224 */ /* 0x002fe400078e000e */
[----:B------:R-:W-:Y:S02]  /*1a0b0*/  IMAD.MOV.U32 R21, RZ, RZ, R15 ;  /* 0x000000ffff157224 */ /* 0x000fe400078e000f */
[----:B------:R-:W2:Y:S02]  /*1a0c0*/  LDL.LU.64 R14, [R1+0x30b8] ;  /* 0x0030b800010e7983 */ /* 0x000ea40000300a00 */
[----:B--2---:R-:W-:Y:S01]  /*1a0d0*/  HMMA.1688.F32.TF32 R16, R8, R14, R16 ;  /* 0x0000000e0810723c */ /* 0x004fe20000081010 */
[----:B---3--:R-:W-:-:S02]  /*1a0e0*/  IMAD.MOV.U32 R23, RZ, RZ, R14 ;  /* 0x000000ffff177224 */ /* 0x008fc400078e000e */
[----:B------:R-:W-:-:S15]  /*1a0f0*/  IMAD.MOV.U32 R0, RZ, RZ, R15 ;  /* 0x000000ffff007224 */ /* 0x000fde00078e000f */
[----:B------:R-:W-:Y:S01]  /*1a100*/  NOP ;  /* 0x0000000000007918 */ /* 0x000fe20000000000 */
[----:B------:R-:W-:Y:S04]  /*1a110*/  STL.64 [R1+0x3d0], R16 ;  /* 0x0003d01001007387 */ /* 0x000fe80000100a00 */
[----:B------:R1:W-:Y:S04]  /*1a120*/  STL.64 [R1+0x3d8], R18 ;  /* 0x0003d81201007387 */ /* 0x0003e80000100a00 */
[----:B-1----:R-:W2:Y:S04]  /*1a130*/  LDL.LU.64 R18, [R1+0x30b0] ;  /* 0x0030b00001127983 */ /* 0x002ea80000300a00 */
[----:B------:R-:W2:Y:S04]  /*1a140*/  LDL.LU.64 R14, [R1+0x30a8] ;  /* 0x0030a800010e7983 */ /* 0x000ea80000300a00 */
[----:B------:R-:W2:Y:S02]  /*1a150*/  LDL.LU.64 R12, [R1+0x30a0] ;  /* 0x0030a000010c7983 */ /* 0x000ea40000300a00 */
[----:B--2---:R-:W-:Y:S01]  /*1a160*/  HMMA.1688.F32.TF32 R12, R8, R18, R12 ;  /* 0x00000012080c723c */ /* 0x004fe2000008100c */
[----:B------:R-:W-:-:S15]  /*1a170*/  IMAD.MOV.U32 R22, RZ, RZ, R19 ;  /* 0x000000ffff167224 */ /* 0x000fde00078e0013 */
[----:B------:R-:W-:-:S03]  /*1a180*/  NOP ;  /* 0x0000000000007918 */ /* 0x000fc60000000000 */
[----:B------:R1:W-:Y:S04]  /*1a190*/  STL.64 [R1+0x3c0], R12 ;  /* 0x0003c00c01007387 */ /* 0x0003e80000100a00 */
[----:B------:R2:W-:Y:S01]  /*1a1a0*/  STL.64 [R1+0x3c8], R14 ;  /* 0x0003c80e01007387 */ /* 0x0005e20000100a00 */
[----:B-1----:R-:W-:-:S03]  /*1a1b0*/  IMAD.MOV.U32 R13, RZ, RZ, R18 ;  /* 0x000000ffff0d7224 */ /* 0x002fc600078e0012 */
[----:B--2---:R-:W2:Y:S04]  /*1a1c0*/  LDL.LU R14, [R1+0x3098] ;  /* 0x00309800010e7983 */ /* 0x004ea80000300800 */
[----:B------:R-:W4:Y:S04]  /*1a1d0*/  LDL.LU.64 R18, [R1+0x3090] ;  /* 0x0030900001127983 */ /* 0x000f280000300a00 */
[----:B------:R-:W4:Y:S02]  /*1a1e0*/  LDL.LU.64 R16, [R1+0x3088] ;  /* 0x0030880001107983 */ /* 0x000f240000300a00 */
[----:B----4-:R-:W-:-:S15]  /*1a1f0*/  HMMA.1688.F32.TF32 R16, R8, R26, R16 ;  /* 0x0000001a0810723c */ /* 0x010fde0000081010 */
[----:B------:R-:W-:-:S04]  /*1a200*/  NOP ;  /* 0x0000000000007918 */ /* 0x000fc80000000000 */
[----:B------:R1:W-:Y:S04]  /*1a210*/  STL.64 [R1+0x3b0], R16 ;  /* 0x0003b01001007387 */ /* 0x0003e80000100a00 */
[----:B------:R3:W-:Y:S01]  /*1a220*/  STL.64 [R1+0x3b8], R18 ;  /* 0x0003b81201007387 */ /* 0x0007e20000100a00 */
[----:B-1----:R-:W-:-:S03]  /*1a230*/  IMAD.MOV.U32 R16, RZ, RZ, R26 ;  /* 0x000000ffff107224 */ /* 0x002fc600078e001a */
[----:B---3--:R-:W3:Y:S01]  /*1a240*/  LDL.LU.64 R18, [R1+0x3080] ;  /* 0x0030800001127983 */ /* 0x008ee20000300a00 */
[----:B------:R-:W-:-:S03]  /*1a250*/  IMAD.MOV.U32 R17, RZ, RZ, R27 ;  /* 0x000000ffff117224 */ /* 0x000fc600078e001b */
[----:B------:R-:W4:Y:S02]  /*1a260*/  LDL.LU.64 R26, [R1+0x3078] ;  /* 0x00307800011a7983 */ /* 0x000f240000300a00 */
[----:B----4-:R-:W-:Y:S01]  /*1a270*/  HMMA.1688.F32.TF32 R4, R8, R26, R4 ;  /* 0x0000001a0804723c */ /* 0x010fe20000081004 */
[----:B------:R-:W-:Y:S02]  /*1a280*/  IMAD.MOV.U32 R15, RZ, RZ, R26 ;  /* 0x000000ffff0f7224 */ /* 0x000fe400078e001a */
[----:B------:R-:W-:-:S15]  /*1a290*/  IMAD.MOV.U32 R12, RZ, RZ, R27 ;  /* 0x000000ffff0c7224 */ /* 0x000fde00078e001b */
[----:B------:R-:W-:Y:S01]  /*1a2a0*/  NOP ;  /* 0x0000000000007918 */ /* 0x000fe20000000000 */
[----:B------:R-:W-:Y:S04]  /*1a2b0*/  STL.64 [R1+0x3a0], R4 ;  /* 0x0003a00401007387 */ /* 0x000fe80000100a00 */
[----:B------:R1:W-:Y:S04]  /*1a2c0*/  STL.64 [R1+0x3a8], R6 ;  /* 0x0003a80601007387 */ /* 0x0003e80000100a00 */
[----:B-1----:R-:W4:Y:S04]  /*1a2d0*/  LDL.LU.64 R6, [R1+0x3070] ;  /* 0x0030700001067983 */ /* 0x002f280000300a00 */
[----:B------:R-:W2:Y:S04]  /*1a2e0*/  LDL.LU.64 R4, [R1+0x3068] ;  /* 0x0030680001047983 */ /* 0x000ea80000300a00 */
[----:B------:R-:W4:Y:S04]  /*1a2f0*/  LDL.LU.64 R26, [R1+0x3060] ;  /* 0x00306000011a7983 */ /* 0x000f280000300a00 */
[----:B------:R-:W4:Y:S02]  /*1a300*/  LDL.LU.64 R24, [R1+0x3058] ;  /* 0x0030580001187983 */ /* 0x000f240000300a00 */
[----:B----4-:R-:W-:-:S15]  /*1a310*/  HMMA.1688.F32.TF32 R24, R8, R6, R24 ;  /* 0x000000060818723c */ /* 0x010fde0000081018 */
[----:B------:R-:W-:-:S04]  /*1a320*/  NOP ;  /* 0x0000000000007918 */ /* 0x000fc80000000000 */
[----:B------:R-:W-:Y:S04]  /*1a330*/  STL.64 [R1+0x390], R24 ;  /* 0x0003901801007387 */ /* 0x000fe80000100a00 */
[----:B------:R1:W-:Y:S04]  /*1a340*/  STL.64 [R1+0x398], R26 ;  /* 0x0003981a01007387 */ /* 0x0003e80000100a00 */
[----:B-1----:R-:W3:Y:S04]  /*1a350*/  LDL.LU.64 R26, [R1+0x3050] ;  /* 0x00305000011a7983 */ /* 0x002ee80000300a00 */
[----:B------:R-:W3:Y:S04]  /*1a360*/  LDL.LU.64 R24, [R1+0x3048] ;  /* 0x0030480001187983 */ /* 0x000ee80000300a00 */
[----:B------:R1:W-:Y:S02]  /*1a370*/  STL.64 [R1+0x2ec8], R6 ;  /* 0x002ec80601007387 */ /* 0x0003e40000100a00 */
[----:B-1----:R-:W-:-:S02]  /*1a380*/  IMAD.MOV.U32 R6, RZ, RZ, R15 ;  /* 0x000000ffff067224 */ /* 0x002fc400078e000f */
[----:B------:R-:W-:Y:S01]  /*1a390*/  IMAD.MOV.U32 R7, RZ, RZ, R12 ;  /* 0x000000ffff077224 */ /* 0x000fe200078e000c */
[----:B------:R-:W4:Y:S04]  /*1a3a0*/  LDL.LU R15, [R1+0x3044] ;  /* 0x00304400010f7983 */ /* 0x000f280000300800 */
[----:B------:R-:W2:Y:S04]  /*1a3b0*/  LDL.LU R12, [R1+0x3040] ;  /* 0x00304000010c7983 */ /* 0x000ea80000300800 */
        /* <DEDUP_REMOVED lines=8> */
[----:B---3--:R-:W-:-:S15]  /*1a440*/  HMMA.1688.F32.TF32 R24, R8, R18, R24 ;  /* 0x000000120818723c */ /* 0x008fde0000081018 */
[----:B------:R-:W-:-:S04]  /*1a450*/  NOP ;  /* 0x0000000000007918 */ /* 0x000fc80000000000 */
[----:B------:R-:W-:Y:S04]  /*1a460*/  STL.64 [R1+0x380], R24 ;  /* 0x0003801801007387 */ /* 0x000fe80000100a00 */
[----:B------:R1:W-:Y:S04]  /*1a470*/  STL.64 [R1+0x388], R26 ;  /* 0x0003881a01007387 */ /* 0x0003e80000100a00 */
[----:B-1----:R-:W3:Y:S04]  /*1a480*/  LDL.LU.64 R26, [R1+0x3030] ;  /* 0x00303000011a7983 */ /* 0x002ee80000300a00 */
[----:B------:R-:W3:Y:S04]  /*1a490*/  LDL.LU.64 R24, [R1+0x3028] ;  /* 0x0030280001187983 */ /* 0x000ee80000300a00 */
[----:B------:R-:W3:Y:S04]  /*1a4a0*/  LDL.LU R13, [R1+0x3024] ;  /* 0x00302400010d7983 */ /* 0x000ee80000300800 */
[----:B------:R-:W3:Y:S04]  /*1a4b0*/  LDL.LU R22, [R1+0x3020] ;  /* 0x0030200001167983 */ /* 0x000ee80000300800 */
[----:B------:R-:W-:Y:S04]  /*1a4c0*/  STL.64 [R1+0x2f10], R6 ;  /* 0x002f100601007387 */ /* 0x000fe80000100a00 */
[----:B------:R-:W-:Y:S04]  /*1a4d0*/  STL.64 [R1+0x2ec0], R18 ;  /* 0x002ec01201007387 */ /* 0x000fe80000100a00 */
[----:B--2---:R1:W-:Y:S04]  /*1a4e0*/  STL.64 [R1+0x2eb8], R16 ;  /* 0x002eb81001007387 */ /* 0x0043e80000100a00 */
[----:B-1----:R-:W2:Y:S04]  /*1a4f0*/  LDL.LU R16, [R1+0x7c0] ;  /* 0x0007c00001107983 */ /* 0x002ea80000300800 */
[----:B------:R-:W2:Y:S04]  /*1a500*/  LDL.LU R17, [R1+0x7c4] ;  /* 0x0007c40001117983 */ /* 0x000ea80000300800 */
[----:B------:R-:W2:Y:S04]  /*1a510*/  LDL.LU R18, [R1+0x7c8] ;  /* 0x0007c80001127983 */ /* 0x000ea80000300800 */
[----:B------:R-:W2:Y:S01]  /*1a520*/  LDL.LU R19, [R1+0x7cc] ;  /* 0x0007cc0001137983 */ /* 0x000ea20000300800 */
[----:B------:R-:W-:-:S02]  /*1a530*/  IMAD.MOV.U32 R6, RZ, RZ, R23 ;  /* 0x000000ffff067224 */ /* 0x000fc400078e0017 */
[----:B------:R-:W-:Y:S01]  /*1a540*/  IMAD.MOV.U32 R7, RZ, RZ, R0 ;  /* 0x000000ffff077224 */ /* 0x000fe200078e0000 */
[----:B------:R-:W3:Y:S04]  /*1a550*/  LDL.LU R23, [R1+0x301c] ;  /* 0x00301c0001177983 */ /* 0x000ee80000300800 */
[----:B------:R-:W3:Y:S04]  /*1a560*/  LDL.LU R0, [R1+0x3018] ;  /* 0x0030180001007983 */ /* 0x000ee80000300800 */
[----:B------:R-:W-:Y:S04]  /*1a570*/  STL.64 [R1+0x2f28], R6 ;  /* 0x002f280601007387 */ /* 0x000fe80000100a00 */
[----:B--2---:R-:W-:Y:S04]  /*1a580*/  STL.64 [R1+0x2ed8], R18 ;  /* 0x002ed81201007387 */ /* 0x004fe80000100a00 */
[----:B------:R1:W-:Y:S04]  /*1a590*/  STL.64 [R1+0x2ed0], R16 ;  /* 0x002ed01001007387 */ /* 0x0003e80000100a00 */
        /* <DEDUP_REMOVED lines=16> */
[----:B------:R-:W-:-:S05]  /*1a6a0*/  IMAD.MOV.U32 R7, RZ, RZ, R5 ;  /* 0x000000ffff077224 */ /* 0x000fca00078e0005 */
[----:B------:R1:W-:Y:S02]  /*1a6b0*/  STL.64 [R1+0x2f58], R6 ;  /* 0x002f580601007387 */ /* 0x0003e40000100a00 */
[----:B-1----:R-:W-:Y:S02]  /*1a6c0*/  IMAD.MOV.U32 R6, RZ, RZ, R4 ;  /* 0x000000ffff067224 */ /* 0x002fe400078e0004 */
[----:B------:R-:W-:-:S05]  /*1a6d0*/  IMAD.MOV.U32 R7, RZ, RZ, R2 ;  /* 0x000000ffff077224 */ /* 0x000fca00078e0002 */
        /* <DEDUP_REMOVED lines=18> */
[----:B---3--:R-:W-:-:S02]  /*1a800*/  IMAD.MOV.U32 R6, RZ, RZ, R27 ;  /* 0x000000ffff067224 */ /* 0x008fc400078e001b */
[----:B------:R-:W-:-:S05]  /*1a810*/  IMAD.MOV.U32 R7, RZ, RZ, R26 ;  /* 0x000000ffff077224 */ /* 0x000fca00078e001a */
[----:B------:R-:W-:Y:S04]  /*1a820*/  STL.64 [R1+0x2fa0], R6 ;  /* 0x002fa00601007387 */ /* 0x000fe80000100a00 */
[----:B--2---:R-:W-:Y:S04]  /*1a830*/  STL.64 [R1+0x2f38], R18 ;  /* 0x002f381201007387 */ /* 0x004fe80000100a00 */
[----:B------:R1:W-:Y:S04]  /*1a840*/  STL.64 [R1+0x2f30], R16 ;  /* 0x002f301001007387 */ /* 0x0003e80000100a00 */
[----:B-1----:R-:W2:Y:S04]  /*1a850*/  LDL.LU R16, [R1+0x840] ;  /* 0x0008400001107983 */ /* 0x002ea80000300800 */
[----:B------:R-:W2:Y:S04]  /*1a860*/  LDL.LU R17, [R1+0x844] ;  /* 0x0008440001117983 */ /* 0x000ea80000300800 */
[----:B------:R-:W3:Y:S04]  /*1a870*/  LDL.LU R18, [R1+0x848] ;  /* 0x0008480001127983 */ /* 0x000ee80000300800 */
[----:B------:R-:W3:Y:S01]  /*1a880*/  LDL.LU R19, [R1+0x84c] ;  /* 0x00084c0001137983 */ /* 0x000ee20000300800 */
[----:B------:R-:W-:-:S02]  /*1a890*/  IMAD.MOV.U32 R6, RZ, RZ, R25 ;  /* 0x000000ffff067224 */ /* 0x000fc400078e0019 */
[----:B------:R-:W-:-:S05]  /*1a8a0*/  IMAD.MOV.U32 R7, RZ, RZ, R24 ;  /* 0x000000ffff077224 */ /* 0x000fca00078e0018 */
[----:B------:R-:W-:Y:S04]  /*1a8b0*/  STL.64 [R1+0x2fb8], R6 ;  /* 0x002fb80601007387 */ /* 0x000fe80000100a00 */
[----:B---3--:R-:W-:Y:S04]  /*1a8c0*/  STL.64 [R1+0x2f50], R18 ;  /* 0x002f501201007387 */ /* 0x008fe80000100a00 */
[----:B--2---:R1:W-:Y:S04]  /*1a8d0*/  STL.64 [R1+0x2f48], R16 ;  /* 0x002f481001007387 */ /* 0x0043e80000100a00 */
[----:B-1----:R-:W2:Y:S04]  /*1a8e0*/  LDL.LU R16, [R1+0x850] ;  /* 0x0008500001107983 */ /* 0x002ea80000300800 */
        /* <DEDUP_REMOVED lines=12> */
[----:B------:R-:W-:-:S02]  /*1a9b0*/  IMAD.MOV.U32 R7, RZ, RZ, R12 ;  /* 0x000000ffff077224 */ /* 0x000fc400078e000c */
[----:B------:R-:W-:Y:S01]  /*1a9c0*/  IMAD.MOV.U32 R6, RZ, RZ, R13 ;  /* 0x000000ffff067224 */ /* 0x000fe200078e000d */
[----:B------:R-:W4:Y:S04]  /*1a9d0*/  LDL.LU R12, [R1+0x8c0] ;  /* 0x0008c000010c7983 */ /* 0x000f280000300800 */
[----:B------:R-:W4:Y:S04]  /*1a9e0*/  LDL.LU R13, [R1+0x8c4] ;  /* 0x0008c400010d7983 */ /* 0x000f280000300800 */
[----:B------:R-:W4:Y:S04]  /*1a9f0*/  LDL.LU R14, [R1+0x8c8] ;  /* 0x0008c800010e7983 */ /* 0x000f280000300800 */
[----:B------:R-:W4:Y:S04]  /*1aa00*/  LDL.LU R15, [R1+0x8cc] ;  /* 0x0008cc00010f7983 */ /* 0x000f280000300800 */
[----:B------:R-:W4:Y:S04]  /*1aa10*/  LDL.LU R24, [R1+0x8d0] ;  /* 0x0008d00001187983 */ /* 0x000f280000300800 */
[----:B------:R-:W4:Y:S04]  /*1aa20*/  LDL.LU R25, [R1+0x8d4] ;  /* 0x0008d40001197983 */ /* 0x000f280000300800 */
[----:B------:R-:W4:Y:S04]  /*1aa30*/  LDL.LU R26, [R1+0x8d8] ;  /* 0x0008d800011a7983 */ /* 0x000f280000300800 */
[----:B------:R-:W4:Y:S04]  /*1aa40*/  LDL.LU R27, [R1+0x8dc] ;  /* 0x0008dc00011b7983 */ /* 0x000f280000300800 */
        /* <DEDUP_REMOVED lines=18> */
[C---:B----4-:R-:W-:Y:S03]  /*1ab70*/  HMMA.1688.F32.TF32 R24, R8.reuse, R22, R24 ;  /* 0x000000160818723c */ /* 0x050fe60000081018 */
        /* <DEDUP_REMOVED lines=15> */
[----:B------:R-:W4:Y:S01]  /*1ac70*/  LDL.LU.64 R24, [R1+0x2ff8] ;  /* 0x002ff80001187983 */ /* 0x000f220000300a00 */
[----:B---3--:R-:W-:Y:S03]  /*1ac80*/  HMMA.1688.F32.TF32 R8, R8, R26, R12 ;  /* 0x0000001a0808723c */ /* 0x008fe6000008100c */
[----:B------:R-:W2:Y:S04]  /*1ac90*/  LDL.LU.64 R14, [R1+0x2ff0] ;  /* 0x002ff000010e7983 */ /* 0x000ea80000300a00 */
[----:B------:R-:W2:-:S12]  /*1aca0*/  LDL.LU.64 R12, [R1+0x2fe8] ;  /* 0x002fe800010c7983 */ /* 0x000e980000300a00 */
[----:B------:R1:W-:Y:S04]  /*1acb0*/  STL.64 [R1+0x360], R8 ;  /* 0x0003600801007387 */ /* 0x0003e80000100a00 */
[----:B------:R3:W-:Y:S04]  /*1acc0*/  STL.64 [R1+0x368], R10 ;  /* 0x0003680a01007387 */ /* 0x0007e80000100a00 */
[----:B-1----:R-:W4:Y:S04]  /*1acd0*/  LDL.LU R8, [R1+0x790] ;  /* 0x0007900001087983 */ /* 0x002f280000300800 */
[----:B------:R-:W4:Y:S04]  /*1ace0*/  LDL.LU R9, [R1+0x794] ;  /* 0x0007940001097983 */ /* 0x000f280000300800 */
[----:B---3--:R-:W4:Y:S01]  /*1acf0*/  LDL.LU R10, [R1+0x798] ;  /* 0x00079800010a7983 */ /* 0x008f220000300800 */
        /* <DEDUP_REMOVED lines=74> */
[----:B------:R-:W3:-:S13]  /*1b1a0*/  LDL.LU.64 R16, [R1+0x2eb8] ;  /* 0x002eb80001107983 */ /* 0x000eda0000300a00 */
        /* <DEDUP_REMOVED lines=10> */
[----:B------:R-:W-:-:S07]  /*1b250*/  IMAD.MOV.U32 R11, RZ, RZ, R3 ;  /* 0x000000ffff0b7224 */ /* 0x000fce00078e0003 */
[C---:B----4-:R-:W-:Y:S08]  /*1b260*/  HMMA.1688.F32.TF32 R8, R12.reuse, R22, R8 ;  /* 0x000000160c08723c */ /* 0x050ff00000081008 */
[----:B--2---:R-:W-:-:S15]  /*1b270*/  HMMA.1688.F32.TF32 R4, R12, R26, R4 ;  /* 0x0000001a0c04723c */ /* 0x004fde0000081004 */
[----:B------:R-:W-:-:S04]  /*1b280*/  NOP ;  /* 0x0000000000007918 */ /* 0x000fc80000000000 */
[----:B------:R-:W-:Y:S04]  /*1b290*/  STL.64 [R1+0xd0], R4 ;  /* 0x0000d00401007387 */ /* 0x000fe80000100a00 */
[----:B------:R-:W-:Y:S04]  /*1b2a0*/  STL.64 [R1+0x270], R8 ;  /* 0x0002700801007387 */ /* 0x000fe80000100a00 */
[----:B------:R-:W-:Y:S04]  /*1b2b0*/  STL.64 [R1+0x278], R10 ;  /* 0x0002780a01007387 */ /* 0x000fe80000100a00 */
[----:B------:R-:W-:Y:S04]  /*1b2c0*/  STL [R1+0xd8], R6 ;  /* 0x0000d80601007387 */ /* 0x000fe80000100800 */
[----:B------:R-:W2:Y:S01]  /*1b2d0*/  LDL R2, [R1+0x5f8] ;  /* 0x0005f80001027983 */ /* 0x000ea20000100800 */
[----:B------:R-:W-:-:S03]  /*1b2e0*/  IMAD.MOV.U32 R3, RZ, RZ, R7 ;  /* 0x000000ffff037224 */ /* 0x000fc600078e0007 */
[----:B------:R-:W1:Y:S04]  /*1b2f0*/  LDS R4, [R0+UR6+0x8100] ;  /* 0x0081000600047984 */ /* 0x000e680008000800 */
[----:B------:R-:W4:Y:S04]  /*1b300*/  LDS R6, [R0+UR6+0xa100] ;  /* 0x00a1000600067984 */ /* 0x000f280008000800 */
[----:B------:R3:W-:Y:S04]  /*1b310*/  STL [R1+0x2640], R3 ;  /* 0x0026400301007387 */ /* 0x0007e80000100800 */
[----:B------:R-:W-:Y:S04]  /*1b320*/  LDS R8, [R0+UR6+0x8000] ;  /* 0x0080000600087984 */ /* 0x000fe80008000800 */
[----:B------:R-:W-:Y:S01]  /*1b330*/  LDS R10, [R0+UR6+0xa000] ;  /* 0x00a00006000a7984 */ /* 0x000fe20008000800 */
[----:B---3--:R-:W-:-:S05]  /*1b340*/  LOP3.LUT R3, R0, 0x20, RZ, 0x3c, !PT ;  /* 0x0000002000037812 */ /* 0x008fca00078e3cff */
[----:B------:R-:W3:Y:S04]  /*1b350*/  LDS R5, [R3+UR6+0x8100] ;  /* 0x0081000603057984 */ /* 0x000ee80008000800 */
[----:B------:R-:W3:Y:S04]  /*1b360*/  LDS R7, [R3+UR6+0xa100] ;  /* 0x00a1000603077984 */ /* 0x000ee80008000800 */
[----:B------:R-:W-:Y:S04]  /*1b370*/  LDS R9, [R3+UR6+0x8000] ;  /* 0x0080000603097984 */ /* 0x000fe80008000800 */
[----:B------:R-:W-:Y:S04]  /*1b380*/  LDS R11, [R3+UR6+0xa000] ;  /* 0x00a00006030b7984 */ /* 0x000fe80008000800 */
[----:B-1----:R-:W-:Y:S04]  /*1b390*/  STL [R1+0x2d88], R4 ;  /* 0x002d880401007387 */ /* 0x002fe80000100800 */
[----:B----4-:R-:W-:Y:S04]  /*1b3a0*/  STL [R1+0x2d90], R6 ;  /* 0x002d900601007387 */ /* 0x010fe80000100800 */
[----:B------:R-:W-:Y:S04]  /*1b3b0*/  STL [R1+0x2d8c], R0 ;  /* 0x002d8c0001007387 */ /* 0x000fe80000100800 */
[----:B---3--:R-:W-:Y:S04]  /*1b3c0*/  STL [R1+0x2d94], R5 ;  /* 0x002d940501007387 */ /* 0x008fe80000100800 */
[----:B------:R-:W-:Y:S04]  /*1b3d0*/  STL [R1+0x2d9c], R7 ;  /* 0x002d9c0701007387 */ /* 0x000fe80000100800 */
[----:B------:R-:W-:Y:S04]  /*1b3e0*/  STL [R1+0x2d98], R3 ;  /* 0x002d980301007387 */ /* 0x000fe80000100800 */
[----:B--2---:R-:W1:Y:S04]  /*1b3f0*/  LDSM.16.M88.4 R4, [R2+UR6+0x20000] ;  /* 0x020000060204783b */ /* 0x004e680008000200 */
[----:B------:R-:W2:Y:S04]  /*1b400*/  LDSM.16.M88.4 R12, [R2+UR6+0x21000] ;  /* 0x02100006020c783b */ /* 0x000ea80008000200 */
[----:B-1----:R-:W-:Y:S04]  /*1b410*/  STL.64 [R1+0xc0], R4 ;  /* 0x0000c00401007387 */ /* 0x002fe80000100a00 */
[----:B------:R-:W-:Y:S04]  /*1b420*/  STL.64 [R1+0xc8], R6 ;  /* 0x0000c80601007387 */ /* 0x000fe80000100a00 */
[----:B------:R-:W1:Y:S04]  /*1b430*/  LDSM.16.M88.4 R4, [R2+UR6+0x22000] ;  /* 0x022000060204783b */ /* 0x000e680008000200 */
[----:B--2---:R-:W-:Y:S04]  /*1b440*/  STL.64 [R1+0xb0], R12 ;  /* 0x0000b00c01007387 */ /* 0x004fe80000100a00 */
[----:B------:R-:W-:Y:S04]  /*1b450*/  STL.64 [R1+0xb8], R14 ;  /* 0x0000b80e01007387 */ /* 0x000fe80000100a00 */
[----:B------:R-:W2:Y:S04]  /*1b460*/  LDSM.16.M88.4 R12, [R2+UR6+0x24000] ;  /* 0x02400006020c783b */ /* 0x000ea80008000200 */
[----:B-1----:R-:W-:Y:S04]  /*1b470*/  STL.64 [R1+0xa0], R4 ;  /* 0x0000a00401007387 */ /* 0x002fe80000100a00 */
[----:B------:R-:W-:Y:S04]  /*1b480*/  STL.64 [R1+0xa8], R6 ;  /* 0x0000a80601007387 */ /* 0x000fe80000100a00 */
[----:B--2---:R-:W-:Y:S04]  /*1b490*/  STL.64 [R1+0x80], R12 ;  /* 0x0000800c01007387 */ /* 0x004fe80000100a00 */
[----:B------:R-:W-:Y:S04]  /*1b4a0*/  STL.64 [R1+0x88], R14 ;  /* 0x0000880e01007387 */ /* 0x000fe80000100a00 */
[----:B------:R-:W1:Y:S01]  /*1b4b0*/  LDSM.16.M88.4 R12, [R2+UR6+0x25000] ;  /* 0x02500006020c783b */ /* 0x000e620008000200 */
[----:B------:R-:W-:-:S02]  /*1b4c0*/  IMAD.MOV.U32 R3, RZ, RZ, R4 ;  /* 0x000000ffff037224 */ /* 0x000fc400078e0004 */
[----:B------:R-:W-:Y:S02]  /*1b4d0*/  IMAD.MOV.U32 R0, RZ, RZ, R5 ;  /* 0x000000ffff007224 */ /* 0x000fe400078e0005 */
[----:B------:R-:W2:Y:S04]  /*1b4e0*/  LDSM.16.M88.4 R4, [R2+UR6+0x23000] ;  /* 0x023000060204783b */ /* 0x000ea80008000200 */
[----:B-1----:R-:W-:Y:S04]  /*1b4f0*/  STL.64 [R1+0x70], R12 ;  /* 0x0000700c01007387 */ /* 0x002fe80000100a00 */
[----:B------:R-:W-:Y:S04]  /*1b500*/  STL.64 [R1+0x78], R14 ;  /* 0x0000780e01007387 */ /* 0x000fe80000100a00 */
[----:B------:R-:W1:Y:S04]  /*1b510*/  LDSM.16.M88.4 R12, [R2+UR6+0x26000] ;  /* 0x02600006020c783b */ /* 0x000e680008000200 */
[----:B--2---:R-:W-:Y:S04]  /*1b520*/  STL.64 [R1+0x90], R4 ;  /* 0x0000900401007387 */ /* 0x004fe80000100a00 */
[----:B------:R-:W-:Y:S04]  /*1b530*/  STL.64 [R1+0x98], R6 ;  /* 0x0000980601007387 */ /* 0x000fe80000100a00 */
[----:B-1----:R1:W-:Y:S04]  /*1b540*/  STL.64 [R1+0x60], R12 ;  /* 0x0000600c01007387 */ /* 0x0023e80000100a00 */
[----:B------:R-:W-:Y:S04]  /*1b550*/  STL.64 [R1+0x68], R14 ;  /* 0x0000680e01007387 */ /* 0x000fe80000100a00 */
[----:B------:R-:W-:Y:S04]  /*1b560*/  STL.64 [R1+0x2e88], R4 ;  /* 0x002e880401007387 */ /* 0x000fe80000100a00 */
[----:B------:R-:W2:Y:S04]  /*1b570*/  LDSM.16.M88.4 R4, [R2+UR6+0x27000] ;  /* 0x027000060204783b */ /* 0x000ea80008000200 */
[----:B-1----:R-:W3:Y:S04]  /*1b580*/  LDL.LU R12, [R1+0xb90] ;  /* 0x000b9000010c7983 */ /* 0x002ee80000300800 */
[----:B--2---:R-:W-:Y:S04]  /*1b590*/  STL.64 [R1+0x50], R4 ;  /* 0x0000500401007387 */ /* 0x004fe80000100a00 */
[----:B------:R-:W-:Y:S04]  /*1b5a0*/  STL.64 [R1+0x58], R6 ;  /* 0x0000580601007387 */ /* 0x000fe80000100a00 */
[----:B------:R-:W1:Y:S04]  /*1b5b0*/  LDSM.16.M88.4 R4, [R2+UR6+0x28000] ;  /* 0x028000060204783b */ /* 0x000e680008000200 */
[----:B------:R-:W3:Y:S04]  /*1b5c0*/  LDL.LU R13, [R1+0xb94] ;  /* 0x000b9400010d7983 */ /* 0x000ee80000300800 */
[----:B-1----:R1:W-:Y:S04]  /*1b5d0*/  STL.64 [R1+0x40], R4 ;  /* 0x0000400401007387 */ /* 0x0023e80000100a00 */
[----:B------:R-:W-:Y:S04]  /*1b5e0*/  STL.64 [R1+0x48], R6 ;  /* 0x0000480601007387 */ /* 0x000fe80000100a00 */
[----:B-1----:R-:W2:Y:S01]  /*1b5f0*/  LDL.64 R4, [R1+0xb0] ;  /* 0x0000b00001047983 */ /* 0x002ea20000100a00 */
[----:B------:R-:W-:-:S02]  /*1b600*/  IMAD.MOV.U32 R14, RZ, RZ, R17 ;  /* 0x000000ffff0e7224 */ /* 0x000fc400078e0011 */
[----:B------:R-:W-:Y:S02]  /*1b610*/  IMAD.MOV.U32 R15, RZ, RZ, R16 ;  /* 0x000000ffff0f7224 */ /* 0x000fe400078e0010 */
[----:B------:R-:W1:Y:S04]  /*1b620*/  LDSM.16.M88.4 R16, [R2+UR6+0x29000] ;  /* 0x029000060210783b */ /* 0x000e680008000200 */
[----:B--2---:R2:W-:Y:S04]  /*1b630*/  STL.64 [R1+0x2e90], R4 ;  /* 0x002e900401007387 */ /* 0x0045e80000100a00 */
[----:B-1----:R-:W-:Y:S04]  /*1b640*/  STL.64 [R1+0x30], R16 ;  /* 0x0000301001007387 */ /* 0x002fe80000100a00 */
[----:B------:R-:W-:Y:S04]  /*1b650*/  STL.64 [R1+0x38], R18 ;  /* 0x0000381201007387 */ /* 0x000fe80000100a00 */
[----:B------:R-:W1:Y:S04]  /*1b660*/  LDSM.16.M88.4 R16, [R2+UR6+0x2a000] ;  /* 0x02a000060210783b */ /* 0x000e680008000200 */
[----:B--2---:R-:W3:Y:S04]  /*1b670*/  LDL.64 R4, [R1+0xc0] ;  /* 0x0000c00001047983 */ /* 0x004ee80000100a00 */
[----:B-1----:R-:W-:Y:S04]  /*1b680*/  STL.64 [R1+0x20], R16 ;  /* 0x0000201001007387 */ /* 0x002fe80000100a00 */
[----:B------:R-:W-:Y:S04]  /*1b690*/  STL.64 [R1+0x28], R18 ;  /* 0x0000281201007387 */ /* 0x000fe80000100a00 */
[----:B------:R-:W1:Y:S04]  /*1b6a0*/  LDSM.16.M88.4 R16, [R2+UR6+0x2b000] ;  /* 0x02b000060210783b */ /* 0x000e680008000200 */
[----:B-1----:R-:W-:Y:S04]  /*1b6b0*/  STL.64 [R1+0x10], R16 ;  /* 0x0000101001007387 */ /* 0x002fe80000100a00 */
[----:B------:R-:W-:Y:S04]  /*1b6c0*/  STL.64 [R1+0x18], R18 ;  /* 0x0000181201007387 */ /* 0x000fe80000100a00 */
[----:B------:R-:W1:Y:S04]  /*1b6d0*/  LDSM.16.M88.4 R16, [R2+UR6+0x2c000] ;  /* 0x02c000060210783b */ /* 0x000e680008000200 */
[----:B-1----:R-:W-:Y:S04]  /*1b6e0*/  STL.64 [R1], R16 ;  /* 0x0000001001007387 */ /* 0x002fe80000100a00 */
[----:B------:R-:W-:Y:S04]  /*1b6f0*/  STL.64 [R1+0x8], R18 ;  /* 0x0000081201007387 */ /* 0x000fe80000100a00 */
[----:B------:R-:W1:Y:S04]  /*1b700*/  LDSM.16.M88.4 R16, [R2+UR6+0x2d000] ;  /* 0x02d000060210783b */ /* 0x000e680008000200 */
[----:B-1----:R1:W-:Y:S04]  /*1b710*/  STL.64 [R1+0x2dd8], R18 ;  /* 0x002dd81201007387 */ /* 0x0023e80000100a00 */
[----:B------:R2:W-:Y:S01]  /*1b720*/  STL.64 [R1+0x2dd0], R16 ;  /* 0x002dd01001007387 */ /* 0x0005e20000100a00 */
[----:B-1----:R-:W-:-:S02]  /*1b730*/  IMAD.MOV.U32 R18, RZ, RZ, R21 ;  /* 0x000000ffff127224 */ /* 0x002fc400078e0015 */
[----:B------:R-:W-:Y:S02]  /*1b740*/  IMAD.MOV.U32 R19, RZ, RZ, R20 ;  /* 0x000000ffff137224 */ /* 0x000fe400078e0014 */
[----:B------:R-:W1:Y:S01]  /*1b750*/  LDSM.16.M88.4 R20, [R2+UR6+0x2e000] ;  /* 0x02e000060214783b */ /* 0x000e620008000200 */
[----:B--2---:R-:W-:Y:S02]  /*1b760*/  IMAD.MOV.U32 R16, RZ, RZ, R25 ;  /* 0x000000ffff107224 */ /* 0x004fe400078e0019 */
[----:B------:R-:W-:Y:S02]  /*1b770*/  IMAD.MOV.U32 R17, RZ, RZ, R24 ;  /* 0x000000ffff117224 */ /* 0x000fe400078e0018 */
[----:B------:R-:W2:Y:S04]  /*1b780*/  LDSM.16.M88.4 R24, [R2+UR6+0x2f000] ;  /* 0x02f000060218783b */ /* 0x000ea80008000200 */
[----:B-1----:R-:W-:Y:S04]  /*1b790*/  STL [R1+0x2910], R22 ;  /* 0x0029101601007387 */ /* 0x002fe80000100800 */
[----:B------:R-:W-:Y:S04]  /*1b7a0*/  STL [R1+0x290c], R23 ;  /* 0x00290c1701007387 */ /* 0x000fe80000100800 */
[----:B------:R-:W-:Y:S04]  /*1b7b0*/  STL.64 [R1+0x2de0], R20 ;  /* 0x002de01401007387 */ /* 0x000fe80000100a00 */
[----:B--2---:R1:W-:Y:S04]  /*1b7c0*/  STL [R1+0x2da4], R24 ;  /* 0x002da41801007387 */ /* 0x0043e80000100800 */
[----:B------:R2:W-:Y:S04]  /*1b7d0*/  STL [R1+0x2da0], R25 ;  /* 0x002da01901007387 */ /* 0x0005e80000100800 */
[----:B------:R4:W-:Y:S04]  /*1b7e0*/  STL [R1+0x2504], R26 ;  /* 0x0025041a01007387 */ /* 0x0009e80000100800 */
[----:B------:R4:W-:Y:S04]  /*1b7f0*/  STL [R1+0x2500], R27 ;  /* 0x0025001b01007387 */ /* 0x0009e80000100800 */
[----:B-1----:R-:W3:Y:S04]  /*1b800*/  LDL.LU R24, [R1+0xb70] ;  /* 0x000b700001187983 */ /* 0x002ee80000300800 */
[----:B--2---:R-:W2:Y:S04]  /*1b810*/  LDL.LU R25, [R1+0xb74] ;  /* 0x000b740001197983 */ /* 0x004ea80000300800 */
[----:B----4-:R-:W2:Y:S04]  /*1b820*/  LDL.LU R26, [R1+0xb78] ;  /* 0x000b7800011a7983 */ /* 0x010ea80000300800 */
[----:B------:R-:W2:Y:S01]  /*1b830*/  LDL.LU R27, [R1+0xb7c] ;  /* 0x000b7c00011b7983 */ /* 0x000ea20000300800 */
[----:B---3--:R-:W-:-:S15]  /*1b840*/  HMMA.1688.F32.TF32 R12, R8, R4, R12 ;  /* 0x00000004080c723c */ /* 0x008fde000008100c */
[----:B------:R-:W-:-:S04]  /*1b850*/  NOP ;  /* 0x0000000000007918 */ /* 0x000fc80000000000 */
[----:B------:R1:W-:Y:S04]  /*1b860*/  STL.64 [R1+0x260], R12 ;  /* 0x0002600c01007387 */ /* 0x0003e80000100a00 */
[----:B------:R-:W-:Y:S01]  /*1b870*/  STL.64 [R1+0x268], R14 ;  /* 0x0002680e01007387 */ /* 0x000fe20000100a00 */
[----:B-1----:R-:W-:Y:S02]  /*1b880*/  IMAD.MOV.U32 R12, RZ, RZ, R5 ;  /* 0x000000ffff0c7224 */ /* 0x002fe400078e0005 */
[----:B------:R-:W-:Y:S02]  /*1b890*/  IMAD.MOV.U32 R13, RZ, RZ, R4 ;  /* 0x000000ffff0d7224 */ /* 0x000fe400078e0004 */
[----:B------:R-:W3:Y:S04]  /*1b8a0*/  LDL.LU.64 R4, [R1+0x2e90] ;  /* 0x002e900001047983 */ /* 0x000ee80000300a00 */
[----:B------:R1:W-:Y:S04]  /*1b8b0*/  STL [R1+0x2dac], R12 ;  /* 0x002dac0c01007387 */ /* 0x0003e80000100800 */
[----:B------:R4:W-:Y:S04]  /*1b8c0*/  STL [R1+0x2da8], R13 ;  /* 0x002da80d01007387 */ /* 0x0009e80000100800 */
[----:B-1----:R-:W3:Y:S04]  /*1b8d0*/  LDL.LU R12, [R1+0xb80] ;  /* 0x000b8000010c7983 */ /* 0x002ee80000300800 */
[----:B----4-:R-:W3:Y:S04]  /*1b8e0*/  LDL.LU R13, [R1+0xb84] ;  /* 0x000b8400010d7983 */ /* 0x010ee80000300800 */
[----:B------:R-:W3:Y:S01]  /*1b8f0*/  LDL.LU R14, [R1+0xb88] ;  /* 0x000b8800010e7983 */ /* 0x000ee20000300800 */
[----:B------:R-:W-:-:S07]  /*1b900*/  IMAD.MOV.U32 R15, RZ, RZ, R28 ;  /* 0x000000ffff0f7224 */ /* 0x000fce00078e001c */
[----:B---3--:R-:W-:-:S15]  /*1b910*/  HMMA.1688.F32.TF32 R12, R8, R4, R12 ;  /* 0x00000004080c723c */ /* 0x008fde000008100c */
[----:B------:R-:W-:-:S04]  /*1b920*/  NOP ;  /* 0x0000000000007918 */ /* 0x000fc80000000000 */
[----:B------:R-:W-:Y:S04]  /*1b930*/  STL.64 [R1+0x250], R12 ;  /* 0x0002500c01007387 */ /* 0x000fe80000100a00 */
[----:B------:R1:W-:Y:S02]  /*1b940*/  STL.64 [R1+0x258], R14 ;  /* 0x0002580e01007387 */ /* 0x0003e40000100a00 */
[----:B-1----:R-:W-:Y:S02]  /*1b950*/  IMAD.MOV.U32 R15, RZ, RZ, R4 ;  /* 0x000000ffff0f7224 */ /* 0x002fe400078e0004 */
[----:B------:R-:W-:Y:S02]  /*1b960*/  IMAD.MOV.U32 R14, RZ, RZ, R5 ;  /* 0x000000ffff0e7224 */ /* 0x000fe400078e0005 */
[----:B------:R-:W3:Y:S01]  /*1b970*/  LDL.LU.64 R4, [R1+0x2e88] ;  /* 0x002e880001047983 */ /* 0x000ee20000300a00 */
[----:B------:R-:W-:-:S02]  /*1b980*/  IMAD.MOV.U32 R20, RZ, RZ, R3 ;  /* 0x000000ffff147224 */ /* 0x000fc400078e0003 */
[----:B------:R-:W-:-:S07]  /*1b990*/  IMAD.MOV.U32 R21, RZ, RZ, R0 ;  /* 0x000000ffff157224 */ /* 0x000fce00078e0000 */
[----:B--2---:R-:W-:Y:S01]  /*1b9a0*/  HMMA.1688.F32.TF32 R20, R8, R20, R24 ;  /* 0x000000140814723c */ /* 0x004fe20000081018 */
[----:B------:R-:W-:Y:S04]  /*1b9b0*/  STL [R1+0x2db4], R14 ;  /* 0x002db40e01007387 */ /* 0x000fe80000100800 */
[----:B------:R3:W-:-:S14]  /*1b9c0*/  STL [R1+0x2db0], R15 ;  /* 0x002db00f01007387 */ /* 0x0007dc0000100800 */
[----:B------:R-:W-:Y:S02]  /*1b9d0*/  IMAD.MOV.U32 R28, RZ, RZ, R23 ;  /* 0x000000ffff1c7224 */ /* 0x000fe400078e0017 */
[----:B------:R-:W-:Y:S02]  /*1b9e0*/  IMAD.MOV.U32 R27, RZ, RZ, R21 ;  /* 0x000000ffff1b7224 */ /* 0x000fe400078e0015 */
[----:B------:R-:W-:Y:S01]  /*1b9f0*/  IMAD.MOV.U32 R26, RZ, RZ, R20 ;  /* 0x000000ffff1a7224 */ /* 0x000fe200078e0014 */
[----:B------:R-:W-:Y:S04]  /*1ba00*/  STL [R1+0x248], R22 ;  /* 0x0002481601007387 */ /* 0x000fe80000100800 */
[----:B------:R-:W-:Y:S04]  /*1ba10*/  STL [R1+0x264c], R28 ;  /* 0x00264c1c01007387 */ /* 0x000fe80000100800 */
[----:B------:R1:W-:Y:S04]  /*1ba20*/  STL [R1+0x2648], R27 ;  /* 0x0026481b01007387 */ /* 0x0003e80000100800 */
[----:B------:R-:W-:Y:S01]  /*1ba30*/  STL [R1+0x2644], R26 ;  /* 0x0026441a01007387 */ /* 0x000fe20000100800 */
[----:B---3--:R-:W-:Y:S01]  /*1ba40*/  HMMA.1688.F32.TF32 R12, R8, R4, R16 ;  /* 0x00000004080c723c */ /* 0x008fe20000081010 */
[----:B-1----:R-:W-:-:S15]  /*1ba50*/  IMAD.MOV.U32 R27, RZ, RZ, R5 ;  /* 0x000000ffff1b7224 */ /* 0x002fde00078e0005 */
[----:B------:R-:W-:-:S03]  /*1ba60*/  NOP ;  /* 0x0000000000007918 */ /* 0x000fc60000000000 */
[----:B------:R-:W-:Y:S04]  /*1ba70*/  STL.64 [R1+0x230], R12 ;  /* 0x0002300c01007387 */ /* 0x000fe80000100a00 */
[----:B------:R-:W-:Y:S04]  /*1ba80*/  STL.64 [R1+0x238], R14 ;  /* 0x0002380e01007387 */ /* 0x000fe80000100a00 */
[----:B------:R-:W-:Y:S04]  /*1ba90*/  STL [R1+0x2e48], R27 ;  /* 0x002e481b01007387 */ /* 0x000fe80000100800 */
[----:B------:R-:W2:Y:S04]  /*1baa0*/  LDL.LU R20, [R1+0xad0] ;  /* 0x000ad00001147983 */ /* 0x000ea80000300800 */
[----:B------:R-:W2:Y:S04]  /*1bab0*/  LDL.LU R21, [R1+0xad4] ;  /* 0x000ad40001157983 */ /* 0x000ea80000300800 */
[----:B------:R-:W3:Y:S04]  /*1bac0*/  LDL.LU R22, [R1+0xad8] ;  /* 0x000ad80001167983 */ /* 0x000ee80000300800 */
[----:B------:R-:W3:Y:S04]  /*1bad0*/  LDL.LU R23, [R1+0xadc] ;  /* 0x000adc0001177983 */ /* 0x000ee80000300800 */
[----:B---3--:R-:W-:Y:S04]  /*1bae0*/  STL.64 [R1+0x2df0], R22 ;  /* 0x002df01601007387 */ /* 0x008fe80000100a00 */
[----:B--2---:R1:W-:Y:S04]  /*1baf0*/  STL.64 [R1+0x2de8], R20 ;  /* 0x002de81401007387 */ /* 0x0043e80000100a00 */
[----:B-1----:R-:W2:Y:S04]  /*1bb00*/  LDL.64 R20, [R1+0x10] ;  /* 0x0000100001147983 */ /* 0x002ea80000100a00 */
[----:B--2---:R1:W-:Y:S04]  /*1bb10*/  STL.64 [R1+0x2e00], R20 ;  /* 0x002e001401007387 */ /* 0x0043e80000100a00 */
[----:B-1----:R-:W2:Y:S04]  /*1bb20*/  LDL.64 R20, [R1+0x20] ;  /* 0x0000200001147983 */ /* 0x002ea80000100a00 */
[----:B--2---:R1:W-:Y:S04]  /*1bb30*/  STL.64 [R1+0x2e18], R20 ;  /* 0x002e181401007387 */ /* 0x0043e80000100a00 */
[----:B-1----:R-:W2:Y:S04]  /*1bb40*/  LDL.64 R20, [R1+0x30] ;  /* 0x0000300001147983 */ /* 0x002ea80000100a00 */
[----:B--2---:R-:W-:Y:S04]  /*1bb50*/  STL.64 [R1+0x2e30], R20 ;  /* 0x002e301401007387 */ /* 0x004fe80000100a00 */
[----:B------:R-:W2:Y:S04]  /*1bb60*/  LDL.64 R16, [R1] ;  /* 0x0000000001107983 */ /* 0x000ea80000100a00 */
        /* <DEDUP_REMOVED lines=9> */
[----:B------:R-:W-:-:S03]  /*1bc00*/  IMAD.MOV.U32 R28, RZ, RZ, R4 ;  /* 0x000000ffff1c7224 */ /* 0x000fc600078e0004 */
[----:B------:R-:W3:Y:S04]  /*1bc10*/  LDL.LU R4, [R1+0xb50] ;  /* 0x000b500001047983 */ /* 0x000ee80000300800 */
[----:B------:R-:W3:Y:S04]  /*1bc20*/  LDL.LU R5, [R1+0xb54] ;  /* 0x000b540001057983 */ /* 0x000ee80000300800 */
[----:B------:R-:W3:Y:S04]  /*1bc30*/  LDL.LU R6, [R1+0xb58] ;  /* 0x000b580001067983 */ /* 0x000ee80000300800 */
[----:B------:R-:W3:Y:S04]  /*1bc40*/  LDL.LU R7, [R1+0xb5c] ;  /* 0x000b5c0001077983 */ /* 0x000ee80000300800 */
[----:B--2---:R-:W-:Y:S04]  /*1bc50*/  STL.64 [R1+0x2e58], R26 ;  /* 0x002e581a01007387 */ /* 0x004fe80000100a00 */
[----:B----4-:R1:W-:Y:S04]  /*1bc60*/  STL.64 [R1+0x2e50], R24 ;  /* 0x002e501801007387 */ /* 0x0103e80000100a00 */
[----:B-1----:R-:W2:Y:S04]  /*1bc70*/  LDL.64 R24, [R1+0x60] ;  /* 0x0000600001187983 */ /* 0x002ea80000100a00 */
[----:B--2---:R1:W-:Y:S04]  /*1bc80*/  STL.64 [R1+0x2e68], R24 ;  /* 0x002e681801007387 */ /* 0x0043e80000100a00 */
[----:B-1----:R-:W2:Y:S04]  /*1bc90*/  LDL.64 R24, [R1+0x70] ;  /* 0x0000700001187983 */ /* 0x002ea80000100a00 */
[----:B--2---:R1:W-:Y:S04]  /*1bca0*/  STL.64 [R1+0x2e80], R24 ;  /* 0x002e801801007387 */ /* 0x0043e80000100a00 */
[----:B-1----:R-:W2:Y:S04]  /*1bcb0*/  LDL.64 R24, [R1+0x80] ;  /* 0x0000800001187983 */ /* 0x002ea80000100a00 */
[----:B------:R-:W4:Y:S04]  /*1bcc0*/  LDL.LU R12, [R1+0xb10] ;  /* 0x000b1000010c7983 */ /* 0x000f280000300800 */
[----:B------:R-:W4:Y:S04]  /*1bcd0*/  LDL.LU R13, [R1+0xb14] ;  /* 0x000b1400010d7983 */ /* 0x000f280000300800 */
[----:B------:R-:W2:Y:S04]  /*1bce0*/  LDL.LU R14, [R1+0xb18] ;  /* 0x000b1800010e7983 */ /* 0x000ea80000300800 */
[----:B------:R-:W2:Y:S04]  /*1bcf0*/  LDL.LU R15, [R1+0xb1c] ;  /* 0x000b1c00010f7983 */ /* 0x000ea80000300800 */
[----:B--2---:R-:W-:Y:S04]  /*1bd00*/  STL.64 [R1+0x2e40], R14 ;  /* 0x002e400e01007387 */ /* 0x004fe80000100a00 */
[----:B----4-:R1:W-:Y:S04]  /*1bd10*/  STL.64 [R1+0x2e38], R12 ;  /* 0x002e380c01007387 */ /* 0x0103e80000100a00 */
[----:B-1----:R-:W2:Y:S04]  /*1bd20*/  LDL.64 R12, [R1+0x50] ;  /* 0x00005000010c7983 */ /* 0x002ea80000100a00 */
        /* <DEDUP_REMOVED lines=11> */
[----:B------:R-:W4:Y:S04]  /*1bde0*/  LDL.64 R20, [R1+0x40] ;  /* 0x0000400001147983 */ /* 0x000f280000100a00 */
[----:B---3--:R-:W-:Y:S04]  /*1bdf0*/  STL.64 [R1+0x2e10], R18 ;  /* 0x002e101201007387 */ /* 0x008fe80000100a00 */
[----:B------:R1:W-:Y:S04]  /*1be00*/  STL.64 [R1+0x2e08], R16 ;  /* 0x002e081001007387 */ /* 0x0003e80000100a00 */
[----:B-1----:R-:W3:Y:S04]  /*1be10*/  LDL.LU R16, [R1+0xaf0] ;  /* 0x000af00001107983 */ /* 0x002ee80000300800 */
[----:B------:R-:W3:Y:S04]  /*1be20*/  LDL.LU R17, [R1+0xaf4] ;  /* 0x000af40001117983 */ /* 0x000ee80000300800 */
[----:B------:R-:W2:Y:S04]  /*1be30*/  LDL.LU R18, [R1+0xaf8] ;  /* 0x000af80001127983 */ /* 0x000ea80000300800 */
[----:B------:R-:W2:Y:S01]  /*1be40*/  LDL.LU R19, [R1+0xafc] ;  /* 0x000afc0001137983 */ /* 0x000ea20000300800 */
[----:B------:R-:W-:Y:S01]  /*1be50*/  HMMA.1688.F32.TF32 R4, R8, R24, R4 ;  /* 0x000000180804723c */ /* 0x000fe20000081004 */
[----:B------:R-:W-:-:S02]  /*1be60*/  IMAD.MOV.U32 R29, RZ, RZ, R25 ;  /* 0x000000ffff1d7224 */ /* 0x000fc400078e0019 */
[----:B--2---:R-:W-:Y:S04]  /*1be70*/  STL.64 [R1+0x2e28], R18 ;  /* 0x002e281201007387 */ /* 0x004fe80000100a00 */
[----:B---3--:R1:W-:Y:S04]  /*1be80*/  STL.64 [R1+0x2e20], R16 ;  /* 0x002e201001007387 */ /* 0x0083e80000100a00 */
[----:B-1----:R-:W2:Y:S04]  /*1be90*/  LDL.LU R16, [R1+0xb00] ;  /* 0x000b000001107983 */ /* 0x002ea80000300800 */
[----:B------:R-:W2:Y:S04]  /*1bea0*/  LDL.LU R17, [R1+0xb04] ;  /* 0x000b040001117983 */ /* 0x000ea80000300800 */
[----:B------:R-:W2:Y:S04]  /*1beb0*/  LDL.LU R18, [R1+0xb08] ;  /* 0x000b080001127983 */ /* 0x000ea80000300800 */
[----:B------:R-:W2:Y:S04]  /*1bec0*/  LDL.LU R19, [R1+0xb0c] ;  /* 0x000b0c0001137983 */ /* 0x000ea80000300800 */
[----:B------:R-:W-:Y:S04]  /*1bed0*/  STL [R1+0x2db8], R28 ;  /* 0x002db81c01007387 */ /* 0x000fe80000100800 */
[----:B------:R1:W-:Y:S04]  /*1bee0*/  STL.64 [R1+0x220], R4 ;  /* 0x0002200401007387 */ /* 0x0003e80000100a00 */
[----:B------:R3:W-:Y:S01]  /*1bef0*/  STL.64 [R1+0x228], R6 ;  /* 0x0002280601007387 */ /* 0x0007e20000100a00 */
[----:B-1----:R-:W-:-:S03]  /*1bf00*/  IMAD.MOV.U32 R4, RZ, RZ, R24 ;  /* 0x000000ffff047224 */ /* 0x002fc600078e0018 */
[----:B------:R-:W2:Y:S02]  /*1bf10*/  LDL.LU.64 R24, [R1+0x2e80] ;  /* 0x002e800001187983 */ /* 0x000ea40000300a00 */
[----:B--2---:R-:W-:Y:S01]  /*1bf20*/  HMMA.1688.F32.TF32 R12, R8, R24, R12 ;  /* 0x00000018080c723c */ /* 0x004fe2000008100c */
[----:B---3--:R-:W-:Y:S02]  /*1bf30*/  IMAD.MOV.U32 R6, RZ, RZ, R24 ;  /* 0x000000ffff067224 */ /* 0x008fe400078e0018 */
        /* <DEDUP_REMOVED lines=8> */
[----:B------:R-:W-:-:S02]  /*1bfc0*/  IMAD.MOV.U32 R3, RZ, RZ, R24 ;  /* 0x000000ffff037224 */ /* 0x000fc400078e0018 */
[----:B------:R-:W-:-:S15]  /*1bfd0*/  IMAD.MOV.U32 R5, RZ, RZ, R25 ;  /* 0x000000ffff057224 */ /* 0x000fde00078e0019 */
[----:B------:R-:W-:Y:S01]  /*1bfe0*/  NOP ;  /* 0x0000000000007918 */ /* 0x000fe20000000000 */
[----:B------:R1:W-:Y:S04]  /*1bff0*/  STL.64 [R1+0x200], R12 ;  /* 0x0002000c01007387 */ /* 0x0003e80000100a00 */
[----:B------:R-:W-:Y:S04]  /*1c000*/  STL.64 [R1+0x208], R14 ;  /* 0x0002080e01007387 */ /* 0x000fe80000100a00 */
        /* <DEDUP_REMOVED lines=10> */
[----:B------:R-:W3:Y:S04]  /*1c0b0*/  LDL.LU.64 R14, [R1+0x2e40] ;  /* 0x002e4000010e7983 */ /* 0x000ee80000300a00 */
[----:B------:R-:W3:Y:S04]  /*1c0c0*/  LDL.LU.64 R12, [R1+0x2e38] ;  /* 0x002e3800010c7983 */ /* 0x000ee80000300a00 */
[----:B------:R-:W-:Y:S04]  /*1c0d0*/  STL.64 [R1+0x2dc8], R6 ;  /* 0x002dc80601007387 */ /* 0x000fe80000100a00 */
[----:B------:R1:W-:Y:S01]  /*1c0e0*/  STL.64 [R1+0x2dc0], R4 ;  /* 0x002dc00401007387 */ /* 0x0003e20000100a00 */
[----:B----4-:R-:W-:-:S03]  /*1c0f0*/  IMAD.MOV.U32 R24, RZ, RZ, R21 ;  /* 0x000000ffff187224 */ /* 0x010fc600078e0015 */
[----:B-1----:R-:W4:Y:S04]  /*1c100*/  LDL.LU R4, [R1+0xac0] ;  /* 0x000ac00001047983 */ /* 0x002f280000300800 */
[----:B------:R-:W4:Y:S04]  /*1c110*/  LDL.LU R5, [R1+0xac4] ;  /* 0x000ac40001057983 */ /* 0x000f280000300800 */
[----:B------:R-:W4:Y:S04]  /*1c120*/  LDL.LU R6, [R1+0xac8] ;  /* 0x000ac80001067983 */ /* 0x000f280000300800 */
[----:B------:R-:W4:Y:S01]  /*1c130*/  LDL.LU R7, [R1+0xacc] ;  /* 0x000acc0001077983 */ /* 0x000f220000300800 */
[----:B---3--:R-:W-:-:S15]  /*1c140*/  HMMA.1688.F32.TF32 R12, R8, R20, R12 ;  /* 0x00000014080c723c */ /* 0x008fde000008100c */
[----:B------:R-:W-:-:S04]  /*1c150*/  NOP ;  /* 0x0000000000007918 */ /* 0x000fc80000000000 */
        /* <DEDUP_REMOVED lines=31> */
[----:B--2---:R-:W-:-:S15]  /*1c350*/  HMMA.1688.F32.TF32 R20, R8, R16, R20 ;  /* 0x000000100814723c */ /* 0x004fde0000081014 */
[----:B------:R-:W-:-:S04]  /*1c360*/  NOP ;  /* 0x0000000000007918 */ /* 0x000fc80000000000 */
[----:B------:R1:W-:Y:S04]  /*1c370*/  STL.64 [R1+0x1a0], R20 ;  /* 0x0001a01401007387 */ /* 0x0003e80000100a00 */
[----:B------:R2:W-:Y:S04]  /*1c380*/  STL.64 [R1+0x1a8], R22 ;  /* 0x0001a81601007387 */ /* 0x0005e80000100a00 */
[----:B-1----:R-:W3:Y:S01]  /*1c390*/  LDL.LU.64 R20, [R1+0x2de0] ;  /* 0x002de00001147983 */ /* 0x002ee20000300a00 */
[----:B--2---:R-:W-:Y:S02]  /*1c3a0*/  IMAD.MOV.U32 R23, RZ, RZ, R16 ;  /* 0x000000ffff177224 */ /* 0x004fe400078e0010 */
[----:B------:R-:W-:Y:S01]  /*1c3b0*/  IMAD.MOV.U32 R22, RZ, RZ, R17 ;  /* 0x000000ffff167224 */ /* 0x000fe200078e0011 */
[----:B------:R-:W2:Y:S04]  /*1c3c0*/  LDL.LU.64 R18, [R1+0x2dd8] ;  /* 0x002dd80001127983 */ /* 0x000ea80000300a00 */
[----:B------:R-:W4:Y:S02]  /*1c3d0*/  LDL.LU.64 R16, [R1+0x2dd0] ;  /* 0x002dd00001107983 */ /* 0x000f240000300a00 */
[----:B----4-:R-:W-:-:S15]  /*1c3e0*/  HMMA.1688.F32.TF32 R4, R8, R16, R4 ;  /* 0x000000100804723c */ /* 0x010fde0000081004 */
[----:B------:R-:W-:-:S04]  /*1c3f0*/  NOP ;  /* 0x0000000000007918 */ /* 0x000fc80000000000 */
[----:B------:R-:W-:Y:S04]  /*1c400*/  STL.64 [R1+0x190], R4 ;  /* 0x0001900401007387 */ /* 0x000fe80000100a00 */
[----:B------:R1:W-:Y:S04]  /*1c410*/  STL.64 [R1+0x198], R6 ;  /* 0x0001980601007387 */ /* 0x0003e80000100a00 */
[----:B-1----:R-:W4:Y:S04]  /*1c420*/  LDL.LU.64 R6, [R1+0x2dc8] ;  /* 0x002dc80001067983 */ /* 0x002f280000300a00 */
[----:B------:R-:W3:Y:S04]  /*1c430*/  LDL.LU.64 R4, [R1+0x2dc0] ;  /* 0x002dc00001047983 */ /* 0x000ee80000300a00 */
[----:B--2---:R-:W-:Y:S04]  /*1c440*/  STL.64 [R1+0x2c60], R18 ;  /* 0x002c601201007387 */ /* 0x004fe80000100a00 */
[----:B------:R1:W-:Y:S04]  /*1c450*/  STL.64 [R1+0x2c58], R16 ;  /* 0x002c581001007387 */ /* 0x0003e80000100a00 */
[----:B-1----:R-:W3:Y:S04]  /*1c460*/  LDL.LU R16, [R1+0xab0] ;  /* 0x000ab00001107983 */ /* 0x002ee80000300800 */
[----:B------:R-:W3:Y:S04]  /*1c470*/  LDL.LU R17, [R1+0xab4] ;  /* 0x000ab40001117983 */ /* 0x000ee80000300800 */
[----:B------:R-:W3:Y:S04]  /*1c480*/  LDL.LU R18, [R1+0xab8] ;  /* 0x000ab80001127983 */ /* 0x000ee80000300800 */
[----:B------:R-:W3:Y:S02]  /*1c490*/  LDL.LU R19, [R1+0xabc] ;  /* 0x000abc0001137983 */ /* 0x000ee40000300800 */
[----:B---3--:R-:W-:-:S15]  /*1c4a0*/  HMMA.1688.F32.TF32 R16, R8, R20, R16 ;  /* 0x000000140810723c */ /* 0x008fde0000081010 */
[----:B------:R-:W-:-:S04]  /*1c4b0*/  NOP ;  /* 0x0000000000007918 */ /* 0x000fc80000000000 */
[----:B------:R1:W-:Y:S04]  /*1c4c0*/  STL.64 [R1+0x180], R16 ;  /* 0x0001801001007387 */ /* 0x0003e80000100a00 */
[----:B------:R-:W-:Y:S01]  /*1c4d0*/  STL.64 [R1+0x188], R18 ;  /* 0x0001881201007387 */ /* 0x000fe20000100a00 */
[----:B-1----:R-:W-:Y:S02]  /*1c4e0*/  IMAD.MOV.U32 R16, RZ, RZ, R23 ;  /* 0x000000ffff107224 */ /* 0x002fe400078e0017 */
[----:B------:R-:W-:-:S05]  /*1c4f0*/  IMAD.MOV.U32 R17, RZ, RZ, R22 ;  /* 0x000000ffff117224 */ /* 0x000fca00078e0016 */
[----:B------:R-:W-:Y:S04]  /*1c500*/  STL.64 [R1+0x2c78], R16 ;  /* 0x002c781001007387 */ /* 0x000fe80000100a00 */
[----:B------:R1:W-:Y:S04]  /*1c510*/  STL.64 [R1+0x2c50], R20 ;  /* 0x002c501401007387 */ /* 0x0003e80000100a00 */
[----:B-1----:R-:W2:Y:S04]  /*1c520*/  LDL.LU R20, [R1+0xa90] ;  /* 0x000a900001147983 */ /* 0x002ea80000300800 */
[----:B------:R-:W2:Y:S04]  /*1c530*/  LDL.LU R21, [R1+0xa94] ;  /* 0x000a940001157983 */ /* 0x000ea80000300800 */
[----:B------:R-:W3:Y:S04]  /*1c540*/  LDL.LU R22, [R1+0xa98] ;  /* 0x000a980001167983 */ /* 0x000ee80000300800 */
[----:B------:R-:W3:Y:S04]  /*1c550*/  LDL.LU R23, [R1+0xa9c] ;  /* 0x000a9c0001177983 */ /* 0x000ee80000300800 */
[----:B------:R-:W2:Y:S04]  /*1c560*/  LDL.LU R16, [R1+0x7a0] ;  /* 0x0007a00001107983 */ /* 0x000ea80000300800 */
[----:B------:R-:W2:Y:S04]  /*1c570*/  LDL.LU R17, [R1+0x7a4] ;  /* 0x0007a40001117983 */ /* 0x000ea80000300800 */
[----:B------:R-:W2:Y:S04]  /*1c580*/  LDL.LU R18, [R1+0x7a8] ;  /* 0x0007a80001127983 */ /* 0x000ea80000300800 */
[----:B------:R-:W2:Y:S04]  /*1c590*/  LDL.LU R19, [R1+0x7ac] ;  /* 0x0007ac0001137983 */ /* 0x000ea80000300800 */
[----:B--2---:R-:W-:Y:S04]  /*1c5a0*/  STL.64 [R1+0x2c88], R18 ;  /* 0x002c881201007387 */ /* 0x004fe80000100a00 */
        /* <DEDUP_REMOVED lines=10> */
[----:B------:R-:W-:Y:S04]  /*1c650*/  STL.64 [R1+0x2cb8], R16 ;  /* 0x002cb81001007387 */ /* 0x000fe80000100a00 */
[----:B---3--:R-:W-:Y:S04]  /*1c660*/  STL.64 [R1+0x2c70], R22 ;  /* 0x002c701601007387 */ /* 0x008fe80000100a00 */
[----:B------:R1:W-:Y:S04]  /*1c670*/  STL.64 [R1+0x2c68], R20 ;  /* 0x002c681401007387 */ /* 0x0003e80000100a00 */
[----:B-1----:R-:W3:Y:S04]  /*1c680*/  LDL.LU R20, [R1+0xaa0] ;  /* 0x000aa00001147983 */ /* 0x002ee80000300800 */
[----:B------:R-:W3:Y:S04]  /*1c690*/  LDL.LU R21, [R1+0xaa4] ;  /* 0x000aa40001157983 */ /* 0x000ee80000300800 */
[----:B------:R-:W2:Y:S04]  /*1c6a0*/  LDL.LU R22, [R1+0xaa8] ;  /* 0x000aa80001167983 */ /* 0x000ea80000300800 */
[----:B------:R-:W2:Y:S01]  /*1c6b0*/  LDL.LU R23, [R1+0xaac] ;  /* 0x000aac0001177983 */ /* 0x000ea20000300800 */
[----:B------:R-:W-:-:S02]  /*1c6c0*/  IMAD.MOV.U32 R16, RZ, RZ, R13 ;  /* 0x000000ffff107224 */ /* 0x000fc400078e000d */
[----:B------:R-:W-:Y:S01]  /*1c6d0*/  IMAD.MOV.U32 R17, RZ, RZ, R24 ;  /* 0x000000ffff117224 */ /* 0x000fe200078e0018 */
[----:B------:R-:W3:Y:S04]  /*1c6e0*/  LDL.LU R13, [R1+0x2da8] ;  /* 0x002da800010d7983 */ /* 0x000ee80000300800 */
[----:B------:R-:W4:Y:S04]  /*1c6f0*/  LDL.LU R24, [R1+0x2da4] ;  /* 0x002da40001187983 */ /* 0x000f280000300800 */
[----:B------:R-:W-:Y:S04]  /*1c700*/  STL.64 [R1+0x2cd0], R16 ;  /* 0x002cd01001007387 */ /* 0x000fe80000100a00 */
[----:B--2---:R-:W-:Y:S04]  /*1c710*/  STL.64 [R1+0x2c98], R22 ;  /* 0x002c981601007387 */ /* 0x004fe80000100a00 */
[----:B---3--:R1:W-:Y:S04]  /*1c720*/  STL.64 [R1+0x2c90], R20 ;  /* 0x002c901401007387 */ /* 0x0083e80000100a00 */
        /* <DEDUP_REMOVED lines=17> */
[----:B------:R-:W2:Y:S04]  /*1c840*/  LDL.LU R3, [R1+0x2d98] ;  /* 0x002d980001037983 */ /* 0x000ea80000300800 */
        /* <DEDUP_REMOVED lines=12> */
[----:B------:R1:W-:Y:S02]  /*1c910*/  STL.64 [R1+0x2d18], R16 ;  /* 0x002d181001007387 */ /* 0x0003e40000100a00 */
[----:B-1----:R-:W-:-:S02]  /*1c920*/  IMAD.MOV.U32 R16, RZ, RZ, R4 ;  /* 0x000000ffff107224 */ /* 0x002fc400078e0004 */
[----:B------:R-:W-:Y:S01]  /*1c930*/  IMAD.MOV.U32 R17, RZ, RZ, R29 ;  /* 0x000000ffff117224 */ /* 0x000fe200078e001d */
[----:B---3--:R-:W-:Y:S04]  /*1c940*/  STL.64 [R1+0x2ce0], R22 ;  /* 0x002ce01601007387 */ /* 0x008fe80000100a00 */
[----:B--2---:R1:W-:Y:S04]  /*1c950*/  STL.64 [R1+0x2cd8], R20 ;  /* 0x002cd81401007387 */ /* 0x0043e80000100a00 */
[----:B-1----:R-:W2:Y:S04]  /*1c960*/  LDL.LU R20, [R1+0x9c0] ;  /* 0x0009c00001147983 */ /* 0x002ea80000300800 */
[----:B------:R-:W2:Y:S04]  /*1c970*/  LDL.LU R21, [R1+0x9c4] ;  /* 0x0009c40001157983 */ /* 0x000ea80000300800 */
[----:B------:R-:W3:Y:S04]  /*1c980*/  LDL.LU R22, [R1+0x9c8] ;  /* 0x0009c80001167983 */ /* 0x000ee80000300800 */
[----:B------:R-:W3:Y:S04]  /*1c990*/  LDL.LU R23, [R1+0x9cc] ;  /* 0x0009cc0001177983 */ /* 0x000ee80000300800 */
[----:B------:R-:W2:Y:S04]  /*1c9a0*/  LDL.LU R4, [R1+0x2d88] ;  /* 0x002d880001047983 */ /* 0x000ea80000300800 */
[----:B------:R1:W-:Y:S02]  /*1c9b0*/  STL.64 [R1+0x2d30], R16 ;  /* 0x002d301001007387 */ /* 0x0003e40000100a00 */
[----:B-1----:R-:W-:-:S02]  /*1c9c0*/  IMAD.MOV.U32 R16, RZ, RZ, R28 ;  /* 0x000000ffff107224 */ /* 0x002fc400078e001c */
[----:B------:R-:W-:-:S05]  /*1c9d0*/  IMAD.MOV.U32 R17, RZ, RZ, R27 ;  /* 0x000000ffff117224 */ /* 0x000fca00078e001b */
[----:B------:R1:W-:Y:S04]  /*1c9e0*/  STL.64 [R1+0x2d48], R16 ;  /* 0x002d481001007387 */ /* 0x0003e80000100a00 */
[----:B-1----:R-:W2:Y:S04]  /*1c9f0*/  LDL.LU R16, [R1+0xa10] ;  /* 0x000a100001107983 */ /* 0x002ea80000300800 */
[----:B------:R-:W2:Y:S04]  /*1ca00*/  LDL.LU R17, [R1+0xa14] ;  /* 0x000a140001117983 */ /* 0x000ea80000300800 */
[----:B------:R-:W2:Y:S04]  /*1ca10*/  LDL.LU R18, [R1+0xa18] ;  /* 0x000a180001127983 */ /* 0x000ea80000300800 */
[----:B------:R-:W2:Y:S04]  /*1ca20*/  LDL.LU R19, [R1+0xa1c] ;  /* 0x000a1c0001137983 */ /* 0x000ea80000300800 */
[----:B--2---:R-:W-:Y:S04]  /*1ca30*/  STL.64 [R1+0x2d58], R18 ;  /* 0x002d581201007387 */ /* 0x004fe80000100a00 */
[----:B------:R1:W-:Y:S02]  /*1ca40*/  STL.64 [R1+0x2d50], R16 ;  /* 0x002d501001007387 */ /* 0x0003e40000100a00 */
[----:B-1----:R-:W-:-:S02]  /*1ca50*/  IMAD.MOV.U32 R16, RZ, RZ, R15 ;  /* 0x000000ffff107224 */ /* 0x002fc400078e000f */
[----:B------:R-:W-:-:S05]  /*1ca60*/  IMAD.MOV.U32 R17, RZ, RZ, R14 ;  /* 0x000000ffff117224 */ /* 0x000fca00078e000e */
[----:B------:R-:W-:Y:S04]  /*1ca70*/  STL.64 [R1+0x2d70], R16 ;  /* 0x002d701001007387 */ /* 0x000fe80000100a00 */
[----:B---3--:R-:W-:Y:S04]  /*1ca80*/  STL.64 [R1+0x2cf8], R22 ;  /* 0x002cf81601007387 */ /* 0x008fe80000100a00 */
[----:B------:R1:W-:Y:S04]  /*1ca90*/  STL.64 [R1+0x2cf0], R20 ;  /* 0x002cf01401007387 */ /* 0x0003e80000100a00 */
        /* <DEDUP_REMOVED lines=34> */
[----:B----4-:R-:W-:Y:S03]  /*1ccc0*/  HMMA.1688.F32.TF32 R12, R8, R24, R12 ;  /* 0x00000018080c723c */ /* 0x010fe6000008100c */
        /* <DEDUP_REMOVED lines=9> */
[----:B------:R-:W4:Y:S01]  /*1cd60*/  LDL.64 R14, [R1+0xa8] ;  /* 0x0000a800010e7983 */ /* 0x000f220000100a00 */
[C---:B--2---:R-:W-:Y:S03]  /*1cd70*/  HMMA.1688.F32.TF32 R16, R4.reuse, R16, R20 ;  /* 0x000000100410723c */ /* 0x044fe60000081014 */
[----:B----4-:R-:W-:Y:S04]  /*1cd80*/  STL [R1+0x2b04], R14 ;  /* 0x002b040e01007387 */ /* 0x010fe80000100800 */
[----:B------:R-:W-:Y:S04]  /*1cd90*/  STL [R1+0x2b00], R15 ;  /* 0x002b000f01007387 */ /* 0x000fe80000100800 */
        /* <DEDUP_REMOVED lines=11> */
[----:B------:R-:W3:Y:S02]  /*1ce50*/  LDL.LU.64 R16, [R1+0x2d50] ;  /* 0x002d500001107983 */ /* 0x000ee40000300a00 */
[----:B---3--:R-:W-:-:S15]  /*1ce60*/  HMMA.1688.F32.TF32 R16, R4, R12, R16 ;  /* 0x0000000c0410723c */ /* 0x008fde0000081010 */
[----:B------:R-:W-:-:S04]  /*1ce70*/  NOP ;  /* 0x0000000000007918 */ /* 0x000fc80000000000 */
[----:B------:R1:W-:Y:S04]  /*1ce80*/  STL.64 [R1+0x150], R16 ;  /* 0x0001501001007387 */ /* 0x0003e80000100a00 */
[----:B------:R-:W-:Y:S04]  /*1ce90*/  STL.64 [R1+0x158], R18 ;  /* 0x0001581201007387 */ /* 0x000fe80000100a00 */
[----:B-1----:R-:W2:Y:S04]  /*1cea0*/  LDL.LU.64 R16, [R1+0x2d48] ;  /* 0x002d480001107983 */ /* 0x002ea80000300a00 */
[----:B------:R1:W-:Y:S04]  /*1ceb0*/  STL.64 [R1+0x2c30], R12 ;  /* 0x002c300c01007387 */ /* 0x0003e80000100a00 */
[----:B-1----:R-:W3:Y:S04]  /*1cec0*/  LDL.LU R12, [R1+0x9a0] ;  /* 0x0009a000010c7983 */ /* 0x002ee80000300800 */
[----:B------:R-:W3:Y:S04]  /*1ced0*/  LDL.LU R13, [R1+0x9a4] ;  /* 0x0009a400010d7983 */ /* 0x000ee80000300800 */
[----:B------:R-:W3:Y:S04]  /*1cee0*/  LDL.LU R14, [R1+0x9a8] ;  /* 0x0009a800010e7983 */ /* 0x000ee80000300800 */
        /* <DEDUP_REMOVED lines=48> */
[----:B-1----:R-:W4:Y:S04]  /*1d1f0*/  LDL.LU.64 R18, [R1+0x2c88] ;  /* 0x002c880001127983 */ /* 0x002f280000300a00 */
[----:B------:R-:W4:Y:S01]  /*1d200*/  LDL.LU.64 R16, [R1+0x2c80] ;  /* 0x002c800001107983 */ /* 0x000f220000300a00 */
[----:B------:R-:W-:-:S02]  /*1d210*/  IMAD.MOV.U32 R8, RZ, RZ, R26 ;  /* 0x000000ffff087224 */ /* 0x000fc400078e001a */
[----:B------:R-:W-:-:S07]  /*1d220*/  IMAD.MOV.U32 R9, RZ, RZ, R2 ;  /* 0x000000ffff097224 */ /* 0x000fce00078e0002 */
[----:B----4-:R-:W-:Y:S01]  /*1d230*/  HMMA.1688.F32.TF32 R8, R4, R8, R16 ;  /* 0x000000080408723c */ /* 0x010fe20000081010 */
[----:B------:R-:W2:-:S15]  /*1d240*/  LDL.LU.64 R16, [R1+0x2c78] ;  /* 0x002c780001107983 */ /* 0x000e9e0000300a00 */
[----:B------:R-:W-:-:S03]  /*1d250*/  NOP ;  /* 0x0000000000007918 */ /* 0x000fc60000000000 */
[----:B------:R-:W-:Y:S04]  /*1d260*/  STL.64 [R1+0x770], R8 ;  /* 0x0007700801007387 */ /* 0x000fe80000100a00 */
[----:B------:R-:W-:Y:S04]  /*1d270*/  STL.64 [R1+0x778], R10 ;  /* 0x0007780a01007387 */ /* 0x000fe80000100a00 */
[----:B------:R-:W-:Y:S04]  /*1d280*/  LDS R8, [R0+UR6+0x8200] ;  /* 0x0082000600087984 */ /* 0x000fe80008000800 */
[----:B------:R-:W-:Y:S04]  /*1d290*/  LDS R10, [R0+UR6+0xa200] ;  /* 0x00a20006000a7984 */ /* 0x000fe80008000800 */
[----:B------:R-:W-:Y:S04]  /*1d2a0*/  LDS R9, [R3+UR6+0x8200] ;  /* 0x0082000603097984 */ /* 0x000fe80008000800 */
[----:B------:R-:W-:Y:S01]  /*1d2b0*/  LDS R11, [R3+UR6+0xa200] ;  /* 0x00a20006030b7984 */ /* 0x000fe20008000800 */
[----:B--2---:R-:W-:Y:S03]  /*1d2c0*/  HMMA.1688.F32.TF32 R16, R4, R16, R20 ;  /* 0x000000100410723c */ /* 0x004fe60000081014 */
[----:B------:R-:W2:Y:S04]  /*1d2d0*/  LDL.LU.64 R22, [R1+0x2c70] ;  /* 0x002c700001167983 */ /* 0x000ea80000300a00 */
[----:B------:R-:W2:-:S12]  /*1d2e0*/  LDL.LU.64 R20, [R1+0x2c68] ;  /* 0x002c680001147983 */ /* 0x000e980000300a00 */
[----:B------:R-:W-:Y:S04]  /*1d2f0*/  STL.64 [R1+0x7a0], R16 ;  /* 0x0007a01001007387 */ /* 0x000fe80000100a00 */
[----:B------:R1:W-:Y:S04]  /*1d300*/  STL.64 [R1+0x7a8], R18 ;  /* 0x0007a81201007387 */ /* 0x0003e80000100a00 */
[----:B-1----:R-:W4:Y:S04]  /*1d310*/  LDL.LU.64 R18, [R1+0x2c60] ;  /* 0x002c600001127983 */ /* 0x002f280000300a00 */
[----:B------:R-:W2:Y:S02]  /*1d320*/  LDL.LU.64 R16, [R1+0x2c58] ;  /* 0x002c580001107983 */ /* 0x000ea40000300a00 */
[----:B--2---:R-:W-:-:S15]  /*1d330*/  HMMA.1688.F32.TF32 R20, R4, R16, R20 ;  /* 0x000000100414723c */ /* 0x004fde0000081014 */
[----:B------:R-:W-:-:S04]  /*1d340*/  NOP ;  /* 0x0000000000007918 */ /* 0x000fc80000000000 */
[----:B------:R1:W-:Y:S04]  /*1d350*/  STL.64 [R1+0x7d0], R20 ;  /* 0x0007d01401007387 */ /* 0x0003e80000100a00 */
[----:B------:R-:W-:Y:S04]  /*1d360*/  STL.64 [R1+0x7d8], R22 ;  /* 0x0007d81601007387 */ /* 0x000fe80000100a00 */
[----:B-1----:R-:W2:Y:S04]  /*1d370*/  LDL.LU.64 R20, [R1+0x2c50] ;  /* 0x002c500001147983 */ /* 0x002ea80000300a00 */
[----:B----4-:R-:W-:Y:S04]  /*1d380*/  STL.64 [R1+0x2b88], R18 ;  /* 0x002b881201007387 */ /* 0x010fe80000100a00 */
[----:B------:R1:W-:Y:S04]  /*1d390*/  STL.64 [R1+0x2b80], R16 ;  /* 0x002b801001007387 */ /* 0x0003e80000100a00 */
[----:B-1----:R-:W2:Y:S04]  /*1d3a0*/  LDL.LU R16, [R1+0xa80] ;  /* 0x000a800001107983 */ /* 0x002ea80000300800 */
[----:B------:R-:W2:Y:S04]  /*1d3b0*/  LDL.LU R17, [R1+0xa84] ;  /* 0x000a840001117983 */ /* 0x000ea80000300800 */
[----:B------:R-:W2:Y:S04]  /*1d3c0*/  LDL.LU R18, [R1+0xa88] ;  /* 0x000a880001127983 */ /* 0x000ea80000300800 */
[----:B------:R-:W2:Y:S02]  /*1d3d0*/  LDL.LU R19, [R1+0xa8c] ;  /* 0x000a8c0001137983 */ /* 0x000ea40000300800 */
[C---:B--2---:R-:W-:Y:S08]  /*1d3e0*/  HMMA.1688.F32.TF32 R16, R4.reuse, R20, R16 ;  /* 0x000000140410723c */ /* 0x044ff00000081010 */
[----:B---3--:R-:W-:Y:S11]  /*1d3f0*/  HMMA.1688.F32.TF32 R4, R4, R24, R12 ;  /* 0x000000180404723c */ /* 0x008ff6000008100c */
[----:B------:R1:W-:Y:S04]  /*1d400*/  STL.64 [R1+0x7c0], R16 ;  /* 0x0007c01001007387 */ /* 0x0003e80000100a00 */
[----:B------:R2:W-:Y:S04]  /*1d410*/  STL.64 [R1+0x7c8], R18 ;  /* 0x0007c81201007387 */ /* 0x0005e80000100a00 */
[----:B-1----:R-:W3:Y:S04]  /*1d420*/  LDL.LU R16, [R1+0xa70] ;  /* 0x000a700001107983 */ /* 0x002ee80000300800 */
[----:B------:R-:W3:Y:S04]  /*1d430*/  LDL.LU R17, [R1+0xa74] ;  /* 0x000a740001117983 */ /* 0x000ee80000300800 */
[----:B--2---:R-:W3:Y:S04]  /*1d440*/  LDL.LU R18, [R1+0xa78] ;  /* 0x000a780001127983 */ /* 0x004ee80000300800 */
[----:B------:R-:W3:Y:S04]  /*1d450*/  LDL.LU R19, [R1+0xa7c] ;  /* 0x000a7c0001137983 */ /* 0x000ee80000300800 */
[----:B------:R-:W-:Y:S04]  /*1d460*/  STL [R1+0x2b6c], R21 ;  /* 0x002b6c1501007387 */ /* 0x000fe80000100800 */
[----:B------:R1:W-:Y:S04]  /*1d470*/  STL [R1+0x2c38], R20 ;  /* 0x002c381401007387 */ /* 0x0003e80000100800 */
[----:B-1----:R-:W2:Y:S04]  /*1d480*/  LDL.LU R20, [R1+0xa60] ;  /* 0x000a600001147983 */ /* 0x002ea80000300800 */
[----:B------:R-:W-:Y:S04]  /*1d490*/  STL.64 [R1+0x790], R4 ;  /* 0x0007900401007387 */ /* 0x000fe80000100a00 */
[----:B------:R-:W-:Y:S04]  /*1d4a0*/  STL.64 [R1+0x798], R6 ;  /* 0x0007980601007387 */ /* 0x000fe80000100a00 */
[----:B------:R-:W2:Y:S04]  /*1d4b0*/  LDL.LU R21, [R1+0xa64] ;  /* 0x000a640001157983 */ /* 0x000ea80000300800 */
[----:B------:R-:W4:Y:S04]  /*1d4c0*/  LDL.LU R22, [R1+0xa68] ;  /* 0x000a680001167983 */ /* 0x000f280000300800 */
[----:B------:R-:W4:Y:S04]  /*1d4d0*/  LDL.LU R23, [R1+0xa6c] ;  /* 0x000a6c0001177983 */ /* 0x000f280000300800 */
[----:B------:R-:W-:Y:S04]  /*1d4e0*/  LDS R6, [R0+UR6+0xa300] ;  /* 0x00a3000600067984 */ /* 0x000fe80008000800 */
[----:B------:R-:W1:Y:S04]  /*1d4f0*/  LDS R7, [R3+UR6+0xa300] ;  /* 0x00a3000603077984 */ /* 0x000e680008000800 */
[----:B------:R-:W-:Y:S04]  /*1d500*/  LDS R4, [R0+UR6+0x8300] ;  /* 0x0083000600047984 */ /* 0x000fe80008000800 */
[----:B------:R-:W1:Y:S04]  /*1d510*/  LDS R5, [R3+UR6+0x8300] ;  /* 0x0083000603057984 */ /* 0x000e680008000800 */
[----:B----4-:R-:W-:Y:S04]  /*1d520*/  STL.64 [R1+0x2c48], R22 ;  /* 0x002c481601007387 */ /* 0x010fe80000100a00 */
[----:B--2---:R2:W-:Y:S04]  /*1d530*/  STL.64 [R1+0x2c40], R20 ;  /* 0x002c401401007387 */ /* 0x0045e80000100a00 */
[----:B------:R-:W4:Y:S04]  /*1d540*/  LDL.64 R12, [R1+0xb0] ;  /* 0x0000b000010c7983 */ /* 0x000f280000100a00 */
[----:B--2---:R-:W3:Y:S04]  /*1d550*/  LDL.64 R20, [R1+0xc0] ;  /* 0x0000c00001147983 */ /* 0x004ee80000100a00 */
[----:B------:R-:W-:Y:S04]  /*1d560*/  STL [R1+0x2b68], R25 ;  /* 0x002b681901007387 */ /* 0x000fe80000100800 */
[----:B------:R-:W-:Y:S04]  /*1d570*/  STL [R1+0x2b08], R0 ;  /* 0x002b080001007387 */ /* 0x000fe80000100800 */
[----:B-1----:R-:W-:Y:S04]  /*1d580*/  STL.64 [R1+0x2b50], R6 ;  /* 0x002b500601007387 */ /* 0x002fe80000100a00 */
[----:B------:R1:W-:Y:S04]  /*1d590*/  STL.64 [R1+0x2b48], R4 ;  /* 0x002b480401007387 */ /* 0x0003e80000100a00 */
[----:B-1----:R-:W2:Y:S04]  /*1d5a0*/  LDL.64 R4, [R1+0x50] ;  /* 0x0000500001047983 */ /* 0x002ea80000100a00 */
[----:B--2---:R1:W-:Y:S04]  /*1d5b0*/  STL.64 [R1+0x2bf8], R4 ;  /* 0x002bf80401007387 */ /* 0x0043e80000100a00 */
[----:B-1----:R-:W2:Y:S04]  /*1d5c0*/  LDL.64 R4, [R1+0x70] ;  /* 0x0000700001047983 */ /* 0x002ea80000100a00 */
[----:B--2---:R1:W-:Y:S04]  /*1d5d0*/  STL.64 [R1+0x2c00], R4 ;  /* 0x002c000401007387 */ /* 0x0043e80000100a00 */
[----:B-1----:R-:W2:Y:S01]  /*1d5e0*/  LDL.64 R4, [R1+0x80] ;  /* 0x0000800001047983 */ /* 0x002ea20000100a00 */
[----:B---3--:R-:W-:Y:S03]  /*1d5f0*/  HMMA.1688.F32.TF32 R16, R8, R20, R16 ;  /* 0x000000140810723c */ /* 0x008fe60000081010 */
[----:B--2---:R1:W-:Y:S04]  /*1d600*/  STL.64 [R1+0x2c10], R4 ;  /* 0x002c100401007387 */ /* 0x0043e80000100a00 */
[----:B-1----:R-:W2:Y:S01]  /*1d610*/  LDL.64 R4, [R1+0x90] ;  /* 0x0000900001047983 */ /* 0x002ea20000100a00 */
[----:B------:R-:W-:-:S03]  /*1d620*/  IMAD.MOV.U32 R2, RZ, RZ, R21 ;  /* 0x000000ffff027224 */ /* 0x000fc600078e0015 */
[----:B--2---:R1:W-:Y:S04]  /*1d630*/  STL.64 [R1+0x2c28], R4 ;  /* 0x002c280401007387 */ /* 0x0043e80000100a00 */
[----:B-1----:R-:W2:Y:S04]  /*1d640*/  LDL.LU R4, [R1+0xa50] ;  /* 0x000a500001047983 */ /* 0x002ea80000300800 */
[----:B------:R-:W2:Y:S04]  /*1d650*/  LDL.LU R5, [R1+0xa54] ;  /* 0x000a540001057983 */ /* 0x000ea80000300800 */
[----:B------:R-:W2:Y:S04]  /*1d660*/  LDL.LU R6, [R1+0xa58] ;  /* 0x000a580001067983 */ /* 0x000ea80000300800 */
[----:B------:R-:W2:Y:S04]  /*1d670*/  LDL.LU R7, [R1+0xa5c] ;  /* 0x000a5c0001077983 */ /* 0x000ea80000300800 */
[----:B------:R-:W-:Y:S04]  /*1d680*/  STL [R1+0x2b0c], R3 ;  /* 0x002b0c0301007387 */ /* 0x000fe80000100800 */
[----:B------:R-:W-:Y:S04]  /*1d690*/  STL.64 [R1+0x9b0], R16 ;  /* 0x0009b01001007387 */ /* 0x000fe80000100a00 */
[----:B------:R1:W-:Y:S04]  /*1d6a0*/  STL.64 [R1+0x9b8], R18 ;  /* 0x0009b81201007387 */ /* 0x0003e80000100a00 */
[----:B------:R-:W3:Y:S01]  /*1d6b0*/  LDL.LU.64 R22, [R1+0x2c48] ;  /* 0x002c480001167983 */ /* 0x000ee20000300a00 */
[----:B-1----:R-:W-:-:S03]  /*1d6c0*/  IMAD.MOV.U32 R18, RZ, RZ, R20 ;  /* 0x000000ffff127224 */ /* 0x002fc600078e0014 */
[----:B------:R-:W3:Y:S04]  /*1d6d0*/  LDL.LU.64 R20, [R1+0x2c40] ;  /* 0x002c400001147983 */ /* 0x000ee80000300a00 */
[----:B------:R1:W-:Y:S04]  /*1d6e0*/  STL [R1+0x2c08], R18 ;  /* 0x002c081201007387 */ /* 0x0003e80000100800 */
[----:B------:R-:W2:Y:S04]  /*1d6f0*/  LDL.LU R16, [R1+0x980] ;  /* 0x0009800001107983 */ /* 0x000ea80000300800 */
[----:B------:R-:W2:Y:S04]  /*1d700*/  LDL.LU R17, [R1+0x984] ;  /* 0x0009840001117983 */ /* 0x000ea80000300800 */
[----:B-1----:R-:W2:Y:S04]  /*1d710*/  LDL.LU R18, [R1+0x988] ;  /* 0x0009880001127983 */ /* 0x002ea80000300800 */
[----:B------:R-:W2:Y:S01]  /*1d720*/  LDL.LU R19, [R1+0x98c] ;  /* 0x00098c0001137983 */ /* 0x000ea20000300800 */
[----:B----4-:R-:W-:Y:S01]  /*1d730*/  IMAD.MOV.U32 R25, RZ, RZ, R13 ;  /* 0x000000ffff197224 */ /* 0x010fe200078e000d */
[----:B---3--:R-:W-:Y:S02]  /*1d740*/  HMMA.1688.F32.TF32 R20, R8, R12, R20 ;  /* 0x0000000c0814723c */ /* 0x008fe40000081014 */
[----:B--2---:R-:W-:Y:S04]  /*1d750*/  STL.64 [R1+0x2c20], R18 ;  /* 0x002c201201007387 */ /* 0x004fe80000100a00 */
[----:B------:R1:W-:Y:S04]  /*1d760*/  STL.64 [R1+0x2c18], R16 ;  /* 0x002c181001007387 */ /* 0x0003e80000100a00 */
[----:B-1----:R-:W2:Y:S04]  /*1d770*/  LDL.LU R16, [R1+0x990] ;  /* 0x0009900001107983 */ /* 0x002ea80000300800 */
[----:B------:R-:W2:Y:S04]  /*1d780*/  LDL.LU R17, [R1+0x994] ;  /* 0x0009940001117983 */ /* 0x000ea80000300800 */
[----:B------:R-:W2:Y:S04]  /*1d790*/  LDL.LU R18, [R1+0x998] ;  /* 0x0009980001127983 */ /* 0x000ea80000300800 */
[----:B------:R-:W2:Y:S04]  /*1d7a0*/  LDL.LU R19, [R1+0x99c] ;  /* 0x00099c0001137983 */ /* 0x000ea80000300800 */
[----:B------:R1:W-:Y:S04]  /*1d7b0*/  STL.64 [R1+0x9d0], R20 ;  /* 0x0009d01401007387 */ /* 0x0003e80000100a00 */
[----:B------:R-:W-:Y:S04]  /*1d7c0*/  STL.64 [R1+0x9d8], R22 ;  /* 0x0009d81601007387 */ /* 0x000fe80000100a00 */
[----:B-1----:R-:W3:Y:S01]  /*1d7d0*/  LDL.LU R20, [R1+0x2c38] ;  /* 0x002c380001147983 */ /* 0x002ee20000300800 */
[----:B------:R-:W-:-:S03]  /*1d7e0*/  IMAD.MOV.U32 R21, RZ, RZ, R12 ;  /* 0x000000ffff157224 */ /* 0x000fc600078e000c */
[----:B------:R-:W4:Y:S02]  /*1d7f0*/  LDL.LU.64 R12, [R1+0x2c30] ;  /* 0x002c3000010c7983 */ /* 0x000f240000300a00 */
[----:B----4-:R-:W-:-:S15]  /*1d800*/  HMMA.1688.F32.TF32 R4, R8, R12, R4 ;  /* 0x0000000c0804723c */ /* 0x010fde0000081004 */
[----:B------:R-:W-:-:S04]  /*1d810*/  NOP ;  /* 0x0000000000007918 */ /* 0x000fc80000000000 */
[----:B------:R1:W-:Y:S04]  /*1d820*/  STL.64 [R1+0xa90], R4 ;  /* 0x000a900401007387 */ /* 0x0003e80000100a00 */
[----:B------:R-:W-:Y:S04]  /*1d830*/  STL.64 [R1+0xa98], R6 ;  /* 0x000a980601007387 */ /* 0x000fe80000100a00 */
[----:B-1----:R-:W2:Y:S04]  /*1d840*/  LDL.LU.64 R4, [R1+0x2c28] ;  /* 0x002c280001047983 */ /* 0x002ea80000300a00 */
[----:B------:R1:W-:Y:S04]  /*1d850*/  STL [R1+0x2b14], R12 ;  /* 0x002b140c01007387 */ /* 0x0003e80000100800 */
[----:B------:R4:W-:Y:S04]  /*1d860*/  STL [R1+0x2b10], R13 ;  /* 0x002b100d01007387 */ /* 0x0009e80000100800 */
[----:B-1----:R-:W3:Y:S04]  /*1d870*/  LDL.LU R12, [R1+0x970] ;  /* 0x00097000010c7983 */ /* 0x002ee80000300800 */
[----:B----4-:R-:W4:Y:S04]  /*1d880*/  LDL.LU R13, [R1+0x974] ;  /* 0x00097400010d7983 */ /* 0x010f280000300800 */
[----:B------:R-:W4:Y:S04]  /*1d890*/  LDL.LU R14, [R1+0x978] ;  /* 0x00097800010e7983 */ /* 0x000f280000300800 */
[----:B------:R-:W4:Y:S01]  /*1d8a0*/  LDL.LU R15, [R1+0x97c] ;  /* 0x00097c00010f7983 */ /* 0x000f220000300800 */
        /* <DEDUP_REMOVED lines=10> */
[----:B------:R-:W-:Y:S04]  /*1d950*/  STL [R1+0x2b18], R23 ;  /* 0x002b181701007387 */ /* 0x000fe80000100800 */
[----:B---3--:R1:W-:Y:S04]  /*1d960*/  STL.64 [R1+0x2bf0], R20 ;  /* 0x002bf01401007387 */ /* 0x0083e80000100a00 */
[----:B-1----:R-:W3:Y:S04]  /*1d970*/  LDL.LU R20, [R1+0x950] ;  /* 0x0009500001147983 */ /* 0x002ee80000300800 */
[----:B------:R-:W3:Y:S04]  /*1d980*/  LDL.LU R21, [R1+0x954] ;  /* 0x0009540001157983 */ /* 0x000ee80000300800 */
[----:B------:R-:W3:Y:S04]  /*1d990*/  LDL.LU R22, [R1+0x958] ;  /* 0x0009580001167983 */ /* 0x000ee80000300800 */
[----:B------:R-:W3:Y:S01]  /*1d9a0*/  LDL.LU R23, [R1+0x95c] ;  /* 0x00095c0001177983 */ /* 0x000ee20000300800 */
[----:B--2---:R-:W-:Y:S01]  /*1d9b0*/  HMMA.1688.F32.TF32 R16, R8, R4, R16 ;  /* 0x000000040810723c */ /* 0x004fe20000081010 */
[----:B------:R-:W-:-:S02]  /*1d9c0*/  IMAD.MOV.U32 R27, RZ, RZ, R4 ;  /* 0x000000ffff1b7224 */ /* 0x000fc400078e0004 */
[----:B------:R-:W-:-:S15]  /*1d9d0*/  IMAD.MOV.U32 R26, RZ, RZ, R5 ;  /* 0x000000ffff1a7224 */ /* 0x000fde00078e0005 */
[----:B------:R-:W-:Y:S01]  /*1d9e0*/  NOP ;  /* 0x0000000000007918 */ /* 0x000fe20000000000 */
[----:B------:R-:W-:Y:S04]  /*1d9f0*/  STL.64 [R1+0xa70], R16 ;  /* 0x000a701001007387 */ /* 0x000fe80000100a00 */
[----:B------:R1:W-:Y:S04]  /*1da00*/  STL.64 [R1+0xa78], R18 ;  /* 0x000a781201007387 */ /* 0x0003e80000100a00 */
[----:B-1----:R-:W2:Y:S04]  /*1da10*/  LDL.LU R18, [R1+0x2c08] ;  /* 0x002c080001127983 */ /* 0x002ea80000300800 */
[----:B------:R-:W4:Y:S04]  /*1da20*/  LDL.LU.64 R4, [R1+0x2c00] ;  /* 0x002c000001047983 */ /* 0x000f280000300a00 */
[----:B------:R-:W-:Y:S04]  /*1da30*/  STL [R1+0x2b24], R26 ;  /* 0x002b241a01007387 */ /* 0x000fe80000100800 */
[----:B------:R-:W-:Y:S04]  /*1da40*/  STL [R1+0x2b20], R27 ;  /* 0x002b201b01007387 */ /* 0x000fe80000100800 */
[----:B------:R1:W-:Y:S04]  /*1da50*/  STL.64 [R1+0x2be0], R24 ;  /* 0x002be01801007387 */ /* 0x0003e80000100a00 */
[----:B-1----:R-:W2:Y:S01]  /*1da60*/  LDL.64 R24, [R1+0x60] ;  /* 0x0000600001187983 */ /* 0x002ea20000100a00 */
[----:B----4-:R-:W-:Y:S01]  /*1da70*/  HMMA.1688.F32.TF32 R12, R8, R4, R12 ;  /* 0x00000004080c723c */ /* 0x010fe2000008100c */
[----:B------:R-:W-:-:S15]  /*1da80*/  IMAD.MOV.U32 R29, RZ, RZ, R5 ;  /* 0x000000ffff1d7224 */ /* 0x000fde00078e0005 */
[----:B------:R-:W-:-:S03]  /*1da90*/  NOP ;  /* 0x0000000000007918 */ /* 0x000fc60000000000 */
[----:B------:R-:W-:Y:S04]  /*1daa0*/  STL.64 [R1+0xa60], R12 ;  /* 0x000a600c01007387 */ /* 0x000fe80000100a00 */
[----:B------:R1:W-:Y:S02]  /*1dab0*/  STL.64 [R1+0xa68], R14 ;  /* 0x000a680e01007387 */ /* 0x0003e40000100a00 */
[----:B-1----:R-:W-:Y:S02]  /*1dac0*/  IMAD.MOV.U32 R15, RZ, RZ, R4 ;  /* 0x000000ffff0f7224 */ /* 0x002fe400078e0004 */
[----:B------:R-:W3:Y:S04]  /*1dad0*/  LDL.LU.64 R4, [R1+0x2bf8] ;  /* 0x002bf80001047983 */ /* 0x000ee80000300a00 */
[----:B------:R1:W-:Y:S04]  /*1dae0*/  STL [R1+0x2b28], R15 ;  /* 0x002b280f01007387 */ /* 0x0003e80000100800 */
[----:B------:R-:W2:Y:S04]  /*1daf0*/  LDL.LU R12, [R1+0x960] ;  /* 0x00096000010c7983 */ /* 0x000ea80000300800 */
[----:B------:R-:W2:Y:S04]  /*1db00*/  LDL.LU R13, [R1+0x964] ;  /* 0x00096400010d7983 */ /* 0x000ea80000300800 */
[----:B------:R-:W2:Y:S04]  /*1db10*/  LDL.LU R14, [R1+0x968] ;  /* 0x00096800010e7983 */ /* 0x000ea80000300800 */
[----:B-1----:R-:W2:Y:S01]  /*1db20*/  LDL.LU R15, [R1+0x96c] ;  /* 0x00096c00010f7983 */ /* 0x002ea20000300800 */
[C---:B---3--:R-:W-:Y:S08]  /*1db30*/  HMMA.1688.F32.TF32 R20, R8.reuse, R4, R20 ;  /* 0x000000040814723c */ /* 0x048ff00000081014 */
[----:B--2---:R-:W-:-:S15]  /*1db40*/  HMMA.1688.F32.TF32 R12, R8, R24, R12 ;  /* 0x00000018080c723c */ /* 0x004fde000008100c */
[----:B------:R-:W-:-:S04]  /*1db50*/  NOP ;  /* 0x0000000000007918 */ /* 0x000fc80000000000 */
[----:B------:R1:W-:Y:S04]  /*1db60*/  STL.64 [R1+0xa50], R12 ;  /* 0x000a500c01007387 */ /* 0x0003e80000100a00 */
[----:B------:R2:W-:Y:S04]  /*1db70*/  STL.64 [R1+0xa58], R14 ;  /* 0x000a580e01007387 */ /* 0x0005e80000100a00 */
[----:B------:R3:W-:Y:S04]  /*1db80*/  STL.64 [R1+0xa40], R20 ;  /* 0x000a401401007387 */ /* 0x0007e80000100a00 */
[----:B------:R4:W-:Y:S01]  /*1db90*/  STL.64 [R1+0xa48], R22 ;  /* 0x000a481601007387 */ /* 0x0009e20000100a00 */
[----:B-1----:R-:W-:-:S02]  /*1dba0*/  IMAD.MOV.U32 R13, RZ, RZ, R4 ;  /* 0x000000ffff0d7224 */ /* 0x002fc400078e0004 */
[----:B--2---:R-:W-:-:S05]  /*1dbb0*/  IMAD.MOV.U32 R14, RZ, RZ, R25 ;  /* 0x000000ffff0e7224 */ /* 0x004fca00078e0019 */
[----:B------:R-:W-:Y:S04]  /*1dbc0*/  STL [R1+0x2bec], R14 ;  /* 0x002bec0e01007387 */ /* 0x000fe80000100800 */
[----:B------:R-:W-:Y:S04]  /*1dbd0*/  STL [R1+0x2be8], R13 ;  /* 0x002be80d01007387 */ /* 0x000fe80000100800 */
[----:B------:R-:W2:Y:S01]  /*1dbe0*/  LDL.64 R16, [R1] ;  /* 0x0000000001107983 */ /* 0x000ea20000100a00 */
[----:B------:R-:W-:Y:S02]  /*1dbf0*/  IMAD.MOV.U32 R3, RZ, RZ, R5 ;  /* 0x000000ffff037224 */ /* 0x000fe400078e0005 */
[----:B------:R-:W-:Y:S01]  /*1dc00*/  IMAD.MOV.U32 R0, RZ, RZ, R24 ;  /* 0x000000ffff007224 */ /* 0x000fe200078e0018 */
[----:B--2---:R1:W-:Y:S04]  /*1dc10*/  STL.64 [R1+0x2ba0], R16 ;  /* 0x002ba01001007387 */ /* 0x0043e80000100a00 */
        /* <DEDUP_REMOVED lines=8> */
[----:B---3--:R-:W3:Y:S04]  /*1dca0*/  LDL.LU R20, [R1+0x940] ;  /* 0x0009400001147983 */ /* 0x008ee80000300800 */
[----:B------:R-:W3:Y:S04]  /*1dcb0*/  LDL.LU R21, [R1+0x944] ;  /* 0x0009440001157983 */ /* 0x000ee80000300800 */
[----:B----4-:R-:W3:Y:S04]  /*1dcc0*/  LDL.LU R22, [R1+0x948] ;  /* 0x0009480001167983 */ /* 0x010ee80000300800 */
[----:B------:R-:W3:Y:S04]  /*1dcd0*/  LDL.LU R23, [R1+0x94c] ;  /* 0x00094c0001177983 */ /* 0x000ee80000300800 */
[----:B-1----:R-:W4:Y:S04]  /*1dce0*/  LDL.64 R16, [R1+0x10] ;  /* 0x0000100001107983 */ /* 0x002f280000100a00 */
[----:B------:R-:W3:Y:S04]  /*1dcf0*/  LDL.64 R12, [R1+0x40] ;  /* 0x00004000010c7983 */ /* 0x000ee80000100a00 */
[----:B------:R-:W-:Y:S04]  /*1dd00*/  STL [R1+0x2bc0], R18 ;  /* 0x002bc01201007387 */ /* 0x000fe80000100800 */
[----:B----4-:R1:W-:Y:S04]  /*1dd10*/  STL.64 [R1+0x2bb8], R16 ;  /* 0x002bb81001007387 */ /* 0x0103e80000100a00 */
[----:B-1----:R-:W4:Y:S04]  /*1dd20*/  LDL.64 R16, [R1+0x20] ;  /* 0x0000200001107983 */ /* 0x002f280000100a00 */
[----:B----4-:R1:W-:Y:S04]  /*1dd30*/  STL.64 [R1+0x2bd8], R16 ;  /* 0x002bd81001007387 */ /* 0x0103e80000100a00 */
[----:B-1----:R-:W4:Y:S04]  /*1dd40*/  LDL.64 R16, [R1+0x30] ;  /* 0x0000300001107983 */ /* 0x002f280000100a00 */
[----:B--2---:R-:W-:Y:S04]  /*1dd50*/  STL.64 [R1+0x2b60], R6 ;  /* 0x002b600601007387 */ /* 0x004fe80000100a00 */
        /* <DEDUP_REMOVED lines=16> */
[----:B------:R-:W2:Y:S01]  /*1de60*/  LDL.LU R7, [R1+0x90c] ;  /* 0x00090c0001077983 */ /* 0x000ea20000300800 */
[C---:B---3--:R-:W-:Y:S08]  /*1de70*/  HMMA.1688.F32.TF32 R20, R8.reuse, R12, R20 ;  /* 0x0000000c0814723c */ /* 0x048ff00000081014 */
[----:B----4-:R-:W-:Y:S01]  /*1de80*/  HMMA.1688.F32.TF32 R24, R8, R16, R24 ;  /* 0x000000100818723c */ /* 0x010fe20000081018 */
[----:B--2---:R-:W-:Y:S04]  /*1de90*/  STL.64 [R1+0x2bb0], R6 ;  /* 0x002bb00601007387 */ /* 0x004fe80000100a00 */
        /* <DEDUP_REMOVED lines=11> */
[----:B------:R1:W-:Y:S04]  /*1df50*/  STL.64 [R1+0xa30], R20 ;  /* 0x000a301401007387 */ /* 0x0003e80000100a00 */
[----:B------:R3:W-:Y:S04]  /*1df60*/  STL.64 [R1+0xa38], R22 ;  /* 0x000a381601007387 */ /* 0x0007e80000100a00 */
[----:B-1----:R-:W4:Y:S01]  /*1df70*/  LDL.LU.64 R20, [R1+0x2bf0] ;  /* 0x002bf00001147983 */ /* 0x002f220000300a00 */
[----:B---3--:R-:W-:-:S02]  /*1df80*/  IMAD.MOV.U32 R23, RZ, RZ, R12 ;  /* 0x000000ffff177224 */ /* 0x008fc400078e000c */
[----:B------:R-:W-:Y:S01]  /*1df90*/  IMAD.MOV.U32 R12, RZ, RZ, R13 ;  /* 0x000000ffff0c7224 */ /* 0x000fe200078e000d */
[----:B------:R-:W3:Y:S04]  /*1dfa0*/  LDL.LU R14, [R1+0x2bec] ;  /* 0x002bec00010e7983 */ /* 0x000ee80000300800 */
[----:B------:R-:W2:Y:S04]  /*1dfb0*/  LDL.LU R13, [R1+0x2be8] ;  /* 0x002be800010d7983 */ /* 0x000ea80000300800 */
[----:B------:R1:W-:Y:S04]  /*1dfc0*/  STL.64 [R1+0xa20], R24 ;  /* 0x000a201801007387 */ /* 0x0003e80000100a00 */
[----:B------:R1:W-:Y:S01]  /*1dfd0*/  STL.64 [R1+0xa28], R26 ;  /* 0x000a281a01007387 */ /* 0x0003e20000100a00 */
[----:B------:R-:W-:-:S03]  /*1dfe0*/  IMAD.MOV.U32 R22, RZ, RZ, R17 ;  /* 0x000000ffff167224 */ /* 0x000fc600078e0011 */
[----:B-1----:R-:W2:Y:S01]  /*1dff0*/  LDL.LU.64 R24, [R1+0x2be0] ;  /* 0x002be00001187983 */ /* 0x002ea20000300a00 */
[----:B------:R-:W-:-:S03]  /*1e000*/  IMAD.MOV.U32 R27, RZ, RZ, R16 ;  /* 0x000000ffff1b7224 */ /* 0x000fc600078e0010 */
[----:B------:R-:W2:Y:S02]  /*1e010*/  LDL.LU.64 R16, [R1+0x2bd8] ;  /* 0x002bd80001107983 */ /* 0x000ea40000300a00 */
[----:B--2---:R-:W-:Y:S01]  /*1e020*/  HMMA.1688.F32.TF32 R4, R8, R16, R4 ;  /* 0x000000100804723c */ /* 0x004fe20000081004 */
[----:B------:R-:W-:Y:S02]  /*1e030*/  IMAD.MOV.U32 R15, RZ, RZ, R16 ;  /* 0x000000ffff0f7224 */ /* 0x000fe400078e0010 */
[----:B------:R-:W-:-:S15]  /*1e040*/  IMAD.MOV.U32 R26, RZ, RZ, R17 ;  /* 0x000000ffff1a7224 */ /* 0x000fde00078e0011 */
[----:B------:R-:W-:Y:S01]  /*1e050*/  NOP ;  /* 0x0000000000007918 */ /* 0x000fe20000000000 */
[----:B------:R-:W-:Y:S04]  /*1e060*/  STL.64 [R1+0xa10], R4 ;  /* 0x000a100401007387 */ /* 0x000fe80000100a00 */
[----:B------:R1:W-:Y:S04]  /*1e070*/  STL.64 [R1+0xa18], R6 ;  /* 0x000a180601007387 */ /* 0x0003e80000100a00 */
[----:B-1----:R-:W2:Y:S04]  /*1e080*/  LDL.LU.64 R6, [R1+0x2bd0] ;  /* 0x002bd00001067983 */ /* 0x002ea80000300a00 */
[----:B------:R-:W2:Y:S04]  /*1e090*/  LDL.LU.64 R4, [R1+0x2bc8] ;  /* 0x002bc80001047983 */ /* 0x000ea80000300a00 */
[----:B------:R-:W2:Y:S04]  /*1e0a0*/  LDL.LU R18, [R1+0x2bc0] ;  /* 0x002bc00001127983 */ /* 0x000ea80000300800 */
[----:B------:R-:W2:Y:S04]  /*1e0b0*/  LDL.LU.64 R16, [R1+0x2bb8] ;  /* 0x002bb80001107983 */ /* 0x000ea80000300a00 */
[----:B---3--:R1:W-:Y:S04]  /*1e0c0*/  STL.64 [R1+0x2b38], R14 ;  /* 0x002b380e01007387 */ /* 0x0083e80000100a00 */
[----:B------:R-:W-:Y:S01]  /*1e0d0*/  STL.64 [R1+0x2b30], R12 ;  /* 0x002b300c01007387 */ /* 0x000fe20000100a00 */
        /* <DEDUP_REMOVED lines=8> */
[----:B------:R-:W2:Y:S01]  /*1e160*/  LDL.LU.64 R16, [R1+0x2ba0] ;  /* 0x002ba00001107983 */ /* 0x000ea20000300a00 */
[----:B------:R-:W-:-:S02]  /*1e170*/  IMAD.MOV.U32 R12, RZ, RZ, R18 ;  /* 0x000000ffff0c7224 */ /* 0x000fc400078e0012 */
[----:B------:R-:W-:Y:S01]  /*1e180*/  IMAD.MOV.U32 R13, RZ, RZ, R2 ;  /* 0x000000ffff0d7224 */ /* 0x000fe200078e0002 */
        /* <DEDUP_REMOVED lines=8> */
[----:B------:R-:W3:Y:S04]  /*1e210*/  LDL.LU.64 R18, [R1+0x2b88] ;  /* 0x002b880001127983 */ /* 0x000ee80000300a00 */
[----:B------:R-:W2:Y:S02]  /*1e220*/  LDL.LU.64 R16, [R1+0x2b80] ;  /* 0x002b800001107983 */ /* 0x000ea40000300a00 */
        /* <DEDUP_REMOVED lines=8> */
[----:B----4-:R-:W-:-:S02]  /*1e2b0*/  IMAD.MOV.U32 R16, RZ, RZ, R21 ;  /* 0x000000ffff107224 */ /* 0x010fc400078e0015 */
[----:B------:R-:W2:Y:S01]  /*1e2c0*/  LDL.LU R21, [R1+0x2b6c] ;  /* 0x002b6c0001157983 */ /* 0x000ea20000300800 */
[----:B------:R-:W-:-:S03]  /*1e2d0*/  IMAD.MOV.U32 R17, RZ, RZ, R25 ;  /* 0x000000ffff117224 */ /* 0x000fc600078e0019 */
[----:B------:R-:W3:Y:S04]  /*1e2e0*/  LDL.LU R25, [R1+0x2b68] ;  /* 0x002b680001197983 */ /* 0x000ee80000300800 */
[----:B------:R1:W-:Y:S04]  /*1e2f0*/  STL.64 [R1+0x2b40], R16 ;  /* 0x002b401001007387 */ /* 0x0003e80000100a00 */
[----:B-1----:R-:W4:Y:S04]  /*1e300*/  LDL.LU R16, [R1+0x7f0] ;  /* 0x0007f00001107983 */ /* 0x002f280000300800 */
[----:B------:R-:W4:Y:S04]  /*1e310*/  LDL.LU R17, [R1+0x7f4] ;  /* 0x0007f40001117983 */ /* 0x000f280000300800 */
[----:B------:R-:W4:Y:S04]  /*1e320*/  LDL.LU R18, [R1+0x7f8] ;  /* 0x0007f80001127983 */ /* 0x000f280000300800 */
[----:B------:R-:W4:Y:S01]  /*1e330*/  LDL.LU R19, [R1+0x7fc] ;  /* 0x0007fc0001137983 */ /* 0x000f220000300800 */
[----:B--2---:R-:W-:-:S15]  /*1e340*/  HMMA.1688.F32.TF32 R4, R8, R20, R4 ;  /* 0x000000140804723c */ /* 0x004fde0000081004 */
[----:B------:R-:W-:-:S04]  /*1e350*/  NOP ;  /* 0x0000000000007918 */ /* 0x000fc80000000000 */
[----:B------:R-:W-:Y:S04]  /*1e360*/  STL.64 [R1+0x9c0], R4 ;  /* 0x0009c00401007387 */ /* 0x000fe80000100a00 */
[----:B------:R1:W-:Y:S04]  /*1e370*/  STL.64 [R1+0x9c8], R6 ;  /* 0x0009c80601007387 */ /* 0x0003e80000100a00 */
[----:B-1----:R-:W3:Y:S04]  /*1e380*/  LDL.LU.64 R6, [R1+0x2b60] ;  /* 0x002b600001067983 */ /* 0x002ee80000300a00 */
[----:B------:R-:W3:Y:S04]  /*1e390*/  LDL.LU.64 R4, [R1+0x2b58] ;  /* 0x002b580001047983 */ /* 0x000ee80000300a00 */
[----:B------:R-:W-:Y:S01]  /*1e3a0*/  STL.64 [R1+0x2a10], R20 ;  /* 0x002a101401007387 */ /* 0x000fe20000100a00 */
[----:B---3--:R-:W-:Y:S03]  /*1e3b0*/  HMMA.1688.F32.TF32 R8, R8, R24, R4 ;  /* 0x000000180808723c */ /* 0x008fe60000081004 */
[----:B------:R-:W4:Y:S04]  /*1e3c0*/  LDL.LU.64 R6, [R1+0x2b50] ;  /* 0x002b500001067983 */ /* 0x000f280000300a00 */
[----:B------:R-:W4:-:S12]  /*1e3d0*/  LDL.LU.64 R4, [R1+0x2b48] ;  /* 0x002b480001047983 */ /* 0x000f180000300a00 */
[----:B------:R1:W-:Y:S04]  /*1e3e0*/  STL.64 [R1+0x9a0], R8 ;  /* 0x0009a00801007387 */ /* 0x0003e80000100a00 */
[----:B------:R-:W-:Y:S01]  /*1e3f0*/  STL.64 [R1+0x9a8], R10 ;  /* 0x0009a80a01007387 */ /* 0x000fe20000100a00 */
[----:B-1----:R-:W-:Y:S02]  /*1e400*/  IMAD.MOV.U32 R8, RZ, RZ, R15 ;  /* 0x000000ffff087224 */ /* 0x002fe400078e000f */
[----:B------:R-:W-:-:S05]  /*1e410*/  IMAD.MOV.U32 R9, RZ, RZ, R14 ;  /* 0x000000ffff097224 */ /* 0x000fca00078e000e */
[----:B------:R1:W-:Y:S04]  /*1e420*/  STL.64 [R1+0x2a38], R8 ;  /* 0x002a380801007387 */ /* 0x0003e80000100a00 */
[----:B-1----:R-:W2:Y:S04]  /*1e430*/  LDL.LU R8, [R1+0x780] ;  /* 0x0007800001087983 */ /* 0x002ea80000300800 */
[----:B------:R-:W2:Y:S04]  /*1e440*/  LDL.LU R9, [R1+0x784] ;  /* 0x0007840001097983 */ /* 0x000ea80000300800 */
[----:B------:R-:W2:Y:S04]  /*1e450*/  LDL.LU R10, [R1+0x788] ;  /* 0x00078800010a7983 */ /* 0x000ea80000300800 */
[----:B------:R-:W2:Y:S04]  /*1e460*/  LDL.LU R11, [R1+0x78c] ;  /* 0x00078c00010b7983 */ /* 0x000ea80000300800 */
[----:B------:R-:W-:Y:S01]  /*1e470*/  STL.64 [R1+0x2a08], R24 ;  /* 0x002a081801007387 */ /* 0x000fe20000100a00 */
[----:B----4-:R-:W-:Y:S03]  /*1e480*/  HMMA.1688.F32.TF32 R12, R4, R12, R16 ;  /* 0x0000000c040c723c */ /* 0x010fe60000081010 */
[----:B------:R-:W2:-:S15]  /*1e490*/  LDL.LU.64 R16, [R1+0x2b40] ;  /* 0x002b400001107983 */ /* 0x000e9e0000300a00 */
[----:B------:R-:W-:Y:S01]  /*1e4a0*/  NOP ;  /* 0x0000000000007918 */ /* 0x000fe20000000000 */
[----:B------:R-:W-:Y:S04]  /*1e4b0*/  STL.64 [R1+0x990], R12 ;  /* 0x0009900c01007387 */ /* 0x000fe80000100a00 */
[----:B------:R1:W-:Y:S04]  /*1e4c0*/  STL.64 [R1+0x998], R14 ;  /* 0x0009980e01007387 */ /* 0x0003e80000100a00 */
[----:B-1----:R-:W3:Y:S04]  /*1e4d0*/  LDL.LU.64 R14, [R1+0x2b38] ;  /* 0x002b3800010e7983 */ /* 0x002ee80000300a00 */
[----:B------:R-:W4:Y:S01]  /*1e4e0*/  LDL.LU.64 R12, [R1+0x2b30] ;  /* 0x002b3000010c7983 */ /* 0x000f220000300a00 */
[----:B--2---:R-:W-:Y:S01]  /*1e4f0*/  HMMA.1688.F32.TF32 R16, R4, R16, R8 ;  /* 0x000000100410723c */ /* 0x004fe20000081008 */
[----:B------:R-:W-:-:S02]  /*1e500*/  IMAD.MOV.U32 R9, RZ, RZ, R26 ;  /* 0x000000ffff097224 */ /* 0x000fc400078e001a */
[----:B---3--:R-:W-:Y:S02]  /*1e510*/  IMAD.MOV.U32 R8, RZ, RZ, R15 ;  /* 0x000000ffff087224 */ /* 0x008fe400078e000f */
[----:B------:R-:W2:-:S14]  /*1e520*/  LDL.LU R15, [R1+0x2b28] ;  /* 0x002b2800010f7983 */ /* 0x000e9c0000300800 */
[----:B------:R1:W-:Y:S04]  /*1e530*/  STL.64 [R1+0x980], R16 ;  /* 0x0009801001007387 */ /* 0x0003e80000100a00 */
[----:B------:R3:W-:Y:S04]  /*1e540*/  STL.64 [R1+0x988], R18 ;  /* 0x0009881201007387 */ /* 0x0007e80000100a00 */
[----:B------:R-:W2:Y:S04]  /*1e550*/  LDL.LU R26, [R1+0x2b24] ;  /* 0x002b2400011a7983 */ /* 0x000ea80000300800 */
[----:B------:R3:W-:Y:S04]  /*1e560*/  STL.64 [R1+0x2a50], R8 ;  /* 0x002a500801007387 */ /* 0x0007e80000100a00 */
[----:B-1----:R-:W2:Y:S04]  /*1e570*/  LDL.LU R16, [R1+0x6b0] ;  /* 0x0006b00001107983 */ /* 0x002ea80000300800 */
[----:B------:R-:W2:Y:S04]  /*1e580*/  LDL.LU R17, [R1+0x6b4] ;  /* 0x0006b40001117983 */ /* 0x000ea80000300800 */
[----:B---3--:R-:W3:Y:S04]  /*1e590*/  LDL.LU R18, [R1+0x6b8] ;  /* 0x0006b80001127983 */ /* 0x008ee80000300800 */
        /* <DEDUP_REMOVED lines=16> */
[----:B------:R1:W-:Y:S02]  /*1e6a0*/  STL.64 [R1+0x2a80], R8 ;  /* 0x002a800801007387 */ /* 0x0003e40000100a00 */
[----:B-1----:R-:W-:-:S02]  /*1e6b0*/  IMAD.MOV.U32 R8, RZ, RZ, R13 ;  /* 0x000000ffff087224 */ /* 0x002fc400078e000d */
[----:B------:R-:W-:Y:S01]  /*1e6c0*/  IMAD.MOV.U32 R9, RZ, RZ, R3 ;  /* 0x000000ffff097224 */ /* 0x000fe200078e0003 */
        /* <DEDUP_REMOVED lines=41> */
[----:B------:R1:W-:Y:S04]  /*1e960*/  STL.64 [R1+0x2af8], R8 ;  /* 0x002af80801007387 */ /* 0x0003e80000100a00 */
[----:B-1----:R-:W4:Y:S04]  /*1e970*/  LDL.LU R8, [R1+0x760] ;  /* 0x0007600001087983 */ /* 0x002f280000300800 */
        /* <DEDUP_REMOVED lines=26> */
[----:B------:R-:W2:Y:S04]  /*1eb20*/  LDL.LU R18, [R1+0x748] ;  /* 0x0007480001127983 */ /* 0x000ea80000300800 */
[----:B------:R-:W2:Y:S04]  /*1eb30*/  LDL.LU R19, [R1+0x74c] ;  /* 0x00074c0001137983 */ /* 0x000ea80000300800 */
[----:B------:R-:W3:Y:S04]  /*1eb40*/  LDL.LU R20, [R1+0x6a0] ;  /* 0x0006a00001147983 */ /* 0x000ee80000300800 */
[----:B------:R-:W3:Y:S04]  /*1eb50*/  LDL.LU R21, [R1+0x6a4] ;  /* 0x0006a40001157983 */ /* 0x000ee80000300800 */
[----:B------:R-:W3:Y:S04]  /*1eb60*/  LDL.LU R22, [R1+0x6a8] ;  /* 0x0006a80001167983 */ /* 0x000ee80000300800 */
[----:B------:R-:W3:Y:S04]  /*1eb70*/  LDL.LU R23, [R1+0x6ac] ;  /* 0x0006ac0001177983 */ /* 0x000ee80000300800 */
[----:B------:R-:W4:Y:S04]  /*1eb80*/  LDL.LU R24, [R1+0x690] ;  /* 0x0006900001187983 */ /* 0x000f280000300800 */
[----:B------:R-:W4:Y:S04]  /*1eb90*/  LDL.LU R25, [R1+0x694] ;  /* 0x0006940001197983 */ /* 0x000f280000300800 */
[----:B------:R-:W4:Y:S04]  /*1eba0*/  LDL.LU R26, [R1+0x698] ;  /* 0x00069800011a7983 */ /* 0x000f280000300800 */
[----:B------:R-:W4:Y:S04]  /*1ebb0*/  LDL.LU R27, [R1+0x69c] ;  /* 0x00069c00011b7983 */ /* 0x000f280000300800 */
[----:B------:R1:W-:Y:S04]  /*1ebc0*/  STL.64 [R1+0x970], R8 ;  /* 0x0009700801007387 */ /* 0x0003e80000100a00 */
[----:B------:R2:W-:Y:S04]  /*1ebd0*/  STL.64 [R1+0x978], R10 ;  /* 0x0009780a01007387 */ /* 0x0005e80000100a00 */
[----:B-1----:R-:W2:Y:S04]  /*1ebe0*/  LDL.LU.64 R8, [R1+0x2af8] ;  /* 0x002af80001087983 */ /* 0x002ea80000300a00 */
[----:B------:R-:W-:Y:S04]  /*1ebf0*/  STL.64 [R1+0x29e8], R14 ;  /* 0x0029e80e01007387 */ /* 0x000fe80000100a00 */
        /* <DEDUP_REMOVED lines=48> */
[----:B-1----:R-:W2:Y:S01]  /*1ef00*/  LDL.LU.64 R8, [R1+0x2a38] ;  /* 0x002a380001087983 */ /* 0x002ea20000300a00 */
[----:B------:R-:W-:Y:S02]  /*1ef10*/  IMAD.MOV.U32 R12, RZ, RZ, R28 ;  /* 0x000000ffff0c7224 */ /* 0x000fe400078e001c */
[----:B------:R-:W-:Y:S01]  /*1ef20*/  IMAD.MOV.U32 R13, RZ, RZ, R2 ;  /* 0x000000ffff0d7224 */ /* 0x000fe200078e0002 */
[----:B--2---:R-:W-:Y:S01]  /*1ef30*/  HMMA.1688.F32.TF32 R8, R4, R8, R16 ;  /* 0x000000080408723c */ /* 0x004fe20000081010 */
[----:B------:R-:W2:Y:S04]  /*1ef40*/  LDL.LU.64 R18, [R1+0x2a30] ;  /* 0x002a300001127983 */ /* 0x000ea80000300a00 */
[----:B------:R-:W2:-:S14]  /*1ef50*/  LDL.LU.64 R16, [R1+0x2a28] ;  /* 0x002a280001107983 */ /* 0x000e9c0000300a00 */
[----:B------:R-:W-:Y:S04]  /*1ef60*/  STL.64 [R1+0x8e0], R8 ;  /* 0x0008e00801007387 */ /* 0x000fe80000100a00 */
[----:B------:R-:W-:Y:S04]  /*1ef70*/  STL.64 [R1+0x8e8], R10 ;  /* 0x0008e80a01007387 */ /* 0x000fe80000100a00 */
[----:B------:R-:W-:Y:S04]  /*1ef80*/  LDS R10, [R0+UR6+0xa400] ;  /* 0x00a40006000a7984 */ /* 0x000fe80008000800 */
[----:B------:R-:W1:Y:S04]  /*1ef90*/  LDS R11, [R3+UR6+0xa400] ;  /* 0x00a40006030b7984 */ /* 0x000e680008000800 */
[----:B------:R-:W-:Y:S04]  /*1efa0*/  LDS R8, [R0+UR6+0x8400] ;  /* 0x0084000600087984 */ /* 0x000fe80008000800 */
[----:B------:R-:W3:Y:S04]  /*1efb0*/  LDS R9, [R3+UR6+0x8400] ;  /* 0x0084000603097984 */ /* 0x000ee80008000800 */
[----:B-1----:R-:W-:Y:S04]  /*1efc0*/  STL.64 [R1+0x2a00], R10 ;  /* 0x002a000a01007387 */ /* 0x002fe80000100a00 */
[----:B---3--:R1:W-:Y:S04]  /*1efd0*/  STL.64 [R1+0x29f8], R8 ;  /* 0x0029f80801007387 */ /* 0x0083e80000100a00 */
        /* <DEDUP_REMOVED lines=8> */
[----:B------:R-:W-:Y:S04]  /*1f060*/  STL.64 [R1+0x8d8], R14 ;  /* 0x0008d80e01007387 */ /* 0x000fe80000100a00 */
[----:B-1----:R-:W3:Y:S01]  /*1f070*/  LDL.64 R12, [R1+0xb0] ;  /* 0x0000b000010c7983 */ /* 0x002ee20000100a00 */
[----:B--2---:R-:W-:Y:S03]  /*1f080*/  HMMA.1688.F32.TF32 R20, R4, R16, R20 ;  /* 0x000000100414723c */ /* 0x004fe60000081014 */
[----:B---3--:R1:W-:Y:S04]  /*1f090*/  STL.64 [R1+0x29f0], R12 ;  /* 0x0029f00c01007387 */ /* 0x0083e80000100a00 */
[----:B-1----:R-:W2:-:S12]  /*1f0a0*/  LDL.64 R12, [R1+0xc0] ;  /* 0x0000c000010c7983 */ /* 0x002e980000100a00 */
[----:B------:R1:W-:Y:S04]  /*1f0b0*/  STL.64 [R1+0x8c0], R20 ;  /* 0x0008c01401007387 */ /* 0x0003e80000100a00 */
[----:B------:R-:W-:Y:S04]  /*1f0c0*/  STL.64 [R1+0x8c8], R22 ;  /* 0x0008c81601007387 */ /* 0x000fe80000100a00 */
[----:B-1----:R-:W4:Y:S04]  /*1f0d0*/  LDL.LU.64 R20, [R1+0x2a10] ;  /* 0x002a100001147983 */ /* 0x002f280000300a00 */
[----:B------:R-:W-:Y:S04]  /*1f0e0*/  STL.64 [R1+0x2930], R18 ;  /* 0x0029301201007387 */ /* 0x000fe80000100a00 */
[----:B------:R1:W-:Y:S04]  /*1f0f0*/  STL.64 [R1+0x2928], R16 ;  /* 0x0029281001007387 */ /* 0x0003e80000100a00 */
[----:B-1----:R-:W3:Y:S01]  /*1f100*/  LDL.64 R16, [R1+0x90] ;  /* 0x0000900001107983 */ /* 0x002ee20000100a00 */
[----:B----4-:R-:W-:-:S15]  /*1f110*/  HMMA.1688.F32.TF32 R24, R4, R20, R24 ;  /* 0x000000140418723c */ /* 0x010fde0000081018 */
[----:B------:R-:W-:-:S04]  /*1f120*/  NOP ;  /* 0x0000000000007918 */ /* 0x000fc80000000000 */
[----:B------:R1:W-:Y:S04]  /*1f130*/  STL.64 [R1+0x8b0], R24 ;  /* 0x0008b01801007387 */ /* 0x0003e80000100a00 */
[----:B------:R-:W-:Y:S04]  /*1f140*/  STL.64 [R1+0x8b8], R26 ;  /* 0x0008b81a01007387 */ /* 0x000fe80000100a00 */
[----:B-1----:R-:W4:Y:S04]  /*1f150*/  LDL.LU.64 R24, [R1+0x2a08] ;  /* 0x002a080001187983 */ /* 0x002f280000300a00 */
[----:B------:R1:W-:Y:S04]  /*1f160*/  STL.64 [R1+0x2938], R20 ;  /* 0x0029381401007387 */ /* 0x0003e80000100a00 */
[----:B-1----:R-:W3:Y:S04]  /*1f170*/  LDL.LU R20, [R1+0x640] ;  /* 0x0006400001147983 */ /* 0x002ee80000300800 */
[----:B------:R-:W3:Y:S04]  /*1f180*/  LDL.LU R21, [R1+0x644] ;  /* 0x0006440001157983 */ /* 0x000ee80000300800 */
[----:B------:R-:W3:Y:S04]  /*1f190*/  LDL.LU R22, [R1+0x648] ;  /* 0x0006480001167983 */ /* 0x000ee80000300800 */
[----:B------:R-:W3:Y:S01]  /*1f1a0*/  LDL.LU R23, [R1+0x64c] ;  /* 0x00064c0001177983 */ /* 0x000ee20000300800 */
[----:B----4-:R-:W-:Y:S03]  /*1f1b0*/  HMMA.1688.F32.TF32 R4, R4, R24, R8 ;  /* 0x000000180404723c */ /* 0x010fe60000081008 */
[----:B------:R-:W2:Y:S04]  /*1f1c0*/  LDL.LU.64 R10, [R1+0x2a00] ;  /* 0x002a0000010a7983 */ /* 0x000ea80000300a00 */
[----:B------:R-:W2:Y:S04]  /*1f1d0*/  LDL.LU.64 R8, [R1+0x29f8] ;  /* 0x0029f80001087983 */ /* 0x000ea80000300a00 */
[----:B------:R1:W-:Y:S04]  /*1f1e0*/  STL [R1+0x28ec], R24 ;  /* 0x0028ec1801007387 */ /* 0x0003e80000100800 */
[----:B------:R4:W-:Y:S04]  /*1f1f0*/  STL [R1+0x28e8], R25 ;  /* 0x0028e81901007387 */ /* 0x0009e80000100800 */
[----:B------:R-:W-:Y:S04]  /*1f200*/  STL.64 [R1+0x8a0], R4 ;  /* 0x0008a00401007387 */ /* 0x000fe80000100a00 */
[----:B------:R-:W-:Y:S04]  /*1f210*/  STL.64 [R1+0x8a8], R6 ;  /* 0x0008a80601007387 */ /* 0x000fe80000100a00 */
[----:B------:R-:W-:Y:S04]  /*1f220*/  LDS R6, [R0+UR6+0xa500] ;  /* 0x00a5000600067984 */ /* 0x000fe80008000800 */
[----:B------:R-:W3:Y:S04]  /*1f230*/  LDS R7, [R3+UR6+0xa500] ;  /* 0x00a5000603077984 */ /* 0x000ee80008000800 */
[----:B------:R-:W-:Y:S04]  /*1f240*/  LDS R4, [R0+UR6+0x8500] ;  /* 0x0085000600047984 */ /* 0x000fe80008000800 */
[----:B------:R-:W3:Y:S04]  /*1f250*/  LDS R5, [R3+UR6+0x8500] ;  /* 0x0085000603057984 */ /* 0x000ee80008000800 */
[----:B-1----:R-:W2:Y:S04]  /*1f260*/  LDL.LU R24, [R1+0x650] ;  /* 0x0006500001187983 */ /* 0x002ea80000300800 */
[----:B----4-:R-:W4:Y:S04]  /*1f270*/  LDL.LU R25, [R1+0x654] ;  /* 0x0006540001197983 */ /* 0x010f280000300800 */
[----:B------:R-:W4:Y:S04]  /*1f280*/  LDL.LU R26, [R1+0x658] ;  /* 0x00065800011a7983 */ /* 0x000f280000300800 */
[----:B------:R-:W4:Y:S04]  /*1f290*/  LDL.LU R27, [R1+0x65c] ;  /* 0x00065c00011b7983 */ /* 0x000f280000300800 */
[----:B------:R-:W-:Y:S04]  /*1f2a0*/  STL [R1+0x28f0], R0 ;  /* 0x0028f00001007387 */ /* 0x000fe80000100800 */
[----:B------:R-:W-:Y:S04]  /*1f2b0*/  STL [R1+0x28f4], R3 ;  /* 0x0028f40301007387 */ /* 0x000fe80000100800 */
[----:B---3--:R-:W-:Y:S04]  /*1f2c0*/  STL.64 [R1+0x28d8], R6 ;  /* 0x0028d80601007387 */ /* 0x008fe80000100a00 */
[----:B------:R1:W-:Y:S04]  /*1f2d0*/  STL.64 [R1+0x28d0], R4 ;  /* 0x0028d00401007387 */ /* 0x0003e80000100a00 */
[----:B-1----:R-:W2:Y:S04]  /*1f2e0*/  LDL.LU R4, [R1+0x670] ;  /* 0x0006700001047983 */ /* 0x002ea80000300800 */
[----:B------:R-:W2:Y:S04]  /*1f2f0*/  LDL.LU R5, [R1+0x674] ;  /* 0x0006740001057983 */ /* 0x000ea80000300800 */
[----:B------:R-:W2:Y:S04]  /*1f300*/  LDL.LU R6, [R1+0x678] ;  /* 0x0006780001067983 */ /* 0x000ea80000300800 */
[----:B------:R-:W2:Y:S02]  /*1f310*/  LDL.LU R7, [R1+0x67c] ;  /* 0x00067c0001077983 */ /* 0x000ea40000300800 */
        /* <DEDUP_REMOVED lines=10> */
[----:B---3--:R-:W2:Y:S04]  /*1f3c0*/  LDL.LU R5, [R1+0x664] ;  /* 0x0006640001057983 */ /* 0x008ea80000300800 */
[----:B------:R-:W2:Y:S04]  /*1f3d0*/  LDL.LU R6, [R1+0x668] ;  /* 0x0006680001067983 */ /* 0x000ea80000300800 */
[----:B------:R-:W2:Y:S02]  /*1f3e0*/  LDL.LU R7, [R1+0x66c] ;  /* 0x00066c0001077983 */ /* 0x000ea40000300800 */
[----:B--2---:R-:W-:-:S15]  /*1f3f0*/  HMMA.1688.F32.TF32 R4, R8, R12, R4 ;  /* 0x0000000c0804723c */ /* 0x004fde0000081004 */
[----:B------:R-:W-:-:S04]  /*1f400*/  NOP ;  /* 0x0000000000007918 */ /* 0x000fc80000000000 */
[----:B------:R-:W-:Y:S04]  /*1f410*/  STL.64 [R1+0x880], R4 ;  /* 0x0008800401007387 */ /* 0x000fe80000100a00 */
[----:B------:R1:W-:Y:S04]  /*1f420*/  STL.64 [R1+0x888], R6 ;  /* 0x0008880601007387 */ /* 0x0003e80000100a00 */
[----:B------:R-:W2:Y:S01]  /*1f430*/  LDL.LU.64 R14, [R1+0x29e8] ;  /* 0x0029e800010e7983 */ /* 0x000ea20000300a00 */
[----:B-1----:R-:W-:Y:S02]  /*1f440*/  IMAD.MOV.U32 R7, RZ, RZ, R12 ;  /* 0x000000ffff077224 */ /* 0x002fe400078e000c */
[----:B------:R-:W-:-:S02]  /*1f450*/  IMAD.MOV.U32 R6, RZ, RZ, R13 ;  /* 0x000000ffff067224 */ /* 0x000fc400078e000d */
[----:B------:R-:W4:Y:S04]  /*1f460*/  LDL.LU.64 R12, [R1+0x29e0] ;  /* 0x0029e000010c7983 */ /* 0x000f280000300a00 */
[----:B------:R-:W-:Y:S04]  /*1f470*/  STL [R1+0x2904], R6 ;  /* 0x0029040601007387 */ /* 0x000fe80000100800 */
[----:B------:R4:W-:Y:S02]  /*1f480*/  STL [R1+0x2900], R7 ;  /* 0x0029000701007387 */ /* 0x0009e40000100800 */
[----:B----4-:R-:W-:Y:S02]  /*1f490*/  HMMA.1688.F32.TF32 R4, R8, R12, R24 ;  /* 0x0000000c0804723c */ /* 0x010fe40000081018 */
[----:B--2---:R-:W-:Y:S04]  /*1f4a0*/  STL.64 [R1+0x28a0], R14 ;  /* 0x0028a00e01007387 */ /* 0x004fe80000100a00 */
[----:B------:R-:W-:-:S13]  /*1f4b0*/  STL.64 [R1+0x2898], R12 ;  /* 0x0028980c01007387 */ /* 0x000fda0000100a00 */
[----:B------:R-:W-:Y:S04]  /*1f4c0*/  STL.64 [R1+0x870], R4 ;  /* 0x0008700401007387 */ /* 0x000fe80000100a00 */
[----:B------:R1:W-:Y:S02]  /*1f4d0*/  STL.64 [R1+0x878], R6 ;  /* 0x0008780601007387 */ /* 0x0003e40000100a00 */
[----:B-1----:R-:W-:-:S15]  /*1f4e0*/  HMMA.1688.F32.TF32 R4, R8, R16, R20 ;  /* 0x000000100804723c */ /* 0x002fde0000081014 */
[----:B------:R-:W-:-:S04]  /*1f4f0*/  NOP ;  /* 0x0000000000007918 */ /* 0x000fc80000000000 */
[----:B------:R-:W-:Y:S04]  /*1f500*/  STL.64 [R1+0x860], R4 ;  /* 0x0008600401007387 */ /* 0x000fe80000100a00 */
[----:B------:R-:W-:Y:S04]  /*1f510*/  STL.64 [R1+0x868], R6 ;  /* 0x0008680601007387 */ /* 0x000fe80000100a00 */
        /* <DEDUP_REMOVED lines=10> */
[----:B-1----:R-:W2:Y:S01]  /*1f5c0*/  LDL.64 R20, [R1+0x30] ;  /* 0x0000300001147983 */ /* 0x002ea20000100a00 */
[----:B------:R-:W-:-:S02]  /*1f5d0*/  IMAD.MOV.U32 R13, RZ, RZ, R16 ;  /* 0x000000ffff0d7224 */ /* 0x000fc400078e0010 */
[----:B------:R-:W-:Y:S01]  /*1f5e0*/  IMAD.MOV.U32 R12, RZ, RZ, R17 ;  /* 0x000000ffff0c7224 */ /* 0x000fe200078e0011 */
        /* <DEDUP_REMOVED lines=22> */
[----:B--2---:R1:W-:Y:S04]  /*1f750*/  STL.64 [R1+0x29d8], R4 ;  /* 0x0029d80401007387 */ /* 0x0043e80000100a00 */
[----:B------:R-:W2:Y:S04]  /*1f760*/  LDL.64 R20, [R1+0x40] ;  /* 0x0000400001147983 */ /* 0x000ea80000100a00 */
[----:B-1----:R-:W3:Y:S04]  /*1f770*/  LDL.64 R4, [R1+0x80] ;  /* 0x0000800001047983 */ /* 0x002ee80000100a00 */
        /* <DEDUP_REMOVED lines=9> */
[----:B------:R-:W4:Y:S04]  /*1f810*/  LDL.LU R22, [R1+0x618] ;  /* 0x0006180001167983 */ /* 0x000f280000300800 */
[----:B------:R-:W4:Y:S01]  /*1f820*/  LDL.LU R23, [R1+0x61c] ;  /* 0x00061c0001177983 */ /* 0x000f220000300800 */
[----:B---3--:R-:W-:Y:S03]  /*1f830*/  HMMA.1688.F32.TF32 R24, R8, R4, R24 ;  /* 0x000000040818723c */ /* 0x008fe60000081018 */
        /* <DEDUP_REMOVED lines=11> */
[----:B------:R-:W4:Y:S04]  /*1f8f0*/  LDL.LU R19, [R1+0x5cc] ;  /* 0x0005cc0001137983 */ /* 0x000f280000300800 */
[----:B----4-:R-:W-:Y:S04]  /*1f900*/  STL.64 [R1+0x2980], R18 ;  /* 0x0029801201007387 */ /* 0x010fe80000100a00 */
[----:B---3--:R1:W-:Y:S04]  /*1f910*/  STL.64 [R1+0x2978], R16 ;  /* 0x0029781001007387 */ /* 0x0083e80000100a00 */
[----:B-1----:R-:W3:Y:S04]  /*1f920*/  LDL.LU R16, [R1+0x5d0] ;  /* 0x0005d00001107983 */ /* 0x002ee80000300800 */
[----:B------:R-:W3:Y:S04]  /*1f930*/  LDL.LU R17, [R1+0x5d4] ;  /* 0x0005d40001117983 */ /* 0x000ee80000300800 */
[----:B------:R-:W3:Y:S04]  /*1f940*/  LDL.LU R18, [R1+0x5d8] ;  /* 0x0005d80001127983 */ /* 0x000ee80000300800 */
[----:B------:R-:W3:Y:S04]  /*1f950*/  LDL.LU R19, [R1+0x5dc] ;  /* 0x0005dc0001137983 */ /* 0x000ee80000300800 */
[----:B------:R-:W-:Y:S04]  /*1f960*/  STL [R1+0x2908], R13 ;  /* 0x0029080d01007387 */ /* 0x000fe80000100800 */
[----:B------:R-:W-:Y:S04]  /*1f970*/  STL.64 [R1+0x850], R24 ;  /* 0x0008501801007387 */ /* 0x000fe80000100a00 */
[----:B------:R1:W-:Y:S02]  /*1f980*/  STL.64 [R1+0x858], R26 ;  /* 0x0008581a01007387 */ /* 0x0003e40000100a00 */
[----:B-1----:R-:W-:-:S02]  /*1f990*/  IMAD.MOV.U32 R27, RZ, RZ, R4 ;  /* 0x000000ffff1b7224 */ /* 0x002fc400078e0004 */
[----:B------:R-:W-:Y:S02]  /*1f9a0*/  IMAD.MOV.U32 R26, RZ, RZ, R5 ;  /* 0x000000ffff1a7224 */ /* 0x000fe400078e0005 */
        /* <DEDUP_REMOVED lines=27> */
[----:B------:R-:W2:Y:S04]  /*1fb60*/  LDL.LU.64 R4, [R1+0x2990] ;  /* 0x0029900001047983 */ /* 0x000ea80000300a00 */
[----:B------:R-:W-:Y:S04]  /*1fb70*/  STL.64 [R1+0x2920], R26 ;  /* 0x0029201a01007387 */ /* 0x000fe80000100a00 */
[----:B------:R1:W-:Y:S04]  /*1fb80*/  STL.64 [R1+0x2918], R24 ;  /* 0x0029181801007387 */ /* 0x0003e80000100a00 */
[----:B-1----:R-:W4:Y:S04]  /*1fb90*/  LDL.LU R24, [R1+0x590] ;  /* 0x0005900001187983 */ /* 0x002f280000300800 */
[----:B------:R-:W4:Y:S04]  /*1fba0*/  LDL.LU R25, [R1+0x594] ;  /* 0x0005940001197983 */ /* 0x000f280000300800 */
[----:B------:R-:W4:Y:S04]  /*1fbb0*/  LDL.LU R26, [R1+0x598] ;  /* 0x00059800011a7983 */ /* 0x000f280000300800 */
[----:B------:R-:W4:Y:S01]  /*1fbc0*/  LDL.LU R27, [R1+0x59c] ;  /* 0x00059c00011b7983 */ /* 0x000f220000300800 */
[----:B--2---:R-:W-:Y:S01]  /*1fbd0*/  HMMA.1688.F32.TF32 R4, R8, R20, R4 ;  /* 0x000000140804723c */ /* 0x004fe20000081004 */
[----:B------:R-:W-:-:S15]  /*1fbe0*/  IMAD.MOV.U32 R3, RZ, RZ, R21 ;  /* 0x000000ffff037224 */ /* 0x000fde00078e0015 */
[----:B------:R-:W-:-:S03]  /*1fbf0*/  NOP ;  /* 0x0000000000007918 */ /* 0x000fc60000000000 */
[----:B------:R1:W-:Y:S04]  /*1fc00*/  STL.64 [R1+0x810], R4 ;  /* 0x0008100401007387 */ /* 0x0003e80000100a00 */
[----:B------:R2:W-:Y:S01]  /*1fc10*/  STL.64 [R1+0x818], R6 ;  /* 0x0008180601007387 */ /* 0x0005e20000100a00 */
[----:B-1----:R-:W-:-:S03]  /*1fc20*/  IMAD.MOV.U32 R5, RZ, RZ, R20 ;  /* 0x000000ffff057224 */ /* 0x002fc600078e0014 */
[----:B------:R-:W3:Y:S02]  /*1fc30*/  LDL.LU.64 R20, [R1+0x2988] ;  /* 0x0029880001147983 */ /* 0x000ee40000300a00 */
[----:B---3--:R-:W-:Y:S01]  /*1fc40*/  HMMA.1688.F32.TF32 R16, R8, R20, R16 ;  /* 0x000000140810723c */ /* 0x008fe20000081010 */
[----:B--2---:R-:W-:Y:S02]  /*1fc50*/  IMAD.MOV.U32 R7, RZ, RZ, R20 ;  /* 0x000000ffff077224 */ /* 0x004fe400078e0014 */
        /* <DEDUP_REMOVED lines=41> */
[----:B------:R1:W-:Y:S02]  /*1fef0*/  STL.64 [R1+0x27a0], R16 ;  /* 0x0027a01001007387 */ /* 0x0003e40000100a00 */
[----:B-1----:R-:W-:-:S02]  /*1ff00*/  IMAD.MOV.U32 R16, RZ, RZ, R22 ;  /* 0x000000ffff107224 */ /* 0x002fc400078e0016 */
[----:B------:R-:W-:Y:S01]  /*1ff10*/  IMAD.MOV.U32 R17, RZ, RZ, R23 ;  /* 0x000000ffff117224 */ /* 0x000fe200078e0017 */
[----:B------:R-:W2:Y:S04]  /*1ff20*/  LDL.LU R22, [R1+0x2910] ;  /* 0x0029100001167983 */ /* 0x000ea80000300800 */
[----:B------:R-:W2:Y:S04]  /*1ff30*/  LDL.LU R23, [R1+0x290c] ;  /* 0x00290c0001177983 */ /* 0x000ea80000300800 */
        /* <DEDUP_REMOVED lines=8> */
[----:B------:R3:W-:Y:S04]  /*1ffc0*/  STL.64 [R1+0x768], R18 ;  /* 0x0007681201007387 */ /* 0x0007e80000100a00 */
[----:B-1----:R-:W2:Y:S04]  /*1ffd0*/  LDL.LU R16, [R1+0x4a0] ;  /* 0x0004a00001107983 */ /* 0x002ea80000300800 */
[----:B------:R-:W2:Y:S04]  /*1ffe0*/  LDL.LU R17, [R1+0x4a4] ;  /* 0x0004a40001117983 */ /* 0x000ea80000300800 */
[----:B---3--:R-:W3:Y:S04]  /*1fff0*/  LDL.LU R18, [R1+0x4a8] ;  /* 0x0004a80001127983 */ /* 0x008ee80000300800 */
[----:B------:R-:W3:Y:S04]  /*20000*/  LDL.LU R19, [R1+0x4ac] ;  /* 0x0004ac0001137983 */ /* 0x000ee80000300800 */
[----:B---3--:R-:W-:Y:S04]  /*20010*/  STL.64 [R1+0x27d0], R18 ;  /* 0x0027d01201007387 */ /* 0x008fe80000100a00 */
[----:B--2---:R1:W-:Y:S02]  /*20020*/  STL.64 [R1+0x27c8], R16 ;  /* 0x0027c81001007387 */ /* 0x0043e40000100a00 */
[----:B-1----:R-:W-:-:S02]  /*20030*/  IMAD.MOV.U32 R16, RZ, RZ, R13 ;  /* 0x000000ffff107224 */ /* 0x002fc400078e000d */
[----:B------:R-:W-:Y:S01]  /*20040*/  IMAD.MOV.U32 R17, RZ, RZ, R6 ;  /* 0x000000ffff117224 */ /* 0x000fe200078e0006 */
[----:B------:R-:W2:Y:S04]  /*20050*/  LDL.LU R13, [R1+0x2908] ;  /* 0x00290800010d7983 */ /* 0x000ea80000300800 */
[----:B------:R-:W3:Y:S04]  /*20060*/  LDL.LU R6, [R1+0x2904] ;  /* 0x0029040001067983 */ /* 0x000ee80000300800 */
[----:B------:R-:W-:Y:S04]  /*20070*/  STL.64 [R1+0x27e8], R16 ;  /* 0x0027e81001007387 */ /* 0x000fe80000100a00 */
[----:B------:R-:W-:Y:S04]  /*20080*/  STL.64 [R1+0x2798], R22 ;  /* 0x0027981601007387 */ /* 0x000fe80000100a00 */
        /* <DEDUP_REMOVED lines=9> */
[----:B------:R1:W-:Y:S02]  /*20120*/  STL.64 [R1+0x2800], R16 ;  /* 0x0028001001007387 */ /* 0x0003e40000100a00 */
[----:B-1----:R-:W-:-:S02]  /*20130*/  IMAD.MOV.U32 R16, RZ, RZ, R5 ;  /* 0x000000ffff107224 */ /* 0x002fc400078e0005 */
        /* <DEDUP_REMOVED lines=42> */
[----:B----4-:R-:W-:-:S02]  /*203e0*/  IMAD.MOV.U32 R16, RZ, RZ, R27 ;  /* 0x000000ffff107224 */ /* 0x010fc400078e001b */
[----:B------:R-:W-:-:S05]  /*203f0*/  IMAD.MOV.U32 R17, RZ, RZ, R26 ;  /* 0x000000ffff117224 */ /* 0x000fca00078e001a */
[----:B------:R1:W-:Y:S02]  /*20400*/  STL.64 [R1+0x2878], R16 ;  /* 0x0028781001007387 */ /* 0x0003e40000100a00 */
[----:B-1----:R-:W-:Y:S02]  /*20410*/  IMAD.MOV.U32 R16, RZ, RZ, R13 ;  /* 0x000000ffff107224 */ /* 0x002fe400078e000d */
[----:B------:R-:W-:Y:S02]  /*20420*/  IMAD.MOV.U32 R17, RZ, RZ, R12 ;  /* 0x000000ffff117224 */ /* 0x000fe400078e000c */
[----:B---3--:R-:W-:Y:S02]  /*20430*/  IMAD.MOV.U32 R12, RZ, RZ, R7 ;  /* 0x000000ffff0c7224 */ /* 0x008fe400078e0007 */
[----:B------:R-:W-:Y:S01]  /*20440*/  IMAD.MOV.U32 R13, RZ, RZ, R6 ;  /* 0x000000ffff0d7224 */ /* 0x000fe200078e0006 */
[----:B--2---:R-:W-:Y:S04]  /*20450*/  STL.64 [R1+0x2828], R22 ;  /* 0x0028281601007387 */ /* 0x004fe80000100a00 */
[----:B------:R1:W-:Y:S04]  /*20460*/  STL.64 [R1+0x2820], R20 ;  /* 0x0028201401007387 */ /* 0x0003e80000100a00 */
[----:B-1----:R-:W2:Y:S04]  /*20470*/  LDL.LU R20, [R1+0x4e0] ;  /* 0x0004e00001147983 */ /* 0x002ea80000300800 */
[----:B------:R-:W2:Y:S04]  /*20480*/  LDL.LU R21, [R1+0x4e4] ;  /* 0x0004e40001157983 */ /* 0x000ea80000300800 */
[----:B------:R-:W3:Y:S04]  /*20490*/  LDL.LU R22, [R1+0x4e8] ;  /* 0x0004e80001167983 */ /* 0x000ee80000300800 */
[----:B------:R-:W3:Y:S04]  /*204a0*/  LDL.LU R23, [R1+0x4ec] ;  /* 0x0004ec0001177983 */ /* 0x000ee80000300800 */
[----:B------:R-:W-:Y:S04]  /*204b0*/  STL.64 [R1+0x28b8], R12 ;  /* 0x0028b80c01007387 */ /* 0x000fe80000100a00 */
[----:B------:R1:W-:Y:S04]  /*204c0*/  STL.64 [R1+0x2890], R16 ;  /* 0x0028901001007387 */ /* 0x0003e80000100a00 */
[----:B-1----:R-:W4:Y:S04]  /*204d0*/  LDL.LU R16, [R1+0x540] ;  /* 0x0005400001107983 */ /* 0x002f280000300800 */
[----:B------:R-:W4:Y:S04]  /*204e0*/  LDL.LU R17, [R1+0x544] ;  /* 0x0005440001117983 */ /* 0x000f280000300800 */
[----:B------:R-:W2:Y:S04]  /*204f0*/  LDL.LU R18, [R1+0x548] ;  /* 0x0005480001127983 */ /* 0x000ea80000300800 */
[----:B------:R-:W2:Y:S04]  /*20500*/  LDL.LU R19, [R1+0x54c] ;  /* 0x00054c0001137983 */ /* 0x000ea80000300800 */
[----:B--2---:R-:W-:Y:S04]  /*20510*/  STL.64 [R1+0x28b0], R18 ;  /* 0x0028b01201007387 */ /* 0x004fe80000100a00 */
[----:B----4-:R1:W-:Y:S04]  /*20520*/  STL.64 [R1+0x28a8], R16 ;  /* 0x0028a81001007387 */ /* 0x0103e80000100a00 */
[----:B-1----:R-:W2:Y:S04]  /*20530*/  LDL.LU R16, [R1+0x550] ;  /* 0x0005500001107983 */ /* 0x002ea80000300800 */
[----:B------:R-:W2:Y:S04]  /*20540*/  LDL.LU R17, [R1+0x554] ;  /* 0x0005540001117983 */ /* 0x000ea80000300800 */
[----:B------:R-:W4:Y:S04]  /*20550*/  LDL.LU R18, [R1+0x558] ;  /* 0x0005580001127983 */ /* 0x000f280000300800 */
[----:B------:R-:W4:Y:S01]  /*20560*/  LDL.LU R19, [R1+0x55c] ;  /* 0x00055c0001137983 */ /* 0x000f220000300800 */
[----:B------:R-:W-:-:S02]  /*20570*/  IMAD.MOV.U32 R13, RZ, RZ, R4 ;  /* 0x000000ffff0d7224 */ /* 0x000fc400078e0004 */
[----:B------:R-:W-:Y:S01]  /*20580*/  IMAD.MOV.U32 R12, RZ, RZ, R5 ;  /* 0x000000ffff0c7224 */ /* 0x000fe200078e0005 */
[----:B------:R-:W2:Y:S04]  /*20590*/  LDL.LU R4, [R1+0x570] ;  /* 0x0005700001047983 */ /* 0x000ea80000300800 */
[----:B------:R-:W3:Y:S04]  /*205a0*/  LDL.LU R5, [R1+0x574] ;  /* 0x0005740001057983 */ /* 0x000ee80000300800 */
[----:B------:R-:W3:Y:S04]  /*205b0*/  LDL.LU R6, [R1+0x578] ;  /* 0x0005780001067983 */ /* 0x000ee80000300800 */
[----:B------:R-:W3:Y:S04]  /*205c0*/  LDL.LU R7, [R1+0x57c] ;  /* 0x00057c0001077983 */ /* 0x000ee80000300800 */
[----:B----4-:R-:W-:Y:S04]  /*205d0*/  STL.64 [R1+0x28c8], R18 ;  /* 0x0028c81201007387 */ /* 0x010fe80000100a00 */
[----:B--2---:R1:W-:Y:S04]  /*205e0*/  STL.64 [R1+0x28c0], R16 ;  /* 0x0028c01001007387 */ /* 0x0043e80000100a00 */
        /* <DEDUP_REMOVED lines=21> */
[----:B------:R-:W4:Y:S01]  /*20740*/  LDL.LU R23, [R1+0x52c] ;  /* 0x00052c0001177983 */ /* 0x000f220000300800 */
[----:B------:R-:W-:Y:S03]  /*20750*/  HMMA.1688.F32.TF32 R8, R8, R24, R4 ;  /* 0x000000180808723c */ /* 0x000fe60000081004 */
[----:B----4-:R-:W-:Y:S04]  /*20760*/  STL.64 [R1+0x2888], R22 ;  /* 0x0028881601007387 */ /* 0x010fe80000100a00 */
[----:B---3--:R1:W-:Y:S04]  /*20770*/  STL.64 [R1+0x2880], R20 ;  /* 0x0028801401007387 */ /* 0x0083e80000100a00 */
[----:B-1----:R-:W3:Y:S04]  /*20780*/  LDL.LU R20, [R1+0x530] ;  /* 0x0005300001147983 */ /* 0x002ee80000300800 */
[----:B------:R-:W3:Y:S04]  /*20790*/  LDL.LU R21, [R1+0x534] ;  /* 0x0005340001157983 */ /* 0x000ee80000300800 */
[----:B------:R-:W3:Y:S04]  /*207a0*/  LDL.LU R22, [R1+0x538] ;  /* 0x0005380001167983 */ /* 0x000ee80000300800 */
[----:B------:R-:W3:Y:S04]  /*207b0*/  LDL.LU R23, [R1+0x53c] ;  /* 0x00053c0001177983 */ /* 0x000ee80000300800 */
[----:B------:R-:W2:Y:S04]  /*207c0*/  LDL.LU.64 R6, [R1+0x28d8] ;  /* 0x0028d80001067983 */ /* 0x000ea80000300a00 */
[----:B------:R-:W2:Y:S04]  /*207d0*/  LDL.LU.64 R4, [R1+0x28d0] ;  /* 0x0028d00001047983 */ /* 0x000ea80000300a00 */
[----:B------:R1:W-:Y:S02]  /*207e0*/  STL.64 [R1+0x740], R8 ;  /* 0x0007400801007387 */ /* 0x0003e40000100a00 */
[----:B-1----:R-:W-:-:S02]  /*207f0*/  IMAD.MOV.U32 R8, RZ, RZ, R15 ;  /* 0x000000ffff087224 */ /* 0x002fc400078e000f */
[----:B------:R-:W-:Y:S01]  /*20800*/  IMAD.MOV.U32 R9, RZ, RZ, R14 ;  /* 0x000000ffff097224 */ /* 0x000fe200078e000e */
        /* <DEDUP_REMOVED lines=18> */
[----:B-1----:R-:W3:Y:S04]  /*20930*/  LDL.LU.64 R16, [R1+0x2890] ;  /* 0x0028900001107983 */ /* 0x002ee80000300a00 */
[----:B----4-:R-:W-:Y:S04]  /*20940*/  STL.64 [R1+0x2770], R14 ;  /* 0x0027700e01007387 */ /* 0x010fe80000100a00 */
[----:B------:R1:W-:Y:S04]  /*20950*/  STL.64 [R1+0x2768], R12 ;  /* 0x0027680c01007387 */ /* 0x0003e80000100a00 */
[----:B-1----:R-:W2:Y:S04]  /*20960*/  LDL.LU R12, [R1+0x460] ;  /* 0x00046000010c7983 */ /* 0x002ea80000300800 */
[----:B------:R-:W2:Y:S04]  /*20970*/  LDL.LU R13, [R1+0x464] ;  /* 0x00046400010d7983 */ /* 0x000ea80000300800 */
[----:B------:R-:W2:Y:S04]  /*20980*/  LDL.LU R14, [R1+0x468] ;  /* 0x00046800010e7983 */ /* 0x000ea80000300800 */
[----:B------:R-:W2:Y:S01]  /*20990*/  LDL.LU R15, [R1+0x46c] ;  /* 0x00046c00010f7983 */ /* 0x000ea20000300800 */
[----:B---3--:R-:W-:Y:S03]  /*209a0*/  HMMA.1688.F32.TF32 R16, R4, R16, R20 ;  /* 0x000000100410723c */ /* 0x008fe60000081014 */
[----:B------:R-:W3:Y:S04]  /*209b0*/  LDL.LU.64 R22, [R1+0x2888] ;  /* 0x0028880001167983 */ /* 0x000ee80000300a00 */
[----:B------:R-:W3:-:S12]  /*209c0*/  LDL.LU.64 R20, [R1+0x2880] ;  /* 0x0028800001147983 */ /* 0x000ed80000300a00 */
[----:B------:R1:W-:Y:S04]  /*209d0*/  STL.64 [R1+0x700], R16 ;  /* 0x0007001001007387 */ /* 0x0003e80000100a00 */
[----:B------:R3:W-:Y:S04]  /*209e0*/  STL.64 [R1+0x708], R18 ;  /* 0x0007081201007387 */ /* 0x0007e80000100a00 */
[----:B-1----:R-:W3:Y:S02]  /*209f0*/  LDL.LU.64 R16, [R1+0x2878] ;  /* 0x0028780001107983 */ /* 0x002ee40000300a00 */
[----:B---3--:R-:W-:Y:S02]  /*20a00*/  HMMA.1688.F32.TF32 R16, R4, R16, R20 ;  /* 0x000000100410723c */ /* 0x008fe40000081014 */
[----:B------:R-:W3:Y:S04]  /*20a10*/  LDL.LU.64 R22, [R1+0x2870] ;  /* 0x0028700001167983 */ /* 0x000ee80000300a00 */
[----:B------:R-:W3:-:S13]  /*20a20*/  LDL.LU.64 R20, [R1+0x2868] ;  /* 0x0028680001147983 */ /* 0x000eda0000300a00 */
        /* <DEDUP_REMOVED lines=36> */
[----:B------:R-:W-:Y:S04]  /*20c70*/  STL.64 [R1+0x690], R16 ;  /* 0x0006901001007387 */ /* 0x000fe80000100a00 */
[----:B------:R1:W-:Y:S04]  /*20c80*/  STL.64 [R1+0x698], R18 ;  /* 0x0006981201007387 */ /* 0x0003e80000100a00 */
[----:B-1----:R-:W4:Y:S04]  /*20c90*/  LDL.LU.64 R18, [R1+0x27d0] ;  /* 0x0027d00001127983 */ /* 0x002f280000300a00 */
[----:B------:R-:W4:Y:S02]  /*20ca0*/  LDL.LU.64 R16, [R1+0x27c8] ;  /* 0x0027c80001107983 */ /* 0x000f240000300a00 */
[----:B----4-:R-:W-:Y:S02]  /*20cb0*/  HMMA.1688.F32.TF32 R8, R4, R8, R16 ;  /* 0x000000080408723c */ /* 0x010fe40000081010 */
[----:B------:R-:W3:-:S15]  /*20cc0*/  LDL.LU.64 R16, [R1+0x27c0] ;  /* 0x0027c00001107983 */ /* 0x000ede0000300a00 */
[----:B------:R-:W-:Y:S02]  /*20cd0*/  NOP ;  /* 0x0000000000007918 */ /* 0x000fe40000000000 */
[----:B------:R-:W-:Y:S04]  /*20ce0*/  STL.64 [R1+0x680], R8 ;  /* 0x0006800801007387 */ /* 0x000fe80000100a00 */
[----:B------:R-:W-:Y:S04]  /*20cf0*/  STL.64 [R1+0x688], R10 ;  /* 0x0006880a01007387 */ /* 0x000fe80000100a00 */
[----:B------:R-:W-:Y:S04]  /*20d00*/  LDS R8, [R0+UR6+0x8600] ;  /* 0x0086000600087984 */ /* 0x000fe80008000800 */
[----:B------:R-:W-:Y:S04]  /*20d10*/  LDS R10, [R0+UR6+0xa600] ;  /* 0x00a60006000a7984 */ /* 0x000fe80008000800 */
[----:B------:R-:W-:Y:S04]  /*20d20*/  LDS R9, [R3+UR6+0x8600] ;  /* 0x0086000603097984 */ /* 0x000fe80008000800 */
[----:B------:R-:W1:Y:S01]  /*20d30*/  LDS R11, [R3+UR6+0xa600] ;  /* 0x00a60006030b7984 */ /* 0x000e620008000800 */
[----:B---3--:R-:W-:Y:S03]  /*20d40*/  HMMA.1688.F32.TF32 R16, R4, R16, R20 ;  /* 0x000000100410723c */ /* 0x008fe60000081014 */
[----:B------:R-:W3:Y:S04]  /*20d50*/  LDL.LU.64 R22, [R1+0x27b8] ;  /* 0x0027b80001167983 */ /* 0x000ee80000300a00 */
[----:B------:R-:W3:-:S12]  /*20d60*/  LDL.LU.64 R20, [R1+0x27b0] ;  /* 0x0027b00001147983 */ /* 0x000ed80000300a00 */
[----:B------:R-:W-:Y:S04]  /*20d70*/  STL.64 [R1+0x670], R16 ;  /* 0x0006701001007387 */ /* 0x000fe80000100a00 */
[----:B------:R4:W-:Y:S04]  /*20d80*/  STL.64 [R1+0x678], R18 ;  /* 0x0006781201007387 */ /* 0x0009e80000100a00 */
[----:B----4-:R-:W4:Y:S04]  /*20d90*/  LDL.LU.64 R18, [R1+0x27a8] ;  /* 0x0027a80001127983 */ /* 0x010f280000300a00 */
[----:B------:R-:W3:Y:S02]  /*20da0*/  LDL.LU.64 R16, [R1+0x27a0] ;  /* 0x0027a00001107983 */ /* 0x000ee40000300a00 */
[----:B---3--:R-:W-:-:S15]  /*20db0*/  HMMA.1688.F32.TF32 R20, R4, R16, R20 ;  /* 0x000000100414723c */ /* 0x008fde0000081014 */
[----:B------:R-:W-:-:S04]  /*20dc0*/  NOP ;  /* 0x0000000000007918 */ /* 0x000fc80000000000 */
[----:B------:R-:W-:Y:S04]  /*20dd0*/  STL.64 [R1+0x660], R20 ;  /* 0x0006601401007387 */ /* 0x000fe80000100a00 */
[----:B------:R3:W-:Y:S04]  /*20de0*/  STL.64 [R1+0x668], R22 ;  /* 0x0006681601007387 */ /* 0x0007e80000100a00 */
[----:B---3--:R-:W3:Y:S04]  /*20df0*/  LDL.LU.64 R22, [R1+0x2798] ;  /* 0x0027980001167983 */ /* 0x008ee80000300a00 */
[----:B------:R-:W2:Y:S04]  /*20e00*/  LDL.LU.64 R20, [R1+0x2790] ;  /* 0x0027900001147983 */ /* 0x000ea80000300a00 */
[----:B----4-:R-:W-:Y:S04]  /*20e10*/  STL.64 [R1+0x26b0], R18 ;  /* 0x0026b01201007387 */ /* 0x010fe80000100a00 */
[----:B------:R4:W-:Y:S04]  /*20e20*/  STL.64 [R1+0x26a8], R16 ;  /* 0x0026a81001007387 */ /* 0x0009e80000100a00 */
[----:B----4-:R-:W2:Y:S04]  /*20e30*/  LDL.LU R16, [R1+0x470] ;  /* 0x0004700001107983 */ /* 0x010ea80000300800 */
[----:B------:R-:W2:Y:S04]  /*20e40*/  LDL.LU R17, [R1+0x474] ;  /* 0x0004740001117983 */ /* 0x000ea80000300800 */
[----:B------:R-:W2:Y:S04]  /*20e50*/  LDL.LU R18, [R1+0x478] ;  /* 0x0004780001127983 */ /* 0x000ea80000300800 */
[----:B------:R-:W2:Y:S04]  /*20e60*/  LDL.LU R19, [R1+0x47c] ;  /* 0x00047c0001137983 */ /* 0x000ea80000300800 */
[----:B---3--:R-:W-:Y:S01]  /*20e70*/  STL.64 [R1+0x26a0], R22 ;  /* 0x0026a01601007387 */ /* 0x008fe20000100a00 */
[C---:B--2---:R-:W-:Y:S08]  /*20e80*/  HMMA.1688.F32.TF32 R16, R4.reuse, R20, R16 ;  /* 0x000000140410723c */ /* 0x044ff00000081010 */
[----:B------:R-:W-:Y:S01]  /*20e90*/  HMMA.1688.F32.TF32 R4, R4, R24, R12 ;  /* 0x000000180404723c */ /* 0x000fe2000008100c */
[----:B------:R-:W-:Y:S10]  /*20ea0*/  STL.64 [R1+0x2698], R20 ;  /* 0x0026981401007387 */ /* 0x000ff40000100a00 */
[----:B------:R-:W-:Y:S04]  /*20eb0*/  STL.64 [R1+0x650], R16 ;  /* 0x0006501001007387 */ /* 0x000fe80000100a00 */
[----:B------:R-:W-:Y:S04]  /*20ec0*/  STL.64 [R1+0x658], R18 ;  /* 0x0006581201007387 */ /* 0x000fe80000100a00 */
[----:B------:R2:W-:Y:S04]  /*20ed0*/  STL.64 [R1+0x2778], R24 ;  /* 0x0027781801007387 */ /* 0x0005e80000100a00 */
[----:B--2---:R-:W1:Y:S04]  /*20ee0*/  LDL.LU.64 R24, [R1+0xc0] ;  /* 0x0000c00001187983 */ /* 0x004e680000300a00 */
[----:B------:R-:W-:Y:S04]  /*20ef0*/  STL.64 [R1+0x640], R4 ;  /* 0x0006400401007387 */ /* 0x000fe80000100a00 */
[----:B------:R-:W-:Y:S04]  /*20f00*/  STL.64 [R1+0x648], R6 ;  /* 0x0006480601007387 */ /* 0x000fe80000100a00 */
[----:B------:R-:W2:Y:S04]  /*20f10*/  LDL.LU R20, [R1+0x400] ;  /* 0x0004000001147983 */ /* 0x000ea80000300800 */
[----:B------:R-:W2:Y:S04]  /*20f20*/  LDL.LU R21, [R1+0x404] ;  /* 0x0004040001157983 */ /* 0x000ea80000300800 */
[----:B------:R-:W3:Y:S04]  /*20f30*/  LDL.LU R22, [R1+0x408] ;  /* 0x0004080001167983 */ /* 0x000ee80000300800 */
[----:B------:R-:W3:Y:S04]  /*20f40*/  LDL.LU R23, [R1+0x40c] ;  /* 0x00040c0001177983 */ /* 0x000ee80000300800 */
[----:B------:R-:W4:Y:S04]  /*20f50*/  LDL.LU R12, [R1+0x440] ;  /* 0x00044000010c7983 */ /* 0x000f280000300800 */
[----:B------:R-:W4:Y:S04]  /*20f60*/  LDL.LU R13, [R1+0x444] ;  /* 0x00044400010d7983 */ /* 0x000f280000300800 */
[----:B------:R-:W2:Y:S04]  /*20f70*/  LDL.LU R14, [R1+0x448] ;  /* 0x00044800010e7983 */ /* 0x000ea80000300800 */
[----:B------:R-:W2:Y:S04]  /*20f80*/  LDL.LU R15, [R1+0x44c] ;  /* 0x00044c00010f7983 */ /* 0x000ea80000300800 */
[----:B------:R-:W1:Y:S04]  /*20f90*/  LDS R4, [R0+UR6+0x8700] ;  /* 0x0087000600047984 */ /* 0x000e680008000800 */
[----:B------:R-:W1:Y:S04]  /*20fa0*/  LDS R6, [R0+UR6+0xa700] ;  /* 0x00a7000600067984 */ /* 0x000e680008000800 */
[----:B------:R-:W1:Y:S04]  /*20fb0*/  LDS R5, [R3+UR6+0x8700] ;  /* 0x0087000603057984 */ /* 0x000e680008000800 */
[----:B------:R-:W1:Y:S04]  /*20fc0*/  LDS R7, [R3+UR6+0xa700] ;  /* 0x00a7000603077984 */ /* 0x000e680008000800 */
[----:B--2---:R-:W-:Y:S04]  /*20fd0*/  STL.64 [R1+0x2788], R14 ;  /* 0x0027880e01007387 */ /* 0x004fe80000100a00 */
[----:B----4-:R2:W-:Y:S04]  /*20fe0*/  STL.64 [R1+0x2780], R12 ;  /* 0x0027800c01007387 */ /* 0x0105e80000100a00 */
[----:B--2---:R-:W1:Y:S04]  /*20ff0*/  LDL.LU R12, [R1+0x450] ;  /* 0x00045000010c7983 */ /* 0x004e680000300800 */
[----:B------:R-:W1:Y:S04]  /*21000*/  LDL.LU R13, [R1+0x454] ;  /* 0x00045400010d7983 */ /* 0x000e680000300800 */
[----:B------:R-:W1:Y:S04]  /*21010*/  LDL.LU R14, [R1+0x458] ;  /* 0x00045800010e7983 */ /* 0x000e680000300800 */
[----:B------:R-:W1:Y:S04]  /*21020*/  LDL.LU R15, [R1+0x45c] ;  /* 0x00045c00010f7983 */ /* 0x000e680000300800 */
[----:B---3--:R-:W-:Y:S04]  /*21030*/  STL.64 [R1+0x2748], R22 ;  /* 0x0027481601007387 */ /* 0x008fe80000100a00 */
[----:B------:R2:W-:Y:S04]  /*21040*/  STL.64 [R1+0x2740], R20 ;  /* 0x0027401401007387 */ /* 0x0005e80000100a00 */
[----:B--2---:R-:W2:Y:S04]  /*21050*/  LDL.LU R20, [R1+0x420] ;  /* 0x0004200001147983 */ /* 0x004ea80000300800 */
[----:B------:R-:W2:Y:S04]  /*21060*/  LDL.LU R21, [R1+0x424] ;  /* 0x0004240001157983 */ /* 0x000ea80000300800 */
[----:B------:R-:W3:Y:S04]  /*21070*/  LDL.LU R22, [R1+0x428] ;  /* 0x0004280001167983 */ /* 0x000ee80000300800 */
[----:B------:R-:W3:Y:S04]  /*21080*/  LDL.LU R23, [R1+0x42c] ;  /* 0x00042c0001177983 */ /* 0x000ee80000300800 */
[----:B---3--:R-:W-:Y:S04]  /*21090*/  STL.64 [R1+0x2760], R22 ;  /* 0x0027601601007387 */ /* 0x008fe80000100a00 */
[----:B--2---:R2:W-:Y:S04]  /*210a0*/  STL.64 [R1+0x2758], R20 ;  /* 0x0027581401007387 */ /* 0x0045e80000100a00 */
[----:B--2---:R-:W2:Y:S04]  /*210b0*/  LDL.LU R20, [R1+0x430] ;  /* 0x0004300001147983 */ /* 0x004ea80000300800 */
[----:B------:R-:W2:Y:S04]  /*210c0*/  LDL.LU R21, [R1+0x434] ;  /* 0x0004340001157983 */ /* 0x000ea80000300800 */
[----:B------:R-:W2:Y:S04]  /*210d0*/  LDL.LU R22, [R1+0x438] ;  /* 0x0004380001167983 */ /* 0x000ea80000300800 */
[----:B------:R-:W2:Y:S04]  /*210e0*/  LDL.LU R23, [R1+0x43c] ;  /* 0x00043c0001177983 */ /* 0x000ea80000300800 */
[----:B------:R-:W3:Y:S01]  /*210f0*/  LDL.LU.64 R16, [R1+0x70] ;  /* 0x0000700001107983 */ /* 0x000ee20000300a00 */
[----:B-1----:R-:W-:Y:S03]  /*21100*/  HMMA.1688.F32.TF32 R12, R8, R24, R12 ;  /* 0x00000018080c723c */ /* 0x002fe6000008100c */
[----:B---3--:R1:W-:Y:S04]  /*21110*/  STL.64 [R1+0x2750], R16 ;  /* 0x0027501001007387 */ /* 0x0083e80000100a00 */
[----:B-1----:R-:W3:Y:S04]  /*21120*/  LDL.LU.64 R16, [R1+0x90] ;  /* 0x0000900001107983 */ /* 0x002ee80000300a00 */
[----:B------:R-:W-:Y:S04]  /*21130*/  STL [R1+0x2650], R4 ;  /* 0x0026500401007387 */ /* 0x000fe80000100800 */
[----:B------:R-:W-:Y:S04]  /*21140*/  STL [R1+0x2658], R6 ;  /* 0x0026580601007387 */ /* 0x000fe80000100800 */
[----:B------:R-:W-:Y:S04]  /*21150*/  STL [R1+0x2654], R0 ;  /* 0x0026540001007387 */ /* 0x000fe80000100800 */
[----:B------:R1:W-:Y:S04]  /*21160*/  STL [R1+0x265c], R5 ;  /* 0x00265c0501007387 */ /* 0x0003e80000100800 */
[----:B------:R-:W-:Y:S04]  /*21170*/  STL [R1+0x2660], R7 ;  /* 0x0026600701007387 */ /* 0x000fe80000100800 */
[----:B-1----:R-:W4:Y:S04]  /*21180*/  LDL.LU.64 R4, [R1+0xb0] ;  /* 0x0000b00001047983 */ /* 0x002f280000300a00 */
[----:B------:R-:W-:Y:S04]  /*21190*/  STL.64 [R1+0x630], R12 ;  /* 0x0006300c01007387 */ /* 0x000fe80000100a00 */
[----:B------:R1:W-:Y:S04]  /*211a0*/  STL.64 [R1+0x638], R14 ;  /* 0x0006380e01007387 */ /* 0x0003e80000100a00 */
[----:B-1----:R-:W4:Y:S04]  /*211b0*/  LDL.LU.64 R14, [R1+0x2788] ;  /* 0x00278800010e7983 */ /* 0x002f280000300a00 */
[----:B------:R-:W4:Y:S01]  /*211c0*/  LDL.LU.64 R12, [R1+0x2780] ;  /* 0x00278000010c7983 */ /* 0x000f220000300a00 */
[----:B------:R-:W-:-:S02]  /*211d0*/  IMAD.MOV.U32 R27, RZ, RZ, R25 ;  /* 0x000000ffff1b7224 */ /* 0x000fc400078e0019 */
[----:B------:R-:W-:Y:S02]  /*211e0*/  IMAD.MOV.U32 R28, RZ, RZ, R24 ;  /* 0x000000ffff1c7224 */ /* 0x000fe400078e0018 */
[----:B------:R-:W2:Y:S04]  /*211f0*/  LDL.LU.64 R24, [R1+0x2778] ;  /* 0x0027780001187983 */ /* 0x000ea80000300a00 */
[----:B------:R-:W-:Y:S04]  /*21200*/  STL [R1+0x2668], R27 ;  /* 0x0026681b01007387 */ /* 0x000fe80000100800 */
[----:B------:R-:W-:Y:S01]  /*21210*/  STL [R1+0x2664], R28 ;  /* 0x0026641c01007387 */ /* 0x000fe20000100800 */
[----:B----4-:R-:W-:-:S15]  /*21220*/  HMMA.1688.F32.TF32 R12, R8, R4, R12 ;  /* 0x00000004080c723c */ /* 0x010fde000008100c */
[----:B------:R-:W-:-:S04]  /*21230*/  NOP ;  /* 0x0000000000007918 */ /* 0x000fc80000000000 */
[----:B------:R-:W-:Y:S04]  /*21240*/  STL.64 [R1+0x620], R12 ;  /* 0x0006200c01007387 */ /* 0x000fe80000100a00 */
[----:B------:R1:W-:Y:S04]  /*21250*/  STL.64 [R1+0x628], R14 ;  /* 0x0006280e01007387 */ /* 0x0003e80000100a00 */
[----:B-1----:R-:W4:Y:S04]  /*21260*/  LDL.LU.64 R14, [R1+0x2770] ;  /* 0x00277000010e7983 */ /* 0x002f280000300a00 */
[----:B------:R-:W2:Y:S01]  /*21270*/  LDL.LU.64 R12, [R1+0x2768] ;  /* 0x00276800010c7983 */ /* 0x000ea20000300a00 */
[----:B------:R-:W-:-:S02]  /*21280*/  IMAD.MOV.U32 R0, RZ, RZ, R4 ;  /* 0x000000ffff007224 */ /* 0x000fc400078e0004 */
[----:B------:R-:W-:-:S05]  /*21290*/  IMAD.MOV.U32 R4, RZ, RZ, R5 ;  /* 0x000000ffff047224 */ /* 0x000fca00078e0005 */
[----:B------:R1:W-:Y:S04]  /*212a0*/  STL [R1+0x2670], R4 ;  /* 0x0026700401007387 */ /* 0x0003e80000100800 */
[----:B-1----:R-:W3:Y:S04]  /*212b0*/  LDL.LU.64 R4, [R1+0x80] ;  /* 0x0000800001047983 */ /* 0x002ee80000300a00 */
[----:B------:R-:W-:Y:S01]  /*212c0*/  STL [R1+0x266c], R0 ;  /* 0x00266c0001007387 */ /* 0x000fe20000100800 */
[----:B--2---:R-:W-:-:S15]  /*212d0*/  HMMA.1688.F32.TF32 R20, R8, R12, R20 ;  /* 0x0000000c0814723c */ /* 0x004fde0000081014 */
[----:B------:R-:W-:-:S04]  /*212e0*/  NOP ;  /* 0x0000000000007918 */ /* 0x000fc80000000000 */
[----:B------:R-:W-:Y:S04]  /*212f0*/  STL.64 [R1+0x610], R20 ;  /* 0x0006101401007387 */ /* 0x000fe80000100a00 */
[----:B------:R1:W-:Y:S04]  /*21300*/  STL.64 [R1+0x618], R22 ;  /* 0x0006181601007387 */ /* 0x0003e80000100a00 */
[----:B-1----:R-:W2:Y:S04]  /*21310*/  LDL.LU.64 R22, [R1+0x2760] ;  /* 0x0027600001167983 */ /* 0x002ea80000300a00 */
[----:B------:R-:W2:Y:S04]  /*21320*/  LDL.LU.64 R20, [R1+0x2758] ;  /* 0x0027580001147983 */ /* 0x000ea80000300a00 */
[----:B----4-:R-:W-:Y:S04]  /*21330*/  STL.64 [R1+0x2620], R14 ;  /* 0x0026200e01007387 */ /* 0x010fe80000100a00 */
[----:B------:R1:W-:Y:S01]  /*21340*/  STL.64 [R1+0x2618], R12 ;  /* 0x0026180c01007387 */ /* 0x0003e20000100a00 */
[----:B---3--:R-:W-:-:S02]  /*21350*/  IMAD.MOV.U32 R26, RZ, RZ, R16 ;  /* 0x000000ffff1a7224 */ /* 0x008fc400078e0010 */
[----:B------:R-:W-:Y:S01]  /*21360*/  IMAD.MOV.U32 R3, RZ, RZ, R17 ;  /* 0x000000ffff037224 */ /* 0x000fe200078e0011 */
[----:B-1----:R-:W3:Y:S04]  /*21370*/  LDL.LU R12, [R1+0x410] ;  /* 0x00041000010c7983 */ /* 0x002ee80000300800 */
[----:B------:R-:W3:Y:S01]  /*21380*/  LDL.LU R13, [R1+0x414] ;  /* 0x00041400010d7983 */ /* 0x000ee20000300800 */
[----:B------:R-:W-:Y:S02]  /*21390*/  IMAD.MOV.U32 R14, RZ, RZ, R29 ;  /* 0x000000ffff0e7224 */ /* 0x000fe400078e001d */
[----:B------:R-:W-:Y:S01]  /*213a0*/  IMAD.MOV.U32 R15, RZ, RZ, R2 ;  /* 0x000000ffff0f7224 */ /* 0x000fe200078e0002 */
[----:B--2---:R-:W-:Y:S01]  /*213b0*/  HMMA.1688.F32.TF32 R20, R8, R16, R20 ;  /* 0x000000100814723c */ /* 0x004fe20000081014 */
[----:B------:R-:W2:-:S15]  /*213c0*/  LDL.LU.64 R16, [R1+0x2750] ;  /* 0x0027500001107983 */ /* 0x000e9e0000300a00 */
[----:B------:R-:W-:-:S03]  /*213d0*/  NOP ;  /* 0x0000000000007918 */ /* 0x000fc60000000000 */
[----:B------:R-:W-:Y:S01]  /*213e0*/  IMAD.MOV.U32 R29, RZ, RZ, R22 ;  /* 0x000000ffff1d7224 */ /* 0x000fe200078e0016 */
[----:B------:R1:W-:Y:S01]  /*213f0*/  STL.64 [R1+0x600], R20 ;  /* 0x0006001401007387 */ /* 0x0003e20000100a00 */
[----:B------:R-:W-:-:S03]  /*21400*/  IMAD.MOV.U32 R2, RZ, RZ, R23 ;  /* 0x000000ffff027224 */ /* 0x000fc600078e0017 */
[----:B------:R-:W4:Y:S04]  /*21410*/  LDL.LU.64 R22, [R1+0x2748] ;  /* 0x0027480001167983 */ /* 0x000f280000300a00 */
[----:B-1----:R-:W4:Y:S04]  /*21420*/  LDL.LU.64 R20, [R1+0x2740] ;  /* 0x0027400001147983 */ /* 0x002f280000300a00 */
[----:B------:R-:W-:Y:S04]  /*21430*/  STL [R1+0x2678], R3 ;  /* 0x0026780301007387 */ /* 0x000fe80000100800 */
[----:B------:R-:W-:Y:S04]  /*21440*/  STL [R1+0x2674], R26 ;  /* 0x0026741a01007387 */ /* 0x000fe80000100800 */
[----:B------:R3:W-:Y:S02]  /*21450*/  STL.64 [R1+0x26f8], R24 ;  /* 0x0026f81801007387 */ /* 0x0007e40000100a00 */
[----:B---3--:R-:W-:Y:S01]  /*21460*/  HMMA.1688.F32.TF32 R24, R8, R4, R12 ;  /* 0x000000040818723c */ /* 0x008fe2000008100c */
[----:B------:R-:W-:-:S02]  /*21470*/  IMAD.MOV.U32 R13, RZ, RZ, R4 ;  /* 0x000000ffff0d7224 */ /* 0x000fc400078e0004 */
[----:B------:R-:W-:Y:S01]  /*21480*/  IMAD.MOV.U32 R12, RZ, RZ, R5 ;  /* 0x000000ffff0c7224 */ /* 0x000fe200078e0005 */
[----:B------:R-:W-:Y:S04]  /*21490*/  STL [R1+0x1dcc], R2 ;  /* 0x001dcc0201007387 */ /* 0x000fe80000100800 */
[----:B------:R-:W-:Y:S11]  /*214a0*/  STL [R1+0x1dc8], R29 ;  /* 0x001dc81d01007387 */ /* 0x000ff60000100800 */
[----:B------:R1:W-:Y:S04]  /*214b0*/  STL.64 [R1+0x5e0], R24 ;  /* 0x0005e01801007387 */ /* 0x0003e80000100a00 */
[----:B------:R-:W-:Y:S04]  /*214c0*/  STL.64 [R1+0x5e8], R26 ;  /* 0x0005e81a01007387 */ /* 0x000fe80000100a00 */
[----:B------:R-:W-:Y:S04]  /*214d0*/  STL [R1+0x2680], R12 ;  /* 0x0026800c01007387 */ /* 0x000fe80000100800 */
[----:B------:R-:W-:Y:S01]  /*214e0*/  STL [R1+0x267c], R13 ;  /* 0x00267c0d01007387 */ /* 0x000fe20000100800 */
[----:B--2---:R-:W-:-:S02]  /*214f0*/  IMAD.MOV.U32 R15, RZ, RZ, R16 ;  /* 0x000000ffff0f7224 */ /* 0x004fc400078e0010 */
[----:B------:R-:W-:Y:S01]  /*21500*/  IMAD.MOV.U32 R14, RZ, RZ, R17 ;  /* 0x000000ffff0e7224 */ /* 0x000fe200078e0011 */
[----:B----4-:R-:W-:-:S15]  /*21510*/  HMMA.1688.F32.TF32 R4, R8, R16, R20 ;  /* 0x000000100804723c */ /* 0x010fde0000081014 */
[----:B------:R-:W-:-:S04]  /*21520*/  NOP ;  /* 0x0000000000007918 */ /* 0x000fc80000000000 */
[----:B------:R-:W-:Y:S04]  /*21530*/  STL.64 [R1+0x5d0], R4 ;  /* 0x0005d00401007387 */ /* 0x000fe80000100a00 */
[----:B------:R-:W2:Y:S04]  /*21540*/  LDL.LU.64 R16, [R1] ;  /* 0x0000000001107983 */ /* 0x000ea80000300a00 */
[----:B--2---:R-:W-:Y:S04]  /*21550*/  STL.64 [R1+0x26c8], R16 ;  /* 0x0026c81001007387 */ /* 0x004fe80000100a00 */
[----:B------:R-:W2:Y:S04]  /*21560*/  LDL.LU R20, [R1+0x380] ;  /* 0x0003800001147983 */ /* 0x000ea80000300800 */
[----:B------:R-:W2:Y:S04]  /*21570*/  LDL.LU R21, [R1+0x384] ;  /* 0x0003840001157983 */ /* 0x000ea80000300800 */
[----:B------:R-:W3:Y:S04]  /*21580*/  LDL.LU R22, [R1+0x388] ;  /* 0x0003880001167983 */ /* 0x000ee80000300800 */
[----:B------:R-:W3:Y:S04]  /*21590*/  LDL.LU R23, [R1+0x38c] ;  /* 0x00038c0001177983 */ /* 0x000ee80000300800 */
[----:B-1----:R-:W4:Y:S04]  /*215a0*/  LDL.LU.64 R24, [R1+0x30] ;  /* 0x0000300001187983 */ /* 0x002f280000300a00 */
[----:B----4-:R1:W-:Y:S04]  /*215b0*/  STL.64 [R1+0x2708], R24 ;  /* 0x0027081801007387 */ /* 0x0103e80000100a00 */
[----:B-1----:R-:W4:Y:S04]  /*215c0*/  LDL.LU.64 R24, [R1+0x40] ;  /* 0x0000400001187983 */ /* 0x002f280000300a00 */
[----:B----4-:R-:W-:Y:S04]  /*215d0*/  STL.64 [R1+0x2720], R24 ;  /* 0x0027201801007387 */ /* 0x010fe80000100a00 */
[----:B------:R-:W4:Y:S04]  /*215e0*/  LDL.LU.64 R16, [R1+0x10] ;  /* 0x0000100001107983 */ /* 0x000f280000300a00 */
[----:B----4-:R1:W-:Y:S04]  /*215f0*/  STL.64 [R1+0x26e0], R16 ;  /* 0x0026e01001007387 */ /* 0x0103e80000100a00 */
[----:B-1----:R-:W4:Y:S01]  /*21600*/  LDL.LU.64 R16, [R1+0x20] ;  /* 0x0000200001107983 */ /* 0x002f220000300a00 */
[----:B------:R-:W-:-:S02]  /*21610*/  IMAD.MOV.U32 R2, RZ, RZ, R6 ;  /* 0x000000ffff027224 */ /* 0x000fc400078e0006 */
[----:B------:R-:W-:Y:S01]  /*21620*/  IMAD.MOV.U32 R29, RZ, RZ, R7 ;  /* 0x000000ffff1d7224 */ /* 0x000fe200078e0007 */
[----:B----4-:R1:W-:Y:S04]  /*21630*/  STL.64 [R1+0x2700], R16 ;  /* 0x0027001001007387 */ /* 0x0103e80000100a00 */
[----:B-1----:R-:W4:Y:S04]  /*21640*/  LDL.LU R16, [R1+0x3c0] ;  /* 0x0003c00001107983 */ /* 0x002f280000300800 */
[----:B------:R-:W4:Y:S04]  /*21650*/  LDL.LU R17, [R1+0x3c4] ;  /* 0x0003c40001117983 */ /* 0x000f280000300800 */
[----:B------:R-:W2:Y:S04]  /*21660*/  LDL.LU R18, [R1+0x3c8] ;  /* 0x0003c80001127983 */ /* 0x000ea80000300800 */
[----:B------:R-:W2:Y:S04]  /*21670*/  LDL.LU R19, [R1+0x3cc] ;  /* 0x0003cc0001137983 */ /* 0x000ea80000300800 */
[----:B------:R-:W2:Y:S04]  /*21680*/  LDL.LU R4, [R1+0x3e0] ;  /* 0x0003e00001047983 */ /* 0x000ea80000300800 */
[----:B------:R-:W2:Y:S04]  /*21690*/  LDL.LU R5, [R1+0x3e4] ;  /* 0x0003e40001057983 */ /* 0x000ea80000300800 */
[----:B------:R-:W2:Y:S04]  /*216a0*/  LDL.LU R6, [R1+0x3e8] ;  /* 0x0003e80001067983 */ /* 0x000ea80000300800 */
[----:B------:R-:W2:Y:S04]  /*216b0*/  LDL.LU R7, [R1+0x3ec] ;  /* 0x0003ec0001077983 */ /* 0x000ea80000300800 */
[----:B--2---:R-:W-:Y:S04]  /*216c0*/  STL.64 [R1+0x2730], R6 ;  /* 0x0027300601007387 */ /* 0x004fe80000100a00 */
[----:B------:R1:W-:Y:S04]  /*216d0*/  STL.64 [R1+0x2728], R4 ;  /* 0x0027280401007387 */ /* 0x0003e80000100a00 */
[----:B-1----:R-:W2:Y:S04]  /*216e0*/  LDL.LU.64 R4, [R1+0x60] ;  /* 0x0000600001047983 */ /* 0x002ea80000300a00 */
[----:B------:R-:W2:Y:S04]  /*216f0*/  LDL.LU.64 R24, [R1+0x50] ;  /* 0x0000500001187983 */ /* 0x000ea80000300a00 */
[----:B--2---:R1:W-:Y:S04]  /*21700*/  STL.64 [R1+0x2738], R24 ;  /* 0x0027381801007387 */ /* 0x0043e80000100a00 */
[----:B-1----:R-:W2:Y:S04]  /*21710*/  LDL.LU R24, [R1+0x3f0] ;  /* 0x0003f00001187983 */ /* 0x002ea80000300800 */
[----:B------:R-:W2:Y:S04]  /*21720*/  LDL.LU R25, [R1+0x3f4] ;  /* 0x0003f40001197983 */ /* 0x000ea80000300800 */
[----:B------:R-:W2:Y:S04]  /*21730*/  LDL.LU R26, [R1+0x3f8] ;  /* 0x0003f800011a7983 */ /* 0x000ea80000300800 */
[----:B------:R-:W2:Y:S04]  /*21740*/  LDL.LU R27, [R1+0x3fc] ;  /* 0x0003fc00011b7983 */ /* 0x000ea80000300800 */
[----:B------:R-:W-:Y:S04]  /*21750*/  STL.64 [R1+0x2718], R18 ;  /* 0x0027181201007387 */ /* 0x000fe80000100a00 */
[----:B----4-:R1:W-:Y:S04]  /*21760*/  STL.64 [R1+0x2710], R16 ;  /* 0x0027101001007387 */ /* 0x0103e80000100a00 */
[----:B-1----:R-:W4:Y:S04]  /*21770*/  LDL.LU R16, [R1+0x3d0] ;  /* 0x0003d00001107983 */ /* 0x002f280000300800 */
[----:B------:R-:W4:Y:S04]  /*21780*/  LDL.LU R17, [R1+0x3d4] ;  /* 0x0003d40001117983 */ /* 0x000f280000300800 */
[----:B------:R-:W4:Y:S04]  /*21790*/  LDL.LU R18, [R1+0x3d8] ;  /* 0x0003d80001127983 */ /* 0x000f280000300800 */
[----:B------:R-:W4:Y:S04]  /*217a0*/  LDL.LU R19, [R1+0x3dc] ;  /* 0x0003dc0001137983 */ /* 0x000f280000300800 */
        /* <DEDUP_REMOVED lines=20> */
[----:B------:R1:W-:Y:S04]  /*218f0*/  STL [R1+0x1ee4], R29 ;  /* 0x001ee41d01007387 */ /* 0x0003e80000100800 */
[----:B------:R3:W-:Y:S04]  /*21900*/  STL [R1+0x1ee0], R2 ;  /* 0x001ee00201007387 */ /* 0x0007e80000100800 */
[----:B------:R4:W-:Y:S04]  /*21910*/  STL.64 [R1+0x5c0], R24 ;  /* 0x0005c01801007387 */ /* 0x0009e80000100a00 */
[----:B------:R-:W-:Y:S01]  /*21920*/  STL.64 [R1+0x5c8], R26 ;  /* 0x0005c81a01007387 */ /* 0x000fe20000100a00 */
[----:B-1----:R-:W-:-:S02]  /*21930*/  IMAD.MOV.U32 R29, RZ, RZ, R4 ;  /* 0x000000ffff1d7224 */ /* 0x002fc400078e0004 */
[----:B---3--:R-:W-:Y:S01]  /*21940*/  IMAD.MOV.U32 R2, RZ, RZ, R5 ;  /* 0x000000ffff027224 */ /* 0x008fe200078e0005 */
[----:B----4-:R-:W3:Y:S04]  /*21950*/  LDL.LU.64 R24, [R1+0x2738] ;  /* 0x0027380001187983 */ /* 0x010ee80000300a00 */
[----:B------:R-:W3:Y:S04]  /*21960*/  LDL.LU.64 R6, [R1+0x2730] ;  /* 0x0027300001067983 */ /* 0x000ee80000300a00 */
[----:B------:R-:W3:Y:S02]  /*21970*/  LDL.LU.64 R4, [R1+0x2728] ;  /* 0x0027280001047983 */ /* 0x000ee40000300a00 */
[----:B---3--:R-:W-:-:S15]  /*21980*/  HMMA.1688.F32.TF32 R4, R8, R24, R4 ;  /* 0x000000180804723c */ /* 0x008fde0000081004 */
[----:B------:R-:W-:-:S04]  /*21990*/  NOP ;  /* 0x0000000000007918 */ /* 0x000fc80000000000 */
[----:B------:R1:W-:Y:S04]  /*219a0*/  STL.64 [R1+0x5b0], R4 ;  /* 0x0005b00401007387 */ /* 0x0003e80000100a00 */
[----:B------:R3:W-:Y:S01]  /*219b0*/  STL.64 [R1+0x5b8], R6 ;  /* 0x0005b80601007387 */ /* 0x0007e20000100a00 */
[----:B-1----:R-:W-:Y:S02]  /*219c0*/  IMAD.MOV.U32 R5, RZ, RZ, R24 ;  /* 0x000000ffff057224 */ /* 0x002fe400078e0018 */
[----:B---3--:R-:W-:Y:S02]  /*219d0*/  IMAD.MOV.U32 R6, RZ, RZ, R25 ;  /* 0x000000ffff067224 */ /* 0x008fe400078e0019 */
        /* <DEDUP_REMOVED lines=10> */
[----:B---3--:R-:W-:-:S15]  /*21a80*/  HMMA.1688.F32.TF32 R16, R8, R24, R16 ;  /* 0x000000180810723c */ /* 0x008fde0000081010 */
[----:B------:R-:W-:-:S04]  /*21a90*/  NOP ;  /* 0x0000000000007918 */ /* 0x000fc80000000000 */
[----:B------:R1:W-:Y:S04]  /*21aa0*/  STL.64 [R1+0x590], R16 ;  /* 0x0005901001007387 */ /* 0x0003e80000100a00 */
[----:B------:R-:W-:Y:S04]  /*21ab0*/  STL.64 [R1+0x598], R18 ;  /* 0x0005981201007387 */ /* 0x000fe80000100a00 */
[----:B-1----:R-:W2:Y:S01]  /*21ac0*/  LDL.LU.64 R16, [R1+0x2700] ;  /* 0x0027000001107983 */ /* 0x002ea20000300a00 */
[----:B------:R-:W-:Y:S02]  /*21ad0*/  IMAD.MOV.U32 R0, RZ, RZ, R24 ;  /* 0x000000ffff007224 */ /* 0x000fe400078e0018 */
[----:B------:R-:W-:-:S02]  /*21ae0*/  IMAD.MOV.U32 R27, RZ, RZ, R25 ;  /* 0x000000ffff1b7224 */ /* 0x000fc400078e0019 */
[----:B------:R-:W3:Y:S01]  /*21af0*/  LDL.LU.64 R24, [R1+0x26f8] ;  /* 0x0026f80001187983 */ /* 0x000ee20000300a00 */
        /* <DEDUP_REMOVED lines=32> */
[----:B------:R-:W4:Y:S04]  /*21d00*/  LDL.LU.64 R18, [R1+0x26b0] ;  /* 0x0026b00001127983 */ /* 0x000f280000300a00 */
[----:B------:R-:W2:Y:S02]  /*21d10*/  LDL.LU.64 R16, [R1+0x26a8] ;  /* 0x0026a80001107983 */ /* 0x000ea40000300a00 */
[----:B--2---:R-:W-:-:S15]  /*21d20*/  HMMA.1688.F32.TF32 R20, R8, R16, R20 ;  /* 0x000000100814723c */ /* 0x004fde0000081014 */
[----:B------:R-:W-:-:S04]  /*21d30*/  NOP ;  /* 0x0000000000007918 */ /* 0x000fc80000000000 */
[----:B------:R-:W-:Y:S04]  /*21d40*/  STL.64 [R1+0x550], R20 ;  /* 0x0005501401007387 */ /* 0x000fe80000100a00 */
[----:B------:R1:W-:Y:S04]  /*21d50*/  STL.64 [R1+0x558], R22 ;  /* 0x0005581601007387 */ /* 0x0003e80000100a00 */
[----:B-1----:R-:W2:Y:S04]  /*21d60*/  LDL.LU.64 R22, [R1+0x26a0] ;  /* 0x0026a00001167983 */ /* 0x002ea80000300a00 */
[----:B------:R-:W3:Y:S04]  /*21d70*/  LDL.LU.64 R20, [R1+0x2698] ;  /* 0x0026980001147983 */ /* 0x000ee80000300a00 */
[----:B----4-:R-:W-:Y:S04]  /*21d80*/  STL.64 [R1+0x2520], R18 ;  /* 0x0025201201007387 */ /* 0x010fe80000100a00 */
[----:B------:R1:W-:Y:S04]  /*21d90*/  STL.64 [R1+0x2518], R16 ;  /* 0x0025181001007387 */ /* 0x0003e80000100a00 */
[----:B-1----:R-:W4:Y:S04]  /*21da0*/  LDL.LU R16, [R1+0x360] ;  /* 0x0003600001107983 */ /* 0x002f280000300800 */
[----:B------:R-:W4:Y:S04]  /*21db0*/  LDL.LU R17, [R1+0x364] ;  /* 0x0003640001117983 */ /* 0x000f280000300800 */
[----:B------:R-:W4:Y:S04]  /*21dc0*/  LDL.LU R18, [R1+0x368] ;  /* 0x0003680001127983 */ /* 0x000f280000300800 */
[----:B------:R-:W4:Y:S01]  /*21dd0*/  LDL.LU R19, [R1+0x36c] ;  /* 0x00036c0001137983 */ /* 0x000f220000300800 */
[----:B---3--:R-:W-:-:S15]  /*21de0*/  HMMA.1688.F32.TF32 R24, R8, R20, R24 ;  /* 0x000000140818723c */ /* 0x008fde0000081018 */
[----:B------:R-:W-:-:S04]  /*21df0*/  NOP ;  /* 0x0000000000007918 */ /* 0x000fc80000000000 */
[----:B------:R-:W-:Y:S04]  /*21e00*/  STL.64 [R1+0x540], R24 ;  /* 0x0005401801007387 */ /* 0x000fe80000100a00 */
[----:B------:R1:W-:Y:S04]  /*21e10*/  STL.64 [R1+0x548], R26 ;  /* 0x0005481a01007387 */ /* 0x0003e80000100a00 */
[----:B-1----:R-:W3:Y:S04]  /*21e20*/  LDL.LU.64 R26, [R1+0x2690] ;  /* 0x00269000011a7983 */ /* 0x002ee80000300a00 */
[----:B------:R-:W4:Y:S04]  /*21e30*/  LDL.LU.64 R24, [R1+0x2688] ;  /* 0x0026880001187983 */ /* 0x000f280000300a00 */
[----:B--2---:R-:W-:Y:S04]  /*21e40*/  STL.64 [R1+0x2530], R22 ;  /* 0x0025301601007387 */ /* 0x004fe80000100a00 */
[----:B------:R1:W-:Y:S01]  /*21e50*/  STL.64 [R1+0x2528], R20 ;  /* 0x0025281401007387 */ /* 0x0003e20000100a00 */
[----:B----4-:R-:W-:Y:S01]  /*21e60*/  HMMA.1688.F32.TF32 R8, R8, R24, R16 ;  /* 0x000000180808723c */ /* 0x010fe20000081010 */
[----:B------:R-:W-:-:S02]  /*21e70*/  IMAD.MOV.U32 R16, RZ, RZ, R15 ;  /* 0x000000ffff107224 */ /* 0x000fc400078e000f */
[----:B------:R-:W-:Y:S01]  /*21e80*/  IMAD.MOV.U32 R17, RZ, RZ, R12 ;  /* 0x000000ffff117224 */ /* 0x000fe200078e000c */
[----:B------:R-:W2:-:S15]  /*21e90*/  LDL.LU R15, [R1+0x2684] ;  /* 0x00268400010f7983 */ /* 0x000e9e0000300800 */
[----:B------:R-:W-:Y:S04]  /*21ea0*/  STL.64 [R1+0x530], R8 ;  /* 0x0005300801007387 */ /* 0x000fe80000100a00 */
[----:B------:R-:W-:Y:S04]  /*21eb0*/  STL.64 [R1+0x538], R10 ;  /* 0x0005380a01007387 */ /* 0x000fe80000100a00 */
[----:B------:R-:W4:Y:S04]  /*21ec0*/  LDL.LU R12, [R1+0x2680] ;  /* 0x00268000010c7983 */ /* 0x000f280000300800 */
[----:B------:R3:W-:Y:S04]  /*21ed0*/  STL.64 [R1+0x2538], R16 ;  /* 0x0025381001007387 */ /* 0x0007e80000100a00 */
[----:B-1----:R-:W2:Y:S04]  /*21ee0*/  LDL.LU R20, [R1+0x290] ;  /* 0x0002900001147983 */ /* 0x002ea80000300800 */
[----:B------:R-:W2:Y:S04]  /*21ef0*/  LDL.LU R21, [R1+0x294] ;  /* 0x0002940001157983 */ /* 0x000ea80000300800 */
[----:B------:R-:W2:Y:S04]  /*21f00*/  LDL.LU R22, [R1+0x298] ;  /* 0x0002980001167983 */ /* 0x000ea80000300800 */
[----:B------:R-:W2:Y:S01]  /*21f10*/  LDL.LU R23, [R1+0x29c] ;  /* 0x00029c0001177983 */ /* 0x000ea20000300800 */
[----:B---3--:R-:W-:-:S02]  /*21f20*/  IMAD.MOV.U32 R16, RZ, RZ, R13 ;  /* 0x000000ffff107224 */ /* 0x008fc400078e000d */
[----:B------:R-:W-:Y:S01]  /*21f30*/  IMAD.MOV.U32 R17, RZ, RZ, R3 ;  /* 0x000000ffff117224 */ /* 0x000fe200078e0003 */
[----:B--2---:R-:W-:Y:S04]  /*21f40*/  STL.64 [R1+0x2548], R22 ;  /* 0x0025481601007387 */ /* 0x004fe80000100a00 */
[----:B------:R1:W-:Y:S04]  /*21f50*/  STL.64 [R1+0x2540], R20 ;  /* 0x0025401401007387 */ /* 0x0003e80000100a00 */
        /* <DEDUP_REMOVED lines=43> */
[----:B------:R-:W-:Y:S04]  /*22210*/  STL.64 [R1+0x25a0], R20 ;  /* 0x0025a01401007387 */ /* 0x000fe80000100a00 */
[----:B------:R-:W4:Y:S04]  /*22220*/  LDL.LU R5, [R1+0x265c] ;  /* 0x00265c0001057983 */ /* 0x000f280000300800 */
[----:B------:R-:W4:Y:S04]  /*22230*/  LDL.LU R6, [R1+0x2658] ;  /* 0x0026580001067983 */ /* 0x000f280000300800 */
[----:B------:R1:W-:Y:S02]  /*22240*/  STL.64 [R1+0x25b0], R16 ;  /* 0x0025b01001007387 */ /* 0x0003e40000100a00 */
[----:B-1----:R-:W-:-:S02]  /*22250*/  IMAD.MOV.U32 R16, RZ, RZ, R29 ;  /* 0x000000ffff107224 */ /* 0x002fc400078e001d */
[----:B------:R-:W-:-:S05]  /*22260*/  IMAD.MOV.U32 R17, RZ, RZ, R2 ;  /* 0x000000ffff117224 */ /* 0x000fca00078e0002 */
[----:B------:R1:W-:Y:S04]  /*22270*/  STL.64 [R1+0x25c8], R16 ;  /* 0x0025c81001007387 */ /* 0x0003e80000100a00 */
[----:B------:R-:W2:Y:S04]  /*22280*/  LDL.LU R20, [R1+0x2e0] ;  /* 0x0002e00001147983 */ /* 0x000ea80000300800 */
[----:B------:R-:W2:Y:S04]  /*22290*/  LDL.LU R21, [R1+0x2e4] ;  /* 0x0002e40001157983 */ /* 0x000ea80000300800 */
[----:B------:R-:W3:Y:S04]  /*222a0*/  LDL.LU R22, [R1+0x2e8] ;  /* 0x0002e80001167983 */ /* 0x000ee80000300800 */
[----:B------:R-:W3:Y:S01]  /*222b0*/  LDL.LU R23, [R1+0x2ec] ;  /* 0x0002ec0001177983 */ /* 0x000ee20000300800 */
[----:B-1----:R-:W-:-:S02]  /*222c0*/  IMAD.MOV.U32 R16, RZ, RZ, R15 ;  /* 0x000000ffff107224 */ /* 0x002fc400078e000f */
[----:B------:R-:W-:Y:S02]  /*222d0*/  IMAD.MOV.U32 R17, RZ, RZ, R14 ;  /* 0x000000ffff117224 */ /* 0x000fe400078e000e */
[----:B------:R-:W-:-:S03]  /*222e0*/  IMAD.MOV.U32 R8, RZ, RZ, R0 ;  /* 0x000000ffff087224 */ /* 0x000fc600078e0000 */
[----:B------:R1:W-:Y:S01]  /*222f0*/  STL.64 [R1+0x25e0], R16 ;  /* 0x0025e01001007387 */ /* 0x0003e20000100a00 */
[----:B------:R-:W-:Y:S02]  /*22300*/  IMAD.MOV.U32 R9, RZ, RZ, R4 ;  /* 0x000000ffff097224 */ /* 0x000fe400078e0004 */
[----:B-1----:R-:W-:Y:S02]  /*22310*/  IMAD.MOV.U32 R17, RZ, RZ, R12 ;  /* 0x000000ffff117224 */ /* 0x002fe400078e000c */
        /* <DEDUP_REMOVED lines=8> */
[----:B------:R-:W4:Y:S04]  /*223a0*/  LDL.LU R4, [R1+0x2650] ;  /* 0x0026500001047983 */ /* 0x000f280000300800 */
[----:B------:R1:W-:Y:S04]  /*223b0*/  STL.64 [R1+0x2628], R8 ;  /* 0x0026280801007387 */ /* 0x0003e80000100a00 */
[----:B------:R-:W2:Y:S04]  /*223c0*/  LDL.LU R12, [R1+0x340] ;  /* 0x00034000010c7983 */ /* 0x000ea80000300800 */
[----:B------:R-:W2:Y:S04]  /*223d0*/  LDL.LU R13, [R1+0x344] ;  /* 0x00034400010d7983 */ /* 0x000ea80000300800 */
[----:B------:R-:W2:Y:S04]  /*223e0*/  LDL.LU R14, [R1+0x348] ;  /* 0x00034800010e7983 */ /* 0x000ea80000300800 */
[----:B------:R-:W2:Y:S01]  /*223f0*/  LDL.LU R15, [R1+0x34c] ;  /* 0x00034c00010f7983 */ /* 0x000ea20000300800 */
[----:B-1----:R-:W-:-:S02]  /*22400*/  IMAD.MOV.U32 R8, RZ, RZ, R28 ;  /* 0x000000ffff087224 */ /* 0x002fc400078e001c */
[----:B------:R-:W-:Y:S01]  /*22410*/  IMAD.MOV.U32 R9, RZ, RZ, R27 ;  /* 0x000000ffff097224 */ /* 0x000fe200078e001b */
[----:B--2---:R-:W-:Y:S04]  /*22420*/  STL.64 [R1+0x2638], R14 ;  /* 0x0026380e01007387 */ /* 0x004fe80000100a00 */
[----:B------:R1:W-:Y:S04]  /*22430*/  STL.64 [R1+0x2630], R12 ;  /* 0x0026300c01007387 */ /* 0x0003e80000100a00 */
[----:B------:R-:W2:Y:S04]  /*22440*/  LDL.LU R28, [R1+0x264c] ;  /* 0x00264c00011c7983 */ /* 0x000ea80000300800 */
[----:B------:R-:W2:Y:S04]  /*22450*/  LDL.LU R27, [R1+0x2648] ;  /* 0x00264800011b7983 */ /* 0x000ea80000300800 */
[----:B-1----:R-:W4:Y:S04]  /*22460*/  LDL.LU R12, [R1+0x350] ;  /* 0x00035000010c7983 */ /* 0x002f280000300800 */
[----:B------:R-:W4:Y:S04]  /*22470*/  LDL.LU R13, [R1+0x354] ;  /* 0x00035400010d7983 */ /* 0x000f280000300800 */
[----:B------:R-:W4:Y:S04]  /*22480*/  LDL.LU R14, [R1+0x358] ;  /* 0x00035800010e7983 */ /* 0x000f280000300800 */
[----:B------:R-:W4:Y:S04]  /*22490*/  LDL.LU R15, [R1+0x35c] ;  /* 0x00035c00010f7983 */ /* 0x000f280000300800 */
        /* <DEDUP_REMOVED lines=11> */
[----:B------:R1:W-:Y:S04]  /*22550*/  STL.64 [R1+0x2610], R16 ;  /* 0x0026101001007387 */ /* 0x0003e80000100a00 */
[----:B-1----:R-:W4:Y:S04]  /*22560*/  LDL.LU R16, [R1+0x330] ;  /* 0x0003300001107983 */ /* 0x002f280000300800 */
[----:B------:R-:W4:Y:S04]  /*22570*/  LDL.LU R17, [R1+0x334] ;  /* 0x0003340001117983 */ /* 0x000f280000300800 */
[----:B------:R-:W4:Y:S04]  /*22580*/  LDL.LU R18, [R1+0x338] ;  /* 0x0003380001127983 */ /* 0x000f280000300800 */
[----:B------:R-:W4:Y:S04]  /*22590*/  LDL.LU R19, [R1+0x33c] ;  /* 0x00033c0001137983 */ /* 0x000f280000300800 */
[----:B--2---:R-:W-:Y:S04]  /*225a0*/  STL.64 [R1+0x25f0], R22 ;  /* 0x0025f01601007387 */ /* 0x004fe80000100a00 */
[----:B---3--:R1:W-:Y:S04]  /*225b0*/  STL.64 [R1+0x25e8], R20 ;  /* 0x0025e81401007387 */ /* 0x0083e80000100a00 */
        /* <DEDUP_REMOVED lines=15> */
[----:B------:R-:W3:Y:S04]  /*226b0*/  LDL.LU R26, [R1+0x278] ;  /* 0x00027800011a7983 */ /* 0x000ee80000300800 */
[----:B------:R-:W3:Y:S04]  /*226c0*/  LDL.LU R27, [R1+0x27c] ;  /* 0x00027c00011b7983 */ /* 0x000ee80000300800 */
[----:B------:R-:W4:Y:S04]  /*226d0*/  LDL.LU.64 R14, [R1+0x2638] ;  /* 0x00263800010e7983 */ /* 0x000f280000300a00 */
[----:B------:R-:W4:Y:S04]  /*226e0*/  LDL.LU.64 R12, [R1+0x2630] ;  /* 0x00263000010c7983 */ /* 0x000f280000300a00 */
[----:B------:R1:W-:Y:S04]  /*226f0*/  STL.64 [R1+0x520], R8 ;  /* 0x0005200801007387 */ /* 0x0003e80000100a00 */
[----:B------:R4:W-:Y:S04]  /*22700*/  STL.64 [R1+0x528], R10 ;  /* 0x0005280a01007387 */ /* 0x0009e80000100a00 */
[----:B-1----:R-:W4:Y:S01]  /*22710*/  LDL.LU.64 R8, [R1+0x2628] ;  /* 0x0026280001087983 */ /* 0x002f220000300a00 */
[----:B------:R-:W-:Y:S01]  /*22720*/  LOP3.LUT R29, R0, 0x20, RZ, 0x3c, !PT ;  /* 0x00000020001d7812 */ /* 0x000fe200078e3cff */
[----:B----4-:R-:W-:Y:S02]  /*22730*/  HMMA.1688.F32.TF32 R8, R4, R8, R12 ;  /* 0x000000080408723c */ /* 0x010fe4000008100c */
[----:B------:R-:W4:Y:S04]  /*22740*/  LDL.LU.64 R14, [R1+0x2620] ;  /* 0x00262000010e7983 */ /* 0x000f280000300a00 */
[----:B------:R-:W2:-:S13]  /*22750*/  LDL.LU.64 R12, [R1+0x2618] ;  /* 0x00261800010c7983 */ /* 0x000e9a0000300a00 */
        /* <DEDUP_REMOVED lines=10> */
[----:B------:R-:W3:Y:S01]  /*22800*/  LDL.LU R10, [R1+0xd8] ;  /* 0x0000d800010a7983 */ /* 0x000ee20000300800 */
[----:B--2---:R-:W-:-:S15]  /*22810*/  HMMA.1688.F32.TF32 R16, R4, R12, R16 ;  /* 0x0000000c0410723c */ /* 0x004fde0000081010 */
[----:B------:R-:W-:-:S04]  /*22820*/  NOP ;  /* 0x0000000000007918 */ /* 0x000fc80000000000 */
[----:B------:R1:W-:Y:S04]  /*22830*/  STL.64 [R1+0x4f0], R16 ;  /* 0x0004f01001007387 */ /* 0x0003e80000100a00 */
[----:B------:R-:W-:Y:S04]  /*22840*/  STL [R1+0x4f8], R18 ;  /* 0x0004f81201007387 */ /* 0x000fe80000100800 */
[----:B-1----:R-:W2:Y:S01]  /*22850*/  LDL.LU.64 R16, [R1+0x2610] ;  /* 0x0026100001107983 */ /* 0x002ea20000300a00 */
[----:B------:R-:W-:Y:S02]  /*22860*/  IMAD.MOV.U32 R11, RZ, RZ, R3 ;  /* 0x000000ffff0b7224 */ /* 0x000fe400078e0003 */
[----:B------:R-:W-:Y:S01]  /*22870*/  IMAD.MOV.U32 R3, RZ, RZ, R19 ;  /* 0x000000ffff037224 */ /* 0x000fe200078e0013 */
[----:B----4-:R1:W-:Y:S04]  /*22880*/  STL.64 [R1+0x24e0], R14 ;  /* 0x0024e00e01007387 */ /* 0x0103e80000100a00 */
[----:B------:R-:W4:Y:S04]  /*22890*/  LDL.LU R12, [R1+0x280] ;  /* 0x00028000010c7983 */ /* 0x000f280000300800 */
[----:B------:R-:W4:Y:S04]  /*228a0*/  LDL.LU R13, [R1+0x284] ;  /* 0x00028400010d7983 */ /* 0x000f280000300800 */
[----:B-1----:R-:W4:Y:S04]  /*228b0*/  LDL.LU R14, [R1+0x288] ;  /* 0x00028800010e7983 */ /* 0x002f280000300800 */
[----:B------:R-:W4:Y:S04]  /*228c0*/  LDL.LU R15, [R1+0x28c] ;  /* 0x00028c00010f7983 */ /* 0x000f280000300800 */
[----:B------:R-:W-:Y:S01]  /*228d0*/  STL [R1+0x1c80], R3 ;  /* 0x001c800301007387 */ /* 0x000fe20000100800 */
        /* <DEDUP_REMOVED lines=60> */
[----:B------:R-:W4:Y:S01]  /*22ca0*/  LDL.LU.64 R16, [R1+0x2518] ;  /* 0x0025180001107983 */ /* 0x000f220000300a00 */
[C---:B--2---:R-:W-:Y:S08]  /*22cb0*/  HMMA.1688.F32.TF32 R24, R4.reuse, R20, R24 ;  /* 0x000000140418723c */ /* 0x044ff00000081018 */
[----:B----4-:R-:W-:Y:S11]  /*22cc0*/  HMMA.1688.F32.TF32 R12, R4, R16, R12 ;  /* 0x00000010040c723c */ /* 0x010ff6000008100c */
[----:B------:R-:W-:-:S02]  /*22cd0*/  IMAD.MOV.U32 R16, RZ, RZ, R24 ;  /* 0x000000ffff107224 */ /* 0x000fc400078e0018 */
[----:B------:R-:W-:-:S06]  /*22ce0*/  IMAD.MOV.U32 R17, RZ, RZ, R25 ;  /* 0x000000ffff117224 */ /* 0x000fcc00078e0019 */
[----:B------:R-:W-:Y:S04]  /*22cf0*/  STL.64 [R1+0x3a0], R12 ;  /* 0x0003a00c01007387 */ /* 0x000fe80000100a00 */
[----:B------:R1:W-:Y:S04]  /*22d00*/  STL.64 [R1+0x3a8], R14 ;  /* 0x0003a80e01007387 */ /* 0x0003e80000100a00 */
[----:B-1----:R-:W2:Y:S04]  /*22d10*/  LDL.64 R14, [R1+0xc8] ;  /* 0x0000c800010e7983 */ /* 0x002ea80000100a00 */
[----:B------:R1:W-:Y:S04]  /*22d20*/  STL.64 [R1+0x378], R26 ;  /* 0x0003781a01007387 */ /* 0x0003e80000100a00 */
[----:B-1----:R-:W4:Y:S04]  /*22d30*/  LDL.LU.64 R26, [R1+0x2510] ;  /* 0x00251000011a7983 */ /* 0x002f280000300a00 */
[----:B------:R-:W2:Y:S04]  /*22d40*/  LDL.LU.64 R24, [R1+0x2508] ;  /* 0x0025080001187983 */ /* 0x000ea80000300a00 */
[----:B------:R1:W-:Y:S04]  /*22d50*/  STL.64 [R1+0x24e8], R22 ;  /* 0x0024e81601007387 */ /* 0x0003e80000100a00 */
[----:B------:R-:W2:Y:S04]  /*22d60*/  LDL.LU R20, [R1+0x260] ;  /* 0x0002600001147983 */ /* 0x000ea80000300800 */
[----:B------:R-:W2:Y:S04]  /*22d70*/  LDL.LU R21, [R1+0x264] ;  /* 0x0002640001157983 */ /* 0x000ea80000300800 */
[----:B-1----:R-:W2:Y:S04]  /*22d80*/  LDL.LU R22, [R1+0x268] ;  /* 0x0002680001167983 */ /* 0x002ea80000300800 */
[----:B------:R-:W2:Y:S04]  /*22d90*/  LDL.LU R23, [R1+0x26c] ;  /* 0x00026c0001177983 */ /* 0x000ea80000300800 */
[----:B---3--:R-:W-:Y:S04]  /*22da0*/  STL.64 [R1+0x2430], R18 ;  /* 0x0024301201007387 */ /* 0x008fe80000100a00 */
[----:B------:R4:W-:Y:S01]  /*22db0*/  STL.64 [R1+0x2428], R16 ;  /* 0x0024281001007387 */ /* 0x0009e20000100a00 */
[----:B------:R-:W-:Y:S01]  /*22dc0*/  LOP3.LUT R3, R0, 0x20, RZ, 0x3c, !PT ;  /* 0x0000002000037812 */ /* 0x000fe200078e3cff */
[----:B----4-:R-:W-:-:S02]  /*22dd0*/  IMAD.MOV.U32 R16, RZ, RZ, R26 ;  /* 0x000000ffff107224 */ /* 0x010fc400078e001a */
[----:B------:R-:W-:Y:S01]  /*22de0*/  IMAD.MOV.U32 R17, RZ, RZ, R27 ;  /* 0x000000ffff117224 */ /* 0x000fe200078e001b */
[----:B------:R-:W3:Y:S04]  /*22df0*/  LDL.LU R26, [R1+0x2504] ;  /* 0x00250400011a7983 */ /* 0x000ee80000300800 */
[----:B------:R-:W3:Y:S04]  /*22e00*/  LDL.LU R27, [R1+0x2500] ;  /* 0x00250000011b7983 */ /* 0x000ee80000300800 */
[----:B------:R-:W4:Y:S01]  /*22e10*/  LDL.LU R18, [R1+0x248] ;  /* 0x0002480001127983 */ /* 0x000f220000300800 */
[----:B--2---:R-:W-:Y:S03]  /*22e20*/  HMMA.1688.F32.TF32 R4, R4, R24, R8 ;  /* 0x000000180404723c */ /* 0x004fe60000081008 */
[----:B------:R-:W2:Y:S04]  /*22e30*/  LDL.LU.64 R10, [R1+0x24f8] ;  /* 0x0024f800010a7983 */ /* 0x000ea80000300a00 */
[----:B------:R-:W2:Y:S01]  /*22e40*/  LDL.LU.64 R8, [R1+0x24f0] ;  /* 0x0024f00001087983 */ /* 0x000ea20000300a00 */
[----:B------:R-:W-:-:S11]  /*22e50*/  IMAD.MOV.U32 R19, RZ, RZ, R28 ;  /* 0x000000ffff137224 */ /* 0x000fd600078e001c */
[----:B------:R-:W-:Y:S01]  /*22e60*/  STL.64 [R1+0x350], R4 ;  /* 0x0003500401007387 */ /* 0x000fe20000100a00 */
[----:B------:R-:W-:-:S03]  /*22e70*/  IMAD.MOV.U32 R28, RZ, RZ, R6 ;  /* 0x000000ffff1c7224 */ /* 0x000fc600078e0006 */
[----:B------:R-:W1:Y:S04]  /*22e80*/  LDS R4, [R0+UR6+0xc100] ;  /* 0x00c1000600047984 */ /* 0x000e680008000800 */
[----:B------:R-:W1:Y:S01]  /*22e90*/  LDS R6, [R0+UR6+0xe100] ;  /* 0x00e1000600067984 */ /* 0x000e620008000800 */
[----:B------:R-:W-:-:S03]  /*22ea0*/  IMAD.MOV.U32 R25, RZ, RZ, R7 ;  /* 0x000000ffff197224 */ /* 0x000fc600078e0007 */
[----:B------:R-:W1:Y:S04]  /*22eb0*/  LDS R5, [R3+UR6+0xc100] ;  /* 0x00c1000603057984 */ /* 0x000e680008000800 */
[----:B------:R-:W1:Y:S04]  /*22ec0*/  LDS R7, [R3+UR6+0xe100] ;  /* 0x00e1000603077984 */ /* 0x000e680008000800 */
[----:B------:R-:W-:Y:S01]  /*22ed0*/  STL [R1+0x1c84], R25 ;  /* 0x001c841901007387 */ /* 0x000fe20000100800 */
[----:B--2---:R-:W-:Y:S03]  /*22ee0*/  HMMA.1688.F32.TF32 R20, R8, R14, R20 ;  /* 0x0000000e0814723c */ /* 0x004fe60000081014 */
[----:B---3--:R2:W-:Y:S04]  /*22ef0*/  STL.64 [R1+0x2438], R26 ;  /* 0x0024381a01007387 */ /* 0x0085e80000100a00 */
[----:B--2---:R-:W2:Y:S04]  /*22f00*/  LDL.64 R26, [R1+0xb8] ;  /* 0x0000b800011a7983 */ /* 0x004ea80000100a00 */
[----:B------:R-:W-:Y:S04]  /*22f10*/  STL [R1+0x1bc8], R28 ;  /* 0x001bc81c01007387 */ /* 0x000fe80000100800 */
[----:B-1----:R1:W-:Y:S04]  /*22f20*/  STL [R1+0x23d8], R4 ;  /* 0x0023d80401007387 */ /* 0x0023e80000100800 */
[----:B------:R-:W-:Y:S04]  /*22f30*/  STL [R1+0x23e0], R6 ;  /* 0x0023e00601007387 */ /* 0x000fe80000100800 */
[----:B------:R-:W-:Y:S04]  /*22f40*/  STL [R1+0x23dc], R0 ;  /* 0x0023dc0001007387 */ /* 0x000fe80000100800 */
[----:B------:R3:W-:Y:S04]  /*22f50*/  STL [R1+0x23e4], R5 ;  /* 0x0023e40501007387 */ /* 0x0007e80000100800 */
[----:B------:R4:W-:Y:S04]  /*22f60*/  STL [R1+0x23ec], R7 ;  /* 0x0023ec0701007387 */ /* 0x0009e80000100800 */
[----:B-1----:R-:W2:Y:S04]  /*22f70*/  LDL.LU R4, [R1+0x250] ;  /* 0x0002500001047983 */ /* 0x002ea80000300800 */
[----:B---3--:R-:W3:Y:S04]  /*22f80*/  LDL.LU R5, [R1+0x254] ;  /* 0x0002540001057983 */ /* 0x008ee80000300800 */
[----:B------:R-:W3:Y:S04]  /*22f90*/  LDL.LU R6, [R1+0x258] ;  /* 0x0002580001067983 */ /* 0x000ee80000300800 */
[----:B----4-:R-:W3:Y:S04]  /*22fa0*/  LDL.LU R7, [R1+0x25c] ;  /* 0x00025c0001077983 */ /* 0x010ee80000300800 */
[----:B------:R-:W-:Y:S04]  /*22fb0*/  STL [R1+0x23e8], R3 ;  /* 0x0023e80301007387 */ /* 0x000fe80000100800 */
[----:B------:R-:W-:Y:S04]  /*22fc0*/  STL.64 [R1+0x4b0], R20 ;  /* 0x0004b01401007387 */ /* 0x000fe80000100a00 */
[----:B------:R1:W-:Y:S04]  /*22fd0*/  STL.64 [R1+0x4b8], R22 ;  /* 0x0004b81601007387 */ /* 0x0003e80000100a00 */
[----:B-1----:R-:W4:Y:S01]  /*22fe0*/  LDL.LU.64 R22, [R1+0x24e8] ;  /* 0x0024e80001167983 */ /* 0x002f220000300a00 */
[----:B------:R-:W-:-:S02]  /*22ff0*/  IMAD.MOV.U32 R21, RZ, RZ, R14 ;  /* 0x000000ffff157224 */ /* 0x000fc400078e000e */
[----:B------:R-:W-:Y:S02]  /*23000*/  IMAD.MOV.U32 R20, RZ, RZ, R15 ;  /* 0x000000ffff147224 */ /* 0x000fe400078e000f */
[----:B------:R-:W3:Y:S01]  /*23010*/  LDL.LU.64 R14, [R1+0x24e0] ;  /* 0x0024e000010e7983 */ /* 0x000ee20000300a00 */
[----:B--2---:R-:W-:-:S03]  /*23020*/  IMAD.MOV.U32 R29, RZ, RZ, R27 ;  /* 0x000000ffff1d7224 */ /* 0x004fc600078e001b */
[----:B----4-:R-:W-:Y:S04]  /*23030*/  STL.64 [R1+0x2448], R22 ;  /* 0x0024481601007387 */ /* 0x010fe80000100a00 */
[----:B------:R1:W-:Y:S01]  /*23040*/  STL.64 [R1+0x2440], R20 ;  /* 0x0024401401007387 */ /* 0x0003e20000100a00 */
[C---:B---3--:R-:W-:Y:S08]  /*23050*/  HMMA.1688.F32.TF32 R16, R8.reuse, R14, R16 ;  /* 0x0000000e0810723c */ /* 0x048ff00000081010 */
[----:B-1----:R-:W-:Y:S01]  /*23060*/  HMMA.1688.F32.TF32 R20, R8, R26, R4 ;  /* 0x0000001a0814723c */ /* 0x002fe20000081004 */
[----:B------:R-:W-:-:S02]  /*23070*/  IMAD.MOV.U32 R4, RZ, RZ, R26 ;  /* 0x000000ffff047224 */ /* 0x000fc400078e001a */
[----:B------:R-:W-:Y:S02]  /*23080*/  IMAD.MOV.U32 R6, RZ, RZ, R14 ;  /* 0x000000ffff067224 */ /* 0x000fe400078e000e */
[----:B------:R-:W-:-:S14]  /*23090*/  IMAD.MOV.U32 R0, RZ, RZ, R15 ;  /* 0x000000ffff007224 */ /* 0x000fdc00078e000f */
[----:B------:R-:W-:Y:S04]  /*230a0*/  STL.64 [R1+0x490], R20 ;  /* 0x0004901401007387 */ /* 0x000fe80000100a00 */
[----:B------:R-:W-:Y:S04]  /*230b0*/  STL.64 [R1+0x498], R22 ;  /* 0x0004981601007387 */ /* 0x000fe80000100a00 */
[----:B------:R-:W-:Y:S04]  /*230c0*/  STL [R1+0x23f4], R29 ;  /* 0x0023f41d01007387 */ /* 0x000fe80000100800 */
[----:B------:R-:W-:Y:S04]  /*230d0*/  STL [R1+0x23f0], R4 ;  /* 0x0023f00401007387 */ /* 0x000fe80000100800 */
[----:B------:R-:W-:Y:S04]  /*230e0*/  STL.64 [R1+0x470], R16 ;  /* 0x0004701001007387 */ /* 0x000fe80000100a00 */
[----:B------:R1:W-:Y:S04]  /*230f0*/  STL.64 [R1+0x478], R18 ;  /* 0x0004781201007387 */ /* 0x0003e80000100a00 */
[----:B------:R-:W2:Y:S04]  /*23100*/  LDL.LU R12, [R1+0x190] ;  /* 0x00019000010c7983 */ /* 0x000ea80000300800 */
[----:B------:R-:W2:Y:S04]  /*23110*/  LDL.LU R13, [R1+0x194] ;  /* 0x00019400010d7983 */ /* 0x000ea80000300800 */
[----:B------:R-:W3:Y:S04]  /*23120*/  LDL.LU R14, [R1+0x198] ;  /* 0x00019800010e7983 */ /* 0x000ee80000300800 */
[----:B------:R-:W3:Y:S04]  /*23130*/  LDL.LU R15, [R1+0x19c] ;  /* 0x00019c00010f7983 */ /* 0x000ee80000300800 */
[----:B---3--:R-:W-:Y:S04]  /*23140*/  STL.64 [R1+0x2458], R14 ;  /* 0x0024580e01007387 */ /* 0x008fe80000100a00 */
[----:B--2---:R-:W-:Y:S04]  /*23150*/  STL.64 [R1+0x2450], R12 ;  /* 0x0024500c01007387 */ /* 0x004fe80000100a00 */
[----:B-1----:R-:W2:Y:S04]  /*23160*/  LDL R18, [R1+0x8] ;  /* 0x0000080001127983 */ /* 0x002ea80000100800 */
[----:B------:R-:W2:Y:S04]  /*23170*/  LDL R19, [R1+0xc] ;  /* 0x00000c0001137983 */ /* 0x000ea80000100800 */
[----:B--2---:R1:W-:Y:S04]  /*23180*/  STL.64 [R1+0x2460], R18 ;  /* 0x0024601201007387 */ /* 0x0043e80000100a00 */
[----:B-1----:R-:W2:Y:S04]  /*23190*/  LDL.64 R18, [R1+0x28] ;  /* 0x0000280001127983 */ /* 0x002ea80000100a00 */
[----:B--2---:R-:W-:Y:S04]  /*231a0*/  STL.64 [R1+0x2468], R18 ;  /* 0x0024681201007387 */ /* 0x004fe80000100a00 */
[----:B------:R-:W2:Y:S04]  /*231b0*/  LDL.LU R12, [R1+0x1b0] ;  /* 0x0001b000010c7983 */ /* 0x000ea80000300800 */
        /* <DEDUP_REMOVED lines=10> */
[----:B--2---:R-:W-:Y:S04]  /*23260*/  STL.64 [R1+0x2480], R12 ;  /* 0x0024800c01007387 */ /* 0x004fe80000100a00 */
[----:B-1----:R-:W2:Y:S04]  /*23270*/  LDL R14, [R1+0x48] ;  /* 0x00004800010e7983 */ /* 0x002ea80000100800 */
[----:B------:R-:W2:Y:S04]  /*23280*/  LDL R15, [R1+0x4c] ;  /* 0x00004c00010f7983 */ /* 0x000ea80000100800 */
[----:B--2---:R1:W-:Y:S04]  /*23290*/  STL.64 [R1+0x2498], R14 ;  /* 0x0024980e01007387 */ /* 0x0043e80000100a00 */
[----:B-1----:R-:W2:Y:S04]  /*232a0*/  LDL.64 R14, [R1+0x58] ;  /* 0x00005800010e7983 */ /* 0x002ea80000100a00 */
[----:B--2---:R-:W-:Y:S04]  /*232b0*/  STL.64 [R1+0x24b0], R14 ;  /* 0x0024b00e01007387 */ /* 0x004fe80000100a00 */
[----:B------:R-:W2:Y:S04]  /*232c0*/  LDL.64 R18, [R1+0x38] ;  /* 0x0000380001127983 */ /* 0x000ea80000100a00 */
[----:B--2---:R1:W-:Y:S04]  /*232d0*/  STL.64 [R1+0x2490], R18 ;  /* 0x0024901201007387 */ /* 0x0043e80000100a00 */
[----:B------:R-:W2:Y:S04]  /*232e0*/  LDL.LU R16, [R1+0x1e0] ;  /* 0x0001e00001107983 */ /* 0x000ea80000300800 */
[----:B------:R-:W2:Y:S04]  /*232f0*/  LDL.LU R17, [R1+0x1e4] ;  /* 0x0001e40001117983 */ /* 0x000ea80000300800 */
[----:B-1----:R-:W3:Y:S04]  /*23300*/  LDL.LU R18, [R1+0x1e8] ;  /* 0x0001e80001127983 */ /* 0x002ee80000300800 */
[----:B------:R-:W3:Y:S04]  /*23310*/  LDL.LU R19, [R1+0x1ec] ;  /* 0x0001ec0001137983 */ /* 0x000ee80000300800 */
[----:B------:R-:W4:Y:S04]  /*23320*/  LDL R14, [R1+0x68] ;  /* 0x00006800010e7983 */ /* 0x000f280000100800 */
[----:B------:R-:W4:Y:S04]  /*23330*/  LDL R15, [R1+0x6c] ;  /* 0x00006c00010f7983 */ /* 0x000f280000100800 */
[----:B----4-:R1:W-:Y:S04]  /*23340*/  STL.64 [R1+0x24c8], R14 ;  /* 0x0024c80e01007387 */ /* 0x0103e80000100a00 */
[----:B-1----:R-:W4:Y:S04]  /*23350*/  LDL.64 R14, [R1+0x78] ;  /* 0x00007800010e7983 */ /* 0x002f280000100a00 */
[----:B----4-:R1:W-:Y:S04]  /*23360*/  STL.64 [R1+0x24d0], R14 ;  /* 0x0024d00e01007387 */ /* 0x0103e80000100a00 */
[----:B-1----:R-:W4:Y:S04]  /*23370*/  LDL.64 R14, [R1+0x88] ;  /* 0x00008800010e7983 */ /* 0x002f280000100a00 */
[----:B----4-:R1:W-:Y:S04]  /*23380*/  STL.64 [R1+0x24d8], R14 ;  /* 0x0024d80e01007387 */ /* 0x0103e80000100a00 */
[----:B------:R-:W4:Y:S04]  /*23390*/  LDL.LU R12, [R1+0x230] ;  /* 0x00023000010c7983 */ /* 0x000f280000300800 */
[----:B------:R-:W4:Y:S04]  /*233a0*/  LDL.LU R13, [R1+0x234] ;  /* 0x00023400010d7983 */ /* 0x000f280000300800 */
[----:B-1----:R-:W4:Y:S04]  /*233b0*/  LDL.LU R14, [R1+0x238] ;  /* 0x00023800010e7983 */ /* 0x002f280000300800 */
        /* <DEDUP_REMOVED lines=13> */
[----:B------:R-:W3:Y:S04]  /*23490*/  LDL.64 R22, [R1+0x18] ;  /* 0x0000180001167983 */ /* 0x000ee80000100a00 */
[----:B------:R-:W2:Y:S04]  /*234a0*/  LDL.LU R24, [R1+0x1a0] ;  /* 0x0001a00001187983 */ /* 0x000ea80000300800 */
[----:B------:R-:W2:Y:S04]  /*234b0*/  LDL.LU R25, [R1+0x1a4] ;  /* 0x0001a40001197983 */ /* 0x000ea80000300800 */
[----:B------:R-:W2:Y:S04]  /*234c0*/  LDL.LU R26, [R1+0x1a8] ;  /* 0x0001a800011a7983 */ /* 0x000ea80000300800 */
[----:B------:R-:W2:Y:S04]  /*234d0*/  LDL.LU R27, [R1+0x1ac] ;  /* 0x0001ac00011b7983 */ /* 0x000ea80000300800 */
[----:B------:R-:W-:Y:S04]  /*234e0*/  STL [R1+0x23fc], R0 ;  /* 0x0023fc0001007387 */ /* 0x000fe80000100800 */
[----:B------:R1:W-:Y:S04]  /*234f0*/  STL [R1+0x23f8], R6 ;  /* 0x0023f80601007387 */ /* 0x0003e80000100800 */
[----:B-1----:R-:W4:Y:S02]  /*23500*/  LDL.64 R6, [R1+0x98] ;  /* 0x0000980001067983 */ /* 0x002f240000100a00 */
[----:B----4-:R-:W-:Y:S01]  /*23510*/  HMMA.1688.F32.TF32 R12, R8, R6, R12 ;  /* 0x00000006080c723c */ /* 0x010fe2000008100c */
[----:B------:R-:W-:-:S02]  /*23520*/  IMAD.MOV.U32 R5, RZ, RZ, R7 ;  /* 0x000000ffff057224 */ /* 0x000fc400078e0007 */
[----:B------:R-:W-:-:S15]  /*23530*/  IMAD.MOV.U32 R3, RZ, RZ, R6 ;  /* 0x000000ffff037224 */ /* 0x000fde00078e0006 */
[----:B------:R-:W-:Y:S01]  /*23540*/  NOP ;  /* 0x0000000000007918 */ /* 0x000fe20000000000 */
[----:B------:R-:W-:Y:S04]  /*23550*/  STL.64 [R1+0x460], R12 ;  /* 0x0004600c01007387 */ /* 0x000fe80000100a00 */
[----:B------:R1:W-:Y:S04]  /*23560*/  STL.64 [R1+0x468], R14 ;  /* 0x0004680e01007387 */ /* 0x0003e80000100a00 */
[----:B-1----:R-:W4:Y:S04]  /*23570*/  LDL.LU.64 R14, [R1+0x24d8] ;  /* 0x0024d800010e7983 */ /* 0x002f280000300a00 */
[----:B------:R1:W-:Y:S04]  /*23580*/  STL [R1+0x2404], R5 ;  /* 0x0024040501007387 */ /* 0x0003e80000100800 */
[----:B------:R-:W4:Y:S04]  /*23590*/  LDL.LU R4, [R1+0x220] ;  /* 0x0002200001047983 */ /* 0x000f280000300800 */
[----:B-1----:R-:W4:Y:S04]  /*235a0*/  LDL.LU R5, [R1+0x224] ;  /* 0x0002240001057983 */ /* 0x002f280000300800 */
[----:B------:R-:W4:Y:S04]  /*235b0*/  LDL.LU R6, [R1+0x228] ;  /* 0x0002280001067983 */ /* 0x000f280000300800 */
[----:B------:R-:W4:Y:S04]  /*235c0*/  LDL.LU R7, [R1+0x22c] ;  /* 0x00022c0001077983 */ /* 0x000f280000300800 */
[----:B------:R-:W-:Y:S01]  /*235d0*/  STL [R1+0x2400], R3 ;  /* 0x0024000301007387 */ /* 0x000fe20000100800 */
[----:B----4-:R-:W-:-:S15]  /*235e0*/  HMMA.1688.F32.TF32 R4, R8, R14, R4 ;  /* 0x0000000e0804723c */ /* 0x010fde0000081004 */
[----:B------:R-:W-:-:S04]  /*235f0*/  NOP ;  /* 0x0000000000007918 */ /* 0x000fc80000000000 */
[----:B------:R1:W-:Y:S04]  /*23600*/  STL.64 [R1+0x430], R4 ;  /* 0x0004300401007387 */ /* 0x0003e80000100a00 */
[----:B------:R4:W-:Y:S01]  /*23610*/  STL.64 [R1+0x438], R6 ;  /* 0x0004380601007387 */ /* 0x0009e20000100a00 */
[----:B-1----:R-:W-:Y:S02]  /*23620*/  IMAD.MOV.U32 R4, RZ, RZ, R14 ;  /* 0x000000ffff047224 */ /* 0x002fe400078e000e */
[----:B----4-:R-:W-:Y:S02]  /*23630*/  IMAD.MOV.U32 R7, RZ, RZ, R15 ;  /* 0x000000ffff077224 */ /* 0x010fe400078e000f */
[----:B------:R-:W4:Y:S04]  /*23640*/  LDL.LU.64 R14, [R1+0x24d0] ;  /* 0x0024d000010e7983 */ /* 0x000f280000300a00 */
[----:B------:R-:W-:Y:S04]  /*23650*/  STL [R1+0x240c], R7 ;  /* 0x00240c0701007387 */ /* 0x000fe80000100800 */
[----:B------:R1:W-:Y:S04]  /*23660*/  STL [R1+0x2408], R4 ;  /* 0x0024080401007387 */ /* 0x0003e80000100800 */
[----:B-1----:R-:W4:Y:S04]  /*23670*/  LDL.LU R4, [R1+0x210] ;  /* 0x0002100001047983 */ /* 0x002f280000300800 */
[----:B------:R-:W4:Y:S04]  /*23680*/  LDL.LU R5, [R1+0x214] ;  /* 0x0002140001057983 */ /* 0x000f280000300800 */
[----:B------:R-:W4:Y:S04]  /*23690*/  LDL.LU R6, [R1+0x218] ;  /* 0x0002180001067983 */ /* 0x000f280000300800 */
[----:B------:R-:W4:Y:S02]  /*236a0*/  LDL.LU R7, [R1+0x21c] ;  /* 0x00021c0001077983 */ /* 0x000f240000300800 */
[----:B----4-:R-:W-:Y:S01]  /*236b0*/  HMMA.1688.F32.TF32 R4, R8, R14, R4 ;  /* 0x0000000e0804723c */ /* 0x010fe20000081004 */
[----:B------:R-:W-:-:S15]  /*236c0*/  IMAD.MOV.U32 R29, RZ, RZ, R15 ;  /* 0x000000ffff1d7224 */ /* 0x000fde00078e000f */
[----:B------:R-:W-:-:S03]  /*236d0*/  NOP ;  /* 0x0000000000007918 */ /* 0x000fc60000000000 */
[----:B------:R-:W-:Y:S04]  /*236e0*/  STL.64 [R1+0x420], R4 ;  /* 0x0004200401007387 */ /* 0x000fe80000100a00 */
[----:B------:R1:W-:Y:S02]  /*236f0*/  STL.64 [R1+0x428], R6 ;  /* 0x0004280601007387 */ /* 0x0003e40000100a00 */
[----:B-1----:R-:W-:Y:S02]  /*23700*/  IMAD.MOV.U32 R6, RZ, RZ, R14 ;  /* 0x000000ffff067224 */ /* 0x002fe400078e000e */
[----:B------:R-:W2:Y:S04]  /*23710*/  LDL.LU.64 R14, [R1+0x24c8] ;  /* 0x0024c800010e7983 */ /* 0x000ea80000300a00 */
[----:B------:R1:W-:Y:S04]  /*23720*/  STL [R1+0x2410], R6 ;  /* 0x0024100601007387 */ /* 0x0003e80000100800 */
[----:B------:R-:W4:Y:S04]  /*23730*/  LDL.LU R4, [R1+0x1c0] ;  /* 0x0001c00001047983 */ /* 0x000f280000300800 */
[----:B------:R-:W4:Y:S04]  /*23740*/  LDL.LU R5, [R1+0x1c4] ;  /* 0x0001c40001057983 */ /* 0x000f280000300800 */
[----:B-1----:R-:W4:Y:S04]  /*23750*/  LDL.LU R6, [R1+0x1c8] ;  /* 0x0001c80001067983 */ /* 0x002f280000300800 */
[----:B------:R-:W4:Y:S01]  /*23760*/  LDL.LU R7, [R1+0x1cc] ;  /* 0x0001cc0001077983 */ /* 0x000f220000300800 */
        /* <DEDUP_REMOVED lines=22> */
[----:B--2---:R-:W-:-:S02]  /*238d0*/  IMAD.MOV.U32 R3, RZ, RZ, R18 ;  /* 0x000000ffff037224 */ /* 0x004fc400078e0012 */
[----:B------:R-:W-:Y:S01]  /*238e0*/  IMAD.MOV.U32 R0, RZ, RZ, R19 ;  /* 0x000000ffff007224 */ /* 0x000fe200078e0013 */
[----:B---3--:R-:W-:-:S15]  /*238f0*/  HMMA.1688.F32.TF32 R12, R8, R18, R12 ;  /* 0x00000012080c723c */ /* 0x008fde000008100c */
[----:B------:R-:W-:-:S04]  /*23900*/  NOP ;  /* 0x0000000000007918 */ /* 0x000fc80000000000 */
[----:B------:R-:W-:Y:S04]  /*23910*/  STL.64 [R1+0x3c0], R12 ;  /* 0x0003c00c01007387 */ /* 0x000fe80000100a00 */
[----:B------:R1:W-:Y:S04]  /*23920*/  STL.64 [R1+0x3c8], R14 ;  /* 0x0003c80e01007387 */ /* 0x0003e80000100a00 */
[----:B-1----:R-:W2:Y:S04]  /*23930*/  LDL.LU.64 R14, [R1+0x2478] ;  /* 0x00247800010e7983 */ /* 0x002ea80000300a00 */
[----:B------:R-:W2:Y:S04]  /*23940*/  LDL.LU.64 R12, [R1+0x2470] ;  /* 0x00247000010c7983 */ /* 0x000ea80000300a00 */
[----:B------:R-:W4:Y:S02]  /*23950*/  LDL.LU.64 R18, [R1+0x2468] ;  /* 0x0024680001127983 */ /* 0x000f240000300a00 */
[----:B----4-:R-:W-:-:S15]  /*23960*/  HMMA.1688.F32.TF32 R4, R8, R18, R4 ;  /* 0x000000120804723c */ /* 0x010fde0000081004 */
[----:B------:R-:W-:-:S04]  /*23970*/  NOP ;  /* 0x0000000000007918 */ /* 0x000fc80000000000 */
[----:B------:R1:W-:Y:S04]  /*23980*/  STL.64 [R1+0x390], R4 ;  /* 0x0003900401007387 */ /* 0x0003e80000100a00 */
[----:B------:R3:W-:Y:S01]  /*23990*/  STL.64 [R1+0x398], R6 ;  /* 0x0003980601007387 */ /* 0x0007e20000100a00 */
[----:B-1----:R-:W-:Y:S02]  /*239a0*/  IMAD.MOV.U32 R4, RZ, RZ, R18 ;  /* 0x000000ffff047224 */ /* 0x002fe400078e0012 */
[----:B------:R-:W-:Y:S02]  /*239b0*/  IMAD.MOV.U32 R5, RZ, RZ, R19 ;  /* 0x000000ffff057224 */ /* 0x000fe400078e0013 */
[----:B------:R-:W4:Y:S01]  /*239c0*/  LDL.LU.64 R18, [R1+0x2460] ;  /* 0x0024600001127983 */ /* 0x000f220000300a00 */
        /* <DEDUP_REMOVED lines=8> */
[----:B------:R-:W3:Y:S04]  /*23a50*/  LDL.LU.64 R22, [R1+0x2448] ;  /* 0x0024480001167983 */ /* 0x000ee80000300a00 */
[----:B------:R-:W2:Y:S01]  /*23a60*/  LDL.LU.64 R20, [R1+0x2440] ;  /* 0x0024400001147983 */ /* 0x000ea20000300a00 */
[----:B----4-:R-:W-:Y:S03]  /*23a70*/  HMMA.1688.F32.TF32 R16, R8, R18, R24 ;  /* 0x000000120810723c */ /* 0x010fe60000081018 */
[----:B------:R-:W4:-:S15]  /*23a80*/  LDL.LU.64 R26, [R1+0x2438] ;  /* 0x00243800011a7983 */ /* 0x000f1e0000300a00 */
[----:B------:R-:W-:Y:S01]  /*23a90*/  NOP ;  /* 0x0000000000007918 */ /* 0x000fe20000000000 */
[----:B------:R-:W-:Y:S04]  /*23aa0*/  STL.64 [R1+0x360], R16 ;  /* 0x0003601001007387 */ /* 0x000fe80000100a00 */
[----:B------:R1:W-:Y:S04]  /*23ab0*/  STL.64 [R1+0x368], R18 ;  /* 0x0003681201007387 */ /* 0x0003e80000100a00 */
[----:B-1----:R-:W2:Y:S04]  /*23ac0*/  LDL.LU.64 R18, [R1+0x2430] ;  /* 0x0024300001127983 */ /* 0x002ea80000300a00 */
[----:B------:R-:W3:Y:S01]  /*23ad0*/  LDL.LU.64 R16, [R1+0x2428] ;  /* 0x0024280001107983 */ /* 0x000ee20000300a00 */
[----:B--2---:R-:W-:-:S15]  /*23ae0*/  HMMA.1688.F32.TF32 R12, R8, R18, R12 ;  /* 0x00000012080c723c */ /* 0x004fde000008100c */
[----:B------:R-:W-:-:S04]  /*23af0*/  NOP ;  /* 0x0000000000007918 */ /* 0x000fc80000000000 */
[----:B------:R-:W-:Y:S04]  /*23b00*/  STL.64 [R1+0xc60], R12 ;  /* 0x000c600c01007387 */ /* 0x000fe80000100a00 */
[----:B------:R1:W-:Y:S04]  /*23b10*/  STL.64 [R1+0xc68], R14 ;  /* 0x000c680e01007387 */ /* 0x0003e80000100a00 */
[----:B-1----:R-:W4:Y:S04]  /*23b20*/  LDL.LU.64 R14, [R1+0x2420] ;  /* 0x00242000010e7983 */ /* 0x002f280000300a00 */
[----:B------:R-:W4:Y:S04]  /*23b30*/  LDL.LU.64 R12, [R1+0x2418] ;  /* 0x00241800010c7983 */ /* 0x000f280000300a00 */
[----:B------:R-:W-:Y:S04]  /*23b40*/  STL.64 [R1+0x22c0], R18 ;  /* 0x0022c01201007387 */ /* 0x000fe80000100a00 */
[----:B---3--:R1:W-:Y:S04]  /*23b50*/  STL.64 [R1+0x22b8], R16 ;  /* 0x0022b81001007387 */ /* 0x0083e80000100a00 */
[----:B-1----:R-:W2:Y:S04]  /*23b60*/  LDL.LU R16, [R1+0x180] ;  /* 0x0001800001107983 */ /* 0x002ea80000300800 */
[----:B------:R-:W2:Y:S04]  /*23b70*/  LDL.LU R17, [R1+0x184] ;  /* 0x0001840001117983 */ /* 0x000ea80000300800 */
[----:B------:R-:W2:Y:S04]  /*23b80*/  LDL.LU R18, [R1+0x188] ;  /* 0x0001880001127983 */ /* 0x000ea80000300800 */
[----:B------:R-:W2:Y:S04]  /*23b90*/  LDL.LU R19, [R1+0x18c] ;  /* 0x00018c0001137983 */ /* 0x000ea80000300800 */
[----:B------:R1:W-:Y:S01]  /*23ba0*/  STL.64 [R1+0x22b0], R22 ;  /* 0x0022b01601007387 */ /* 0x0003e20000100a00 */
[C---:B--2---:R-:W-:Y:S08]  /*23bb0*/  HMMA.1688.F32.TF32 R16, R8.reuse, R22, R16 ;  /* 0x000000160810723c */ /* 0x044ff00000081010 */
[----:B----4-:R-:W-:Y:S01]  /*23bc0*/  HMMA.1688.F32.TF32 R8, R8, R26, R12 ;  /* 0x0000001a0808723c */ /* 0x010fe2000008100c */
[----:B------:R-:W-:-:S02]  /*23bd0*/  IMAD.MOV.U32 R15, RZ, RZ, R20 ;  /* 0x000000ffff0f7224 */ /* 0x000fc400078e0014 */
[----:B------:R-:W-:-:S08]  /*23be0*/  IMAD.MOV.U32 R14, RZ, RZ, R21 ;  /* 0x000000ffff0e7224 */ /* 0x000fd000078e0015 */
[----:B------:R-:W-:Y:S04]  /*23bf0*/  STL.64 [R1+0xc50], R16 ;  /* 0x000c501001007387 */ /* 0x000fe80000100a00 */
[----:B------:R-:W-:Y:S04]  /*23c00*/  STL.64 [R1+0xc58], R18 ;  /* 0x000c581201007387 */ /* 0x000fe80000100a00 */
[----:B------:R2:W-:Y:S04]  /*23c10*/  STL.64 [R1+0x22c8], R26 ;  /* 0x0022c81a01007387 */ /* 0x0005e80000100a00 */
[----:B------:R-:W-:Y:S04]  /*23c20*/  STL.64 [R1+0x340], R8 ;  /* 0x0003400801007387 */ /* 0x000fe80000100a00 */
[----:B------:R-:W-:Y:S04]  /*23c30*/  STL.64 [R1+0x348], R10 ;  /* 0x0003480a01007387 */ /* 0x000fe80000100a00 */
[----:B------:R-:W3:Y:S04]  /*23c40*/  LDL.LU R20, [R1+0x7d0] ;  /* 0x0007d00001147983 */ /* 0x000ee80000300800 */
[----:B------:R-:W3:Y:S04]  /*23c50*/  LDL.LU R21, [R1+0x7d4] ;  /* 0x0007d40001157983 */ /* 0x000ee80000300800 */
[----:B-1----:R-:W4:Y:S04]  /*23c60*/  LDL.LU R22, [R1+0x7d8] ;  /* 0x0007d80001167983 */ /* 0x002f280000300800 */
[----:B------:R-:W4:Y:S04]  /*23c70*/  LDL.LU R23, [R1+0x7dc] ;  /* 0x0007dc0001177983 */ /* 0x000f280000300800 */
[----:B----4-:R1:W-:Y:S04]  /*23c80*/  STL.64 [R1+0x22d8], R22 ;  /* 0x0022d81601007387 */ /* 0x0103e80000100a00 */
[----:B---3--:R-:W-:Y:S04]  /*23c90*/  STL.64 [R1+0x22d0], R20 ;  /* 0x0022d01401007387 */ /* 0x008fe80000100a00 */
[----:B------:R-:W3:Y:S04]  /*23ca0*/  LDL.LU R24, [R1+0x7a0] ;  /* 0x0007a00001187983 */ /* 0x000ee80000300800 */
[----:B------:R-:W3:Y:S04]  /*23cb0*/  LDL.LU R25, [R1+0x7a4] ;  /* 0x0007a40001197983 */ /* 0x000ee80000300800 */
[----:B--2---:R-:W2:Y:S04]  /*23cc0*/  LDL.LU R26, [R1+0x7a8] ;  /* 0x0007a800011a7983 */ /* 0x004ea80000300800 */
[----:B------:R-:W2:Y:S01]  /*23cd0*/  LDL.LU R27, [R1+0x7ac] ;  /* 0x0007ac00011b7983 */ /* 0x000ea20000300800 */
[----:B-1----:R-:W-:-:S02]  /*23ce0*/  IMAD.MOV.U32 R22, RZ, RZ, R6 ;  /* 0x000000ffff167224 */ /* 0x002fc400078e0006 */
[----:B------:R-:W-:Y:S01]  /*23cf0*/  IMAD.MOV.U32 R23, RZ, RZ, R7 ;  /* 0x000000ffff177224 */ /* 0x000fe200078e0007 */
[----:B--2---:R-:W-:Y:S04]  /*23d00*/  STL.64 [R1+0x22e8], R26 ;  /* 0x0022e81a01007387 */ /* 0x004fe80000100a00 */
[----:B---3--:R-:W-:Y:S04]  /*23d10*/  STL.64 [R1+0x22e0], R24 ;  /* 0x0022e01801007387 */ /* 0x008fe80000100a00 */
[----:B------:R-:W2:Y:S04]  /*23d20*/  LDL.LU R6, [R1+0x2410] ;  /* 0x0024100001067983 */ /* 0x000ea80000300800 */
[----:B------:R-:W3:Y:S04]  /*23d30*/  LDL.LU R7, [R1+0x240c] ;  /* 0x00240c0001077983 */ /* 0x000ee80000300800 */
[----:B------:R1:W-:Y:S02]  /*23d40*/  STL.64 [R1+0x22f0], R22 ;  /* 0x0022f01601007387 */ /* 0x0003e40000100a00 */
[----:B-1----:R-:W-:-:S02]  /*23d50*/  IMAD.MOV.U32 R22, RZ, RZ, R4 ;  /* 0x000000ffff167224 */ /* 0x002fc400078e0004 */
[----:B------:R-:W-:Y:S01]  /*23d60*/  IMAD.MOV.U32 R23, RZ, RZ, R5 ;  /* 0x000000ffff177224 */ /* 0x000fe200078e0005 */
[----:B------:R-:W4:Y:S04]  /*23d70*/  LDL.LU R4, [R1+0x2408] ;  /* 0x0024080001047983 */ /* 0x000f280000300800 */
[----:B------:R-:W2:Y:S04]  /*23d80*/  LDL.LU R5, [R1+0x2404] ;  /* 0x0024040001057983 */ /* 0x000ea80000300800 */
[----:B------:R1:W-:Y:S04]  /*23d90*/  STL.64 [R1+0x2308], R22 ;  /* 0x0023081601007387 */ /* 0x0003e80000100a00 */
[----:B------:R-:W2:Y:S04]  /*23da0*/  LDL.LU R24, [R1+0x770] ;  /* 0x0007700001187983 */ /* 0x000ea80000300800 */
[----:B------:R-:W2:Y:S04]  /*23db0*/  LDL.LU R25, [R1+0x774] ;  /* 0x0007740001197983 */ /* 0x000ea80000300800 */
[----:B------:R-:W2:Y:S04]  /*23dc0*/  LDL.LU R26, [R1+0x778] ;  /* 0x00077800011a7983 */ /* 0x000ea80000300800 */
[----:B------:R-:W2:Y:S01]  /*23dd0*/  LDL.LU R27, [R1+0x77c] ;  /* 0x00077c00011b7983 */ /* 0x000ea20000300800 */
        /* <DEDUP_REMOVED lines=10> */
[----:B------:R-:W2:Y:S04]  /*23e80*/  LDL.LU R27, [R1+0x75c] ;  /* 0x00075c00011b7983 */ /* 0x000ea80000300800 */
[----:B------:R-:W2:Y:S04]  /*23e90*/  LDL.64 R22, [R1+0x48] ;  /* 0x0000480001167983 */ /* 0x000ea80000100a00 */
        /* <DEDUP_REMOVED lines=17> */
[----:B------:R4:W-:Y:S02]  /*23fb0*/  STL.64 [R1+0x2370], R22 ;  /* 0x0023701601007387 */ /* 0x0009e40000100a00 */
[----:B----4-:R-:W-:-:S02]  /*23fc0*/  IMAD.MOV.U32 R22, RZ, RZ, R4 ;  /* 0x000000ffff167224 */ /* 0x010fc400078e0004 */
[----:B---3--:R-:W-:Y:S01]  /*23fd0*/  IMAD.MOV.U32 R23, RZ, RZ, R7 ;  /* 0x000000ffff177224 */ /* 0x008fe200078e0007 */
[----:B------:R-:W3:Y:S04]  /*23fe0*/  LDL.LU R4, [R1+0x23f0] ;  /* 0x0023f00001047983 */ /* 0x000ee80000300800 */
[----:B------:R-:W4:Y:S04]  /*23ff0*/  LDL.LU R7, [R1+0x23ec] ;  /* 0x0023ec0001077983 */ /* 0x000f280000300800 */
        /* <DEDUP_REMOVED lines=13> */
[----:B------:R1:W-:Y:S04]  /*240d0*/  STL.64 [R1+0x2328], R24 ;  /* 0x0023281801007387 */ /* 0x0003e80000100a00 */
[----:B---3--:R-:W-:Y:S04]  /*240e0*/  LDS R11, [R3+UR6+0xe200] ;  /* 0x00e20006030b7984 */ /* 0x008fe80008000800 */
[----:B------:R-:W-:Y:S04]  /*240f0*/  LDS R9, [R3+UR6+0xc200] ;  /* 0x00c2000603097984 */ /* 0x000fe80008000800 */
        /* <DEDUP_REMOVED lines=8> */
[----:B------:R-:W-:Y:S04]  /*24180*/  STL.64 [R1+0x23b8], R22 ;  /* 0x0023b81601007387 */ /* 0x000fe80000100a00 */
[----:B---3--:R-:W-:Y:S04]  /*24190*/  STL.64 [R1+0x2368], R26 ;  /* 0x0023681a01007387 */ /* 0x008fe80000100a00 */
[----:B--2---:R1:W-:Y:S04]  /*241a0*/  STL.64 [R1+0x2360], R24 ;  /* 0x0023601801007387 */ /* 0x0043e80000100a00 */
[----:B----4-:R-:W2:Y:S04]  /*241b0*/  LDS R10, [R0+UR6+0xe200] ;  /* 0x00e20006000a7984 */ /* 0x010ea80008000800 */
[----:B------:R-:W3:Y:S04]  /*241c0*/  LDS R8, [R0+UR6+0xc200] ;  /* 0x00c2000600087984 */ /* 0x000ee80008000800 */
[----:B-1----:R-:W4:Y:S04]  /*241d0*/  LDL.LU R24, [R1+0x120] ;  /* 0x0001200001187983 */ /* 0x002f280000300800 */
[----:B------:R-:W4:Y:S04]  /*241e0*/  LDL.LU R25, [R1+0x124] ;  /* 0x0001240001197983 */ /* 0x000f280000300800 */
[----:B------:R-:W2:Y:S04]  /*241f0*/  LDL.LU R26, [R1+0x128] ;  /* 0x00012800011a7983 */ /* 0x000ea80000300800 */
[----:B------:R-:W2:Y:S01]  /*24200*/  LDL.LU R27, [R1+0x12c] ;  /* 0x00012c00011b7983 */ /* 0x000ea20000300800 */
[----:B------:R-:W-:-:S02]  /*24210*/  IMAD.MOV.U32 R22, RZ, RZ, R4 ;  /* 0x000000ffff167224 */ /* 0x000fc400078e0004 */
[----:B------:R-:W-:Y:S01]  /*24220*/  IMAD.MOV.U32 R23, RZ, RZ, R29 ;  /* 0x000000ffff177224 */ /* 0x000fe200078e001d */
[----:B------:R-:W3:Y:S04]  /*24230*/  LDL.LU R4, [R1+0x23d8] ;  /* 0x0023d80001047983 */ /* 0x000ee80000300800 */
[----:B------:R1:W-:Y:S04]  /*24240*/  STL.64 [R1+0x23d0], R22 ;  /* 0x0023d01601007387 */ /* 0x0003e80000100a00 */
[----:B------:R-:W3:Y:S04]  /*24250*/  LDL.LU R20, [R1+0x170] ;  /* 0x0001700001147983 */ /* 0x000ee80000300800 */
[----:B------:R-:W3:Y:S04]  /*24260*/  LDL.LU R21, [R1+0x174] ;  /* 0x0001740001157983 */ /* 0x000ee80000300800 */
[----:B-1----:R-:W3:Y:S04]  /*24270*/  LDL.LU R22, [R1+0x178] ;  /* 0x0001780001167983 */ /* 0x002ee80000300800 */
[----:B------:R-:W3:Y:S04]  /*24280*/  LDL.LU R23, [R1+0x17c] ;  /* 0x00017c0001177983 */ /* 0x000ee80000300800 */
[----:B--2---:R-:W-:Y:S04]  /*24290*/  STL.64 [R1+0x2380], R26 ;  /* 0x0023801a01007387 */ /* 0x004fe80000100a00 */
[----:B----4-:R1:W-:Y:S04]  /*242a0*/  STL.64 [R1+0x2378], R24 ;  /* 0x0023781801007387 */ /* 0x0103e80000100a00 */
        /* <DEDUP_REMOVED lines=10> */
[C---:B---3--:R-:W-:Y:S03]  /*24350*/  HMMA.1688.F32.TF32 R20, R4.reuse, R14, R20 ;  /* 0x0000000e0414723c */ /* 0x048fe60000081014 */
[----:B----4-:R-:W-:Y:S04]  /*24360*/  STL.64 [R1+0x23b0], R26 ;  /* 0x0023b01a01007387 */ /* 0x010fe80000100a00 */
        /* <DEDUP_REMOVED lines=12> */
[----:B------:R-:W-:Y:S04]  /*24430*/  STL.64 [R1+0x22a0], R10 ;  /* 0x0022a00a01007387 */ /* 0x000fe80000100a00 */
[----:B------:R-:W-:Y:S04]  /*24440*/  STL.64 [R1+0x2298], R8 ;  /* 0x0022980801007387 */ /* 0x000fe80000100a00 */
[----:B------:R-:W-:Y:S04]  /*24450*/  STL.64 [R1+0x330], R20 ;  /* 0x0003301401007387 */ /* 0x000fe80000100a00 */
[----:B------:R1:W-:Y:S04]  /*24460*/  STL.64 [R1+0x338], R22 ;  /* 0x0003381601007387 */ /* 0x0003e80000100a00 */
[----:B-1----:R-:W2:Y:S04]  /*24470*/  LDL.LU.64 R22, [R1+0x23d0] ;  /* 0x0023d00001167983 */ /* 0x002ea80000300a00 */
[----:B------:R1:W-:Y:S04]  /*24480*/  STL.64 [R1+0x22a8], R14 ;  /* 0x0022a80e01007387 */ /* 0x0003e80000100a00 */
[----:B-1----:R-:W4:Y:S01]  /*24490*/  LDL.64 R14, [R1+0x68] ;  /* 0x00006800010e7983 */ /* 0x002f220000100a00 */
        /* <DEDUP_REMOVED lines=36> */
[----:B------:R-:W4:Y:S01]  /*246e0*/  LDL.LU.64 R20, [R1+0x2340] ;  /* 0x0023400001147983 */ /* 0x000f220000300a00 */
[----:B------:R-:W-:-:S02]  /*246f0*/  IMAD.MOV.U32 R10, RZ, RZ, R28 ;  /* 0x000000ffff0a7224 */ /* 0x000fc400078e001c */
[----:B------:R-:W-:Y:S02]  /*24700*/  IMAD.MOV.U32 R11, RZ, RZ, R2 ;  /* 0x000000ffff0b7224 */ /* 0x000fe400078e0002 */
[----:B------:R-:W-:Y:S01]  /*24710*/  IMAD.MOV.U32 R29, RZ, RZ, R15 ;  /* 0x000000ffff1d7224 */ /* 0x000fe200078e000f */
[----:B------:R-:W2:Y:S04]  /*24720*/  LDL.LU R12, [R1+0x7c0] ;  /* 0x0007c000010c7983 */ /* 0x000ea80000300800 */
[----:B------:R-:W2:Y:S04]  /*24730*/  LDL.LU R13, [R1+0x7c4] ;  /* 0x0007c400010d7983 */ /* 0x000ea80000300800 */
[----:B------:R-:W2:Y:S04]  /*24740*/  LDL.LU R14, [R1+0x7c8] ;  /* 0x0007c800010e7983 */ /* 0x000ea80000300800 */
[----:B------:R-:W2:Y:S04]  /*24750*/  LDL.LU R15, [R1+0x7cc] ;  /* 0x0007cc00010f7983 */ /* 0x000ea80000300800 */
[----:B------:R-:W-:Y:S01]  /*24760*/  STL [R1+0x2268], R29 ;  /* 0x0022681d01007387 */ /* 0x000fe20000100800 */
[----:B----4-:R-:W-:Y:S03]  /*24770*/  HMMA.1688.F32.TF32 R8, R4, R10, R20 ;  /* 0x0000000a0408723c */ /* 0x010fe60000081014 */
[----:B------:R-:W2:-:S15]  /*24780*/  LDL.LU.64 R22, [R1+0x2338] ;  /* 0x0023380001167983 */ /* 0x000e9e0000300a00 */
[----:B------:R-:W-:Y:S01]  /*24790*/  NOP ;  /* 0x0000000000007918 */ /* 0x000fe20000000000 */
[----:B------:R1:W-:Y:S04]  /*247a0*/  STL.64 [R1+0x2c0], R8 ;  /* 0x0002c00801007387 */ /* 0x0003e80000100a00 */
[----:B------:R4:W-:Y:S04]  /*247b0*/  STL.64 [R1+0x2c8], R10 ;  /* 0x0002c80a01007387 */ /* 0x0009e80000100a00 */
[----:B-1----:R-:W3:Y:S04]  /*247c0*/  LDL.LU R8, [R1+0x790] ;  /* 0x0007900001087983 */ /* 0x002ee80000300800 */
[----:B------:R-:W3:Y:S04]  /*247d0*/  LDL.LU R9, [R1+0x794] ;  /* 0x0007940001097983 */ /* 0x000ee80000300800 */
[----:B----4-:R-:W4:Y:S04]  /*247e0*/  LDL.LU R10, [R1+0x798] ;  /* 0x00079800010a7983 */ /* 0x010f280000300800 */
[----:B------:R-:W4:Y:S01]  /*247f0*/  LDL.LU R11, [R1+0x79c] ;  /* 0x00079c00010b7983 */ /* 0x000f220000300800 */
[----:B--2---:R-:W-:Y:S01]  /*24800*/  HMMA.1688.F32.TF32 R24, R4, R22, R24 ;  /* 0x000000160418723c */ /* 0x004fe20000081018 */
[----:B------:R-:W-:-:S15]  /*24810*/  IMAD.MOV.U32 R29, RZ, RZ, R23 ;  /* 0x000000ffff1d7224 */ /* 0x000fde00078e0017 */
[----:B------:R-:W-:-:S03]  /*24820*/  NOP ;  /* 0x0000000000007918 */ /* 0x000fc60000000000 */
[----:B------:R-:W-:Y:S04]  /*24830*/  STL.64 [R1+0x2b0], R24 ;  /* 0x0002b01801007387 */ /* 0x000fe80000100a00 */
[----:B------:R1:W-:Y:S04]  /*24840*/  STL.64 [R1+0x2b8], R26 ;  /* 0x0002b81a01007387 */ /* 0x0003e80000100a00 */
[----:B-1----:R-:W2:Y:S04]  /*24850*/  LDL.LU.64 R26, [R1+0x2330] ;  /* 0x00233000011a7983 */ /* 0x002ea80000300a00 */
[----:B------:R-:W2:Y:S04]  /*24860*/  LDL.LU.64 R24, [R1+0x2328] ;  /* 0x0023280001187983 */ /* 0x000ea80000300a00 */
[----:B------:R-:W2:Y:S02]  /*24870*/  LDL.LU.64 R22, [R1+0x2320] ;  /* 0x0023200001167983 */ /* 0x000ea40000300a00 */
        /* <DEDUP_REMOVED lines=13> */
[----:B------:R-:W3:Y:S04]  /*24950*/  LDL.LU.64 R26, [R1+0x22e8] ;  /* 0x0022e800011a7983 */ /* 0x000ee80000300a00 */
[----:B------:R-:W3:-:S13]  /*24960*/  LDL.LU.64 R24, [R1+0x22e0] ;  /* 0x0022e00001187983 */ /* 0x000eda0000300a00 */
[----:B------:R-:W-:Y:S04]  /*24970*/  STL.64 [R1+0x1a0], R20 ;  /* 0x0001a01401007387 */ /* 0x000fe80000100a00 */
[----:B------:R1:W-:Y:S04]  /*24980*/  STL.64 [R1+0x1a8], R22 ;  /* 0x0001a81601007387 */ /* 0x0003e80000100a00 */
[----:B-1----:R-:W2:Y:S04]  /*24990*/  LDL.LU.64 R22, [R1+0x22d8] ;  /* 0x0022d80001167983 */ /* 0x002ea80000300a00 */
[----:B------:R-:W2:Y:S01]  /*249a0*/  LDL.LU.64 R20, [R1+0x22d0] ;  /* 0x0022d00001147983 */ /* 0x000ea20000300a00 */
[----:B---3--:R-:W-:-:S15]  /*249b0*/  HMMA.1688.F32.TF32 R24, R4, R18, R24 ;  /* 0x000000120418723c */ /* 0x008fde0000081018 */
[----:B------:R-:W-:-:S04]  /*249c0*/  NOP ;  /* 0x0000000000007918 */ /* 0x000fc80000000000 */
[----:B------:R1:W-:Y:S04]  /*249d0*/  STL.64 [R1+0x2a0], R24 ;  /* 0x0002a01801007387 */ /* 0x0003e80000100a00 */
[----:B------:R3:W-:Y:S01]  /*249e0*/  STL.64 [R1+0x2a8], R26 ;  /* 0x0002a81a01007387 */ /* 0x0007e20000100a00 */
[----:B-1----:R-:W-:-:S03]  /*249f0*/  IMAD.MOV.U32 R25, RZ, RZ, R18 ;  /* 0x000000ffff197224 */ /* 0x002fc600078e0012 */
[----:B---3--:R-:W4:Y:S01]  /*24a00*/  LDL.LU.64 R26, [R1+0x22c8] ;  /* 0x0022c800011a7983 */ /* 0x008f220000300a00 */
[----:B------:R-:W-:-:S03]  /*24a10*/  IMAD.MOV.U32 R24, RZ, RZ, R19 ;  /* 0x000000ffff187224 */ /* 0x000fc600078e0013 */
[----:B------:R-:W2:Y:S04]  /*24a20*/  LDL.LU.64 R18, [R1+0x22c0] ;  /* 0x0022c00001127983 */ /* 0x000ea80000300a00 */
[----:B------:R-:W3:Y:S01]  /*24a30*/  LDL.LU.64 R16, [R1+0x22b8] ;  /* 0x0022b80001107983 */ /* 0x000ee20000300a00 */
[----:B--2---:R-:W-:-:S15]  /*24a40*/  HMMA.1688.F32.TF32 R20, R4, R18, R20 ;  /* 0x000000120414723c */ /* 0x004fde0000081014 */
[----:B------:R-:W-:-:S04]  /*24a50*/  NOP ;  /* 0x0000000000007918 */ /* 0x000fc80000000000 */
[----:B------:R-:W-:Y:S04]  /*24a60*/  STL.64 [R1+0xc40], R20 ;  /* 0x000c401401007387 */ /* 0x000fe80000100a00 */
[----:B------:R1:W-:Y:S04]  /*24a70*/  STL.64 [R1+0xc48], R22 ;  /* 0x000c481601007387 */ /* 0x0003e80000100a00 */
[----:B-1----:R-:W2:Y:S04]  /*24a80*/  LDL.LU.64 R22, [R1+0x22b0] ;  /* 0x0022b00001167983 */ /* 0x002ea80000300a00 */
[----:B------:R1:W-:Y:S04]  /*24a90*/  STL.64 [R1+0x21a0], R18 ;  /* 0x0021a01201007387 */ /* 0x0003e80000100a00 */
[----:B---3--:R3:W-:Y:S04]  /*24aa0*/  STL.64 [R1+0x2198], R16 ;  /* 0x0021981001007387 */ /* 0x0087e80000100a00 */
[----:B-1----:R-:W2:Y:S04]  /*24ab0*/  LDL.64 R18, [R1+0x98] ;  /* 0x0000980001127983 */ /* 0x002ea80000100a00 */
[----:B--2---:R1:W-:Y:S04]  /*24ac0*/  STL.64 [R1+0x2270], R18 ;  /* 0x0022701201007387 */ /* 0x0043e80000100a00 */
[----:B---3--:R-:W2:Y:S04]  /*24ad0*/  LDL.LU R16, [R1+0xa90] ;  /* 0x000a900001107983 */ /* 0x008ea80000300800 */
[----:B------:R-:W2:Y:S04]  /*24ae0*/  LDL.LU R17, [R1+0xa94] ;  /* 0x000a940001117983 */ /* 0x000ea80000300800 */
[----:B-1----:R-:W3:Y:S04]  /*24af0*/  LDL.LU R18, [R1+0xa98] ;  /* 0x000a980001127983 */ /* 0x002ee80000300800 */
[----:B------:R-:W3:Y:S01]  /*24b00*/  LDL.LU R19, [R1+0xa9c] ;  /* 0x000a9c0001137983 */ /* 0x000ee20000300800 */
[C---:B------:R-:W-:Y:S03]  /*24b10*/  HMMA.1688.F32.TF32 R12, R4.reuse, R22, R12 ;  /* 0x00000016040c723c */ /* 0x040fe6000008100c */
[----:B---3--:R1:W-:Y:S04]  /*24b20*/  STL.64 [R1+0x2280], R18 ;  /* 0x0022801201007387 */ /* 0x0083e80000100a00 */
[----:B--2---:R2:W-:Y:S04]  /*24b30*/  STL.64 [R1+0x2278], R16 ;  /* 0x0022781001007387 */ /* 0x0045e80000100a00 */
[----:B-1----:R-:W3:Y:S01]  /*24b40*/  LDL.64 R18, [R1+0xb8] ;  /* 0x0000b80001127983 */ /* 0x002ee20000100a00 */
[----:B----4-:R-:W-:Y:S03]  /*24b50*/  HMMA.1688.F32.TF32 R4, R4, R26, R8 ;  /* 0x0000001a0404723c */ /* 0x010fe60000081008 */
[----:B---3--:R1:W-:Y:S04]  /*24b60*/  STL.64 [R1+0x2290], R18 ;  /* 0x0022901201007387 */ /* 0x0083e80000100a00 */
[----:B--2---:R-:W2:Y:S04]  /*24b70*/  LDL.LU R16, [R1+0x9b0] ;  /* 0x0009b00001107983 */ /* 0x004ea80000300800 */
[----:B------:R-:W2:Y:S04]  /*24b80*/  LDL.LU R17, [R1+0x9b4] ;  /* 0x0009b40001117983 */ /* 0x000ea80000300800 */
[----:B-1----:R-:W2:Y:S04]  /*24b90*/  LDL.LU R18, [R1+0x9b8] ;  /* 0x0009b80001127983 */ /* 0x002ea80000300800 */
[----:B------:R-:W2:Y:S04]  /*24ba0*/  LDL.LU R19, [R1+0x9bc] ;  /* 0x0009bc0001137983 */ /* 0x000ea80000300800 */
[----:B------:R-:W-:Y:S04]  /*24bb0*/  STL.64 [R1+0xc30], R12 ;  /* 0x000c300c01007387 */ /* 0x000fe80000100a00 */
[----:B------:R1:W-:Y:S04]  /*24bc0*/  STL.64 [R1+0xc38], R14 ;  /* 0x000c380e01007387 */ /* 0x0003e80000100a00 */
[----:B-1----:R-:W2:Y:S04]  /*24bd0*/  LDL.LU.64 R14, [R1+0x22a8] ;  /* 0x0022a800010e7983 */ /* 0x002ea80000300a00 */
[----:B------:R1:W-:Y:S04]  /*24be0*/  STL.64 [R1+0x2288], R22 ;  /* 0x0022881601007387 */ /* 0x0003e80000100a00 */
[----:B------:R-:W3:Y:S04]  /*24bf0*/  LDL.LU R20, [R1+0x9d0] ;  /* 0x0009d00001147983 */ /* 0x000ee80000300800 */
[----:B------:R-:W3:Y:S04]  /*24c00*/  LDL.LU R21, [R1+0x9d4] ;  /* 0x0009d40001157983 */ /* 0x000ee80000300800 */
[----:B-1----:R-:W3:Y:S04]  /*24c10*/  LDL.LU R22, [R1+0x9d8] ;  /* 0x0009d80001167983 */ /* 0x002ee80000300800 */
[----:B------:R-:W3:Y:S04]  /*24c20*/  LDL.LU R23, [R1+0x9dc] ;  /* 0x0009dc0001177983 */ /* 0x000ee80000300800 */
[----:B------:R-:W2:Y:S04]  /*24c30*/  LDL.LU.64 R10, [R1+0x22a0] ;  /* 0x0022a000010a7983 */ /* 0x000ea80000300a00 */
[----:B------:R-:W2:Y:S04]  /*24c40*/  LDL.LU.64 R8, [R1+0x2298] ;  /* 0x0022980001087983 */ /* 0x000ea80000300a00 */
[----:B------:R-:W-:Y:S04]  /*24c50*/  STL.64 [R1+0x21e0], R26 ;  /* 0x0021e01a01007387 */ /* 0x000fe80000100a00 */
[----:B------:R-:W-:Y:S04]  /*24c60*/  STL.64 [R1+0x190], R4 ;  /* 0x0001900401007387 */ /* 0x000fe80000100a00 */
[----:B------:R-:W-:Y:S04]  /*24c70*/  STL.64 [R1+0x198], R6 ;  /* 0x0001980601007387 */ /* 0x000fe80000100a00 */
[----:B------:R-:W-:Y:S04]  /*24c80*/  LDS R6, [R0+UR6+0xe300] ;  /* 0x00e3000600067984 */ /* 0x000fe80008000800 */
[----:B------:R-:W1:Y:S04]  /*24c90*/  LDS R7, [R3+UR6+0xe300] ;  /* 0x00e3000603077984 */ /* 0x000e680008000800 */
[----:B------:R-:W-:Y:S04]  /*24ca0*/  LDS R4, [R0+UR6+0xc300] ;  /* 0x00c3000600047984 */ /* 0x000fe80008000800 */
[----:B------:R-:W4:Y:S04]  /*24cb0*/  LDS R5, [R3+UR6+0xc300] ;  /* 0x00c3000603057984 */ /* 0x000f280008000800 */
[----:B-1----:R-:W-:Y:S04]  /*24cc0*/  STL.64 [R1+0x2170], R6 ;  /* 0x0021700601007387 */ /* 0x002fe80000100a00 */
[----:B----4-:R1:W-:Y:S04]  /*24cd0*/  STL.64 [R1+0x2168], R4 ;  /* 0x0021680401007387 */ /* 0x0103e80000100a00 */
        /* <DEDUP_REMOVED lines=8> */
[----:B-1----:R-:W3:Y:S02]  /*24d60*/  LDL.LU.64 R18, [R1+0x2290] ;  /* 0x0022900001127983 */ /* 0x002ee40000300a00 */
[----:B---3--:R-:W-:-:S15]  /*24d70*/  HMMA.1688.F32.TF32 R20, R8, R18, R20 ;  /* 0x000000120814723c */ /* 0x008fde0000081014 */
[----:B------:R-:W-:-:S04]  /*24d80*/  NOP ;  /* 0x0000000000007918 */ /* 0x000fc80000000000 */
[----:B------:R-:W-:Y:S04]  /*24d90*/  STL.64 [R1+0x280], R20 ;  /* 0x0002801401007387 */ /* 0x000fe80000100a00 */
[----:B------:R1:W-:Y:S04]  /*24da0*/  STL.64 [R1+0x288], R22 ;  /* 0x0002881601007387 */ /* 0x0003e80000100a00 */
[----:B-1----:R-:W2:Y:S01]  /*24db0*/  LDL.LU.64 R22, [R1+0x2288] ;  /* 0x0022880001167983 */ /* 0x002ea20000300a00 */
[----:B------:R-:W-:Y:S02]  /*24dc0*/  IMAD.MOV.U32 R21, RZ, RZ, R18 ;  /* 0x000000ffff157224 */ /* 0x000fe400078e0012 */
[----:B------:R-:W-:-:S02]  /*24dd0*/  IMAD.MOV.U32 R20, RZ, RZ, R19 ;  /* 0x000000ffff147224 */ /* 0x000fc400078e0013 */
[----:B------:R-:W3:Y:S04]  /*24de0*/  LDL.LU.64 R18, [R1+0x2280] ;  /* 0x0022800001127983 */ /* 0x000ee80000300a00 */
[----:B------:R-:W3:Y:S04]  /*24df0*/  LDL.LU.64 R16, [R1+0x2278] ;  /* 0x0022780001107983 */ /* 0x000ee80000300a00 */
[----:B--2---:R1:W-:Y:S04]  /*24e00*/  STL.64 [R1+0x2190], R22 ;  /* 0x0021901601007387 */ /* 0x0043e80000100a00 */
[----:B------:R-:W-:Y:S04]  /*24e10*/  STL.64 [R1+0x2188], R20 ;  /* 0x0021881401007387 */ /* 0x000fe80000100a00 */
[----:B-1----:R-:W3:Y:S02]  /*24e20*/  LDL.64 R22, [R1+0xa8] ;  /* 0x0000a80001167983 */ /* 0x002ee40000100a00 */
[----:B---3--:R-:W-:-:S15]  /*24e30*/  HMMA.1688.F32.TF32 R16, R8, R22, R16 ;  /* 0x000000160810723c */ /* 0x008fde0000081010 */
[----:B------:R-:W-:-:S04]  /*24e40*/  NOP ;  /* 0x0000000000007918 */ /* 0x000fc80000000000 */
[----:B------:R-:W-:Y:S04]  /*24e50*/  STL.64 [R1+0x270], R16 ;  /* 0x0002701001007387 */ /* 0x000fe80000100a00 */
[----:B------:R1:W-:Y:S04]  /*24e60*/  STL.64 [R1+0x278], R18 ;  /* 0x0002781201007387 */ /* 0x0003e80000100a00 */
[----:B-1----:R-:W4:Y:S01]  /*24e70*/  LDL.LU.64 R18, [R1+0x2270] ;  /* 0x0022700001127983 */ /* 0x002f220000300a00 */
[----:B------:R-:W-:Y:S02]  /*24e80*/  IMAD.MOV.U32 R2, RZ, RZ, R23 ;  /* 0x000000ffff027224 */ /* 0x000fe400078e0017 */
[----:B------:R-:W-:-:S03]  /*24e90*/  IMAD.MOV.U32 R12, RZ, RZ, R22 ;  /* 0x000000ffff0c7224 */ /* 0x000fc600078e0016 */
[----:B------:R-:W-:Y:S04]  /*24ea0*/  STL [R1+0x214c], R2 ;  /* 0x00214c0201007387 */ /* 0x000fe80000100800 */
[----:B------:R-:W-:Y:S01]  /*24eb0*/  STL [R1+0x2148], R12 ;  /* 0x0021480c01007387 */ /* 0x000fe20000100800 */
[----:B----4-:R-:W-:-:S15]  /*24ec0*/  HMMA.1688.F32.TF32 R4, R8, R18, R4 ;  /* 0x000000120804723c */ /* 0x010fde0000081004 */
[----:B------:R-:W-:-:S04]  /*24ed0*/  NOP ;  /* 0x0000000000007918 */ /* 0x000fc80000000000 */
[----:B------:R-:W-:Y:S04]  /*24ee0*/  STL.64 [R1+0x260], R4 ;  /* 0x0002600401007387 */ /* 0x000fe80000100a00 */
[----:B------:R-:W-:Y:S04]  /*24ef0*/  STL.64 [R1+0x268], R6 ;  /* 0x0002680601007387 */ /* 0x000fe80000100a00 */
[----:B------:R-:W2:Y:S04]  /*24f00*/  LDL.LU R20, [R1+0x9e0] ;  /* 0x0009e00001147983 */ /* 0x000ea80000300800 */
[----:B------:R-:W2:Y:S04]  /*24f10*/  LDL.LU R21, [R1+0x9e4] ;  /* 0x0009e40001157983 */ /* 0x000ea80000300800 */
[----:B------:R-:W3:Y:S04]  /*24f20*/  LDL.LU R22, [R1+0x9e8] ;  /* 0x0009e80001167983 */ /* 0x000ee80000300800 */
[----:B------:R-:W3:Y:S01]  /*24f30*/  LDL.LU R23, [R1+0x9ec] ;  /* 0x0009ec0001177983 */ /* 0x000ee20000300800 */
[----:B------:R-:W-:-:S02]  /*24f40*/  IMAD.MOV.U32 R28, RZ, RZ, R18 ;  /* 0x000000ffff1c7224 */ /* 0x000fc400078e0012 */
[----:B------:R-:W-:Y:S02]  /*24f50*/  IMAD.MOV.U32 R13, RZ, RZ, R19 ;  /* 0x000000ffff0d7224 */ /* 0x000fe400078e0013 */
[----:B------:R-:W-:Y:S02]  /*24f60*/  IMAD.MOV.U32 R18, RZ, RZ, R25 ;  /* 0x000000ffff127224 */ /* 0x000fe400078e0019 */
[----:B------:R-:W-:Y:S01]  /*24f70*/  IMAD.MOV.U32 R19, RZ, RZ, R24 ;  /* 0x000000ffff137224 */ /* 0x000fe200078e0018 */
[----:B---3--:R-:W-:Y:S04]  /*24f80*/  STL.64 [R1+0x21b0], R22 ;  /* 0x0021b01601007387 */ /* 0x008fe80000100a00 */
[----:B--2---:R1:W-:Y:S04]  /*24f90*/  STL.64 [R1+0x21a8], R20 ;  /* 0x0021a81401007387 */ /* 0x0043e80000100a00 */
[----:B------:R-:W-:Y:S04]  /*24fa0*/  STL.64 [R1+0x21b8], R18 ;  /* 0x0021b81201007387 */ /* 0x000fe80000100a00 */
        /* <DEDUP_REMOVED lines=18> */
[----:B--2---:R1:W-:Y:S04]  /*250d0*/  STL.64 [R1+0x2200], R26 ;  /* 0x0022001a01007387 */ /* 0x0043e80000100a00 */
[----:B-1----:R-:W2:Y:S01]  /*250e0*/  LDL R26, [R1+0x48] ;  /* 0x00004800011a7983 */ /* 0x002ea20000100800 */
[----:B------:R-:W-:-:S03]  /*250f0*/  IMAD.MOV.U32 R27, RZ, RZ, R29 ;  /* 0x000000ffff1b7224 */ /* 0x000fc600078e001d */
[----:B------:R-:W4:Y:S04]  /*25100*/  LDL.LU R29, [R1+0x2268] ;  /* 0x00226800011d7983 */ /* 0x000f280000300800 */
[----:B--2---:R1:W-:Y:S04]  /*25110*/  STL.64 [R1+0x2218], R26 ;  /* 0x0022181a01007387 */ /* 0x0043e80000100a00 */
[----:B-1----:R-:W2:Y:S04]  /*25120*/  LDL.64 R26, [R1+0x58] ;  /* 0x00005800011a7983 */ /* 0x002ea80000100a00 */
[----:B--2---:R-:W-:Y:S04]  /*25130*/  STL.64 [R1+0x2230], R26 ;  /* 0x0022301a01007387 */ /* 0x004fe80000100a00 */
        /* <DEDUP_REMOVED lines=8> */
[----:B------:R-:W2:Y:S01]  /*251c0*/  LDL R26, [R1+0x68] ;  /* 0x00006800011a7983 */ /* 0x000ea20000100800 */
[----:B----4-:R-:W-:-:S03]  /*251d0*/  IMAD.MOV.U32 R27, RZ, RZ, R29 ;  /* 0x000000ffff1b7224 */ /* 0x010fc600078e001d */
[----:B------:R-:W4:Y:S04]  /*251e0*/  LDL.64 R6, [R1+0x88] ;  /* 0x0000880001067983 */ /* 0x000f280000100a00 */
[----:B--2---:R-:W-:Y:S04]  /*251f0*/  STL.64 [R1+0x2248], R26 ;  /* 0x0022481a01007387 */ /* 0x004fe80000100a00 */
[----:B---3--:R-:W-:Y:S04]  /*25200*/  STL.64 [R1+0x2210], R22 ;  /* 0x0022101601007387 */ /* 0x008fe80000100a00 */
[----:B------:R1:W-:Y:S04]  /*25210*/  STL.64 [R1+0x2208], R20 ;  /* 0x0022081401007387 */ /* 0x0003e80000100a00 */
[----:B-1----:R-:W2:Y:S04]  /*25220*/  LDL.LU R20, [R1+0xa30] ;  /* 0x000a300001147983 */ /* 0x002ea80000300800 */
[----:B------:R-:W2:Y:S04]  /*25230*/  LDL.LU R21, [R1+0xa34] ;  /* 0x000a340001157983 */ /* 0x000ea80000300800 */
[----:B------:R-:W3:Y:S04]  /*25240*/  LDL.LU R22, [R1+0xa38] ;  /* 0x000a380001167983 */ /* 0x000ee80000300800 */
[----:B------:R-:W3:Y:S04]  /*25250*/  LDL.LU R23, [R1+0xa3c] ;  /* 0x000a3c0001177983 */ /* 0x000ee80000300800 */
[----:B------:R-:W2:Y:S04]  /*25260*/  LDL.64 R26, [R1+0x78] ;  /* 0x00007800011a7983 */ /* 0x000ea80000100a00 */
[----:B--2---:R1:W-:Y:S04]  /*25270*/  STL.64 [R1+0x2260], R26 ;  /* 0x0022601a01007387 */ /* 0x0043e80000100a00 */
[----:B------:R-:W4:Y:S04]  /*25280*/  LDL.LU R24, [R1+0xa70] ;  /* 0x000a700001187983 */ /* 0x000f280000300800 */
[----:B------:R-:W4:Y:S04]  /*25290*/  LDL.LU R25, [R1+0xa74] ;  /* 0x000a740001197983 */ /* 0x000f280000300800 */
[----:B-1----:R-:W4:Y:S04]  /*252a0*/  LDL.LU R26, [R1+0xa78] ;  /* 0x000a7800011a7983 */ /* 0x002f280000300800 */
[----:B------:R-:W4:Y:S04]  /*252b0*/  LDL.LU R27, [R1+0xa7c] ;  /* 0x000a7c00011b7983 */ /* 0x000f280000300800 */
        /* <DEDUP_REMOVED lines=12> */
[----:B----4-:R-:W-:Y:S01]  /*25380*/  HMMA.1688.F32.TF32 R24, R8, R6, R24 ;  /* 0x000000060818723c */ /* 0x010fe20000081018 */
[----:B------:R-:W-:-:S02]  /*25390*/  IMAD.MOV.U32 R12, RZ, RZ, R6 ;  /* 0x000000ffff0c7224 */ /* 0x000fc400078e0006 */
        /* <DEDUP_REMOVED lines=8> */
[----:B------:R-:W-:Y:S04]  /*25420*/  STL [R1+0x2154], R13 ;  /* 0x0021540d01007387 */ /* 0x000fe80000100800 */
[----:B------:R-:W-:Y:S04]  /*25430*/  STL [R1+0x2150], R28 ;  /* 0x0021501c01007387 */ /* 0x000fe80000100800 */
[----:B------:R-:W-:Y:S04]  /*25440*/  STL.64 [R1+0x250], R24 ;  /* 0x0002501801007387 */ /* 0x000fe80000100a00 */
[----:B------:R1:W-:Y:S04]  /*25450*/  STL.64 [R1+0x258], R26 ;  /* 0x0002581a01007387 */ /* 0x0003e80000100a00 */
[----:B-1----:R-:W2:Y:S04]  /*25460*/  LDL.LU.64 R26, [R1+0x2260] ;  /* 0x00226000011a7983 */ /* 0x002ea80000300a00 */
[----:B------:R-:W4:Y:S04]  /*25470*/  LDL.LU R4, [R1+0x9a0] ;  /* 0x0009a00001047983 */ /* 0x000f280000300800 */
[----:B------:R-:W4:Y:S04]  /*25480*/  LDL.LU R5, [R1+0x9a4] ;  /* 0x0009a40001057983 */ /* 0x000f280000300800 */
[----:B------:R-:W3:Y:S04]  /*25490*/  LDL.LU R6, [R1+0x9a8] ;  /* 0x0009a80001067983 */ /* 0x000ee80000300800 */
[----:B------:R-:W3:Y:S01]  /*254a0*/  LDL.LU R7, [R1+0x9ac] ;  /* 0x0009ac0001077983 */ /* 0x000ee20000300800 */
[----:B--2---:R-:W-:Y:S03]  /*254b0*/  HMMA.1688.F32.TF32 R20, R8, R26, R20 ;  /* 0x0000001a0814723c */ /* 0x004fe60000081014 */
[----:B---3--:R-:W-:Y:S04]  /*254c0*/  STL.64 [R1+0x2180], R6 ;  /* 0x0021800601007387 */ /* 0x008fe80000100a00 */
[----:B----4-:R1:W-:Y:S01]  /*254d0*/  STL.64 [R1+0x2178], R4 ;  /* 0x0021780401007387 */ /* 0x0103e20000100a00 */
[----:B------:R-:W-:-:S02]  /*254e0*/  IMAD.MOV.U32 R28, RZ, RZ, R26 ;  /* 0x000000ffff1c7224 */ /* 0x000fc400078e001a */
[----:B------:R-:W-:Y:S01]  /*254f0*/  IMAD.MOV.U32 R2, RZ, RZ, R27 ;  /* 0x000000ffff027224 */ /* 0x000fe200078e001b */
[----:B-1----:R-:W2:Y:S04]  /*25500*/  LDL.LU R4, [R1+0x9c0] ;  /* 0x0009c00001047983 */ /* 0x002ea80000300800 */
[----:B------:R-:W2:Y:S04]  /*25510*/  LDL.LU R5, [R1+0x9c4] ;  /* 0x0009c40001057983 */ /* 0x000ea80000300800 */
[----:B------:R-:W2:Y:S04]  /*25520*/  LDL.LU R6, [R1+0x9c8] ;  /* 0x0009c80001067983 */ /* 0x000ea80000300800 */
[----:B------:R-:W2:Y:S04]  /*25530*/  LDL.LU R7, [R1+0x9cc] ;  /* 0x0009cc0001077983 */ /* 0x000ea80000300800 */
[----:B------:R-:W-:Y:S04]  /*25540*/  STL [R1+0x215c], R29 ;  /* 0x00215c1d01007387 */ /* 0x000fe80000100800 */
[----:B------:R-:W-:Y:S04]  /*25550*/  STL [R1+0x2158], R12 ;  /* 0x0021580c01007387 */ /* 0x000fe80000100800 */
        /* <DEDUP_REMOVED lines=22> */
[----:B------:R-:W3:Y:S04]  /*256c0*/  LDL.LU.64 R22, [R1+0x2210] ;  /* 0x0022100001167983 */ /* 0x000ee80000300a00 */
[----:B------:R-:W3:-:S13]  /*256d0*/  LDL.LU.64 R20, [R1+0x2208] ;  /* 0x0022080001147983 */ /* 0x000eda0000300a00 */
[----:B------:R-:W-:Y:S04]  /*256e0*/  STL.64 [R1+0x210], R24 ;  /* 0x0002101801007387 */ /* 0x000fe80000100a00 */
[----:B------:R1:W-:Y:S04]  /*256f0*/  STL.64 [R1+0x218], R26 ;  /* 0x0002181a01007387 */ /* 0x0003e80000100a00 */
[----:B-1----:R-:W3:Y:S02]  /*25700*/  LDL.LU.64 R26, [R1+0x2200] ;  /* 0x00220000011a7983 */ /* 0x002ee40000300a00 */
        /* <DEDUP_REMOVED lines=11> */
[----:B-1----:R-:W-:-:S03]  /*257c0*/  IMAD.MOV.U32 R25, RZ, RZ, R22 ;  /* 0x000000ffff197224 */ /* 0x002fc600078e0016 */
[----:B---3--:R-:W3:Y:S01]  /*257d0*/  LDL.LU.64 R26, [R1+0x21e0] ;  /* 0x0021e000011a7983 */ /* 0x008ee20000300a00 */
[----:B------:R-:W-:-:S03]  /*257e0*/  IMAD.MOV.U32 R24, RZ, RZ, R23 ;  /* 0x000000ffff187224 */ /* 0x000fc600078e0017 */
[----:B------:R-:W4:Y:S04]  /*257f0*/  LDL.LU.64 R22, [R1+0x21d8] ;  /* 0x0021d80001167983 */ /* 0x000f280000300a00 */
[----:B------:R-:W4:Y:S01]  /*25800*/  LDL.LU.64 R20, [R1+0x21d0] ;  /* 0x0021d00001147983 */ /* 0x000f220000300a00 */
[----:B------:R-:W-:Y:S02]  /*25810*/  IMAD.MOV.U32 R28, RZ, RZ, R18 ;  /* 0x000000ffff1c7224 */ /* 0x000fe400078e0012 */
[----:B------:R-:W-:Y:S01]  /*25820*/  IMAD.MOV.U32 R29, RZ, RZ, R19 ;  /* 0x000000ffff1d7224 */ /* 0x000fe200078e0013 */
[----:B----4-:R-:W-:-:S15]  /*25830*/  HMMA.1688.F32.TF32 R20, R8, R18, R20 ;  /* 0x000000120814723c */ /* 0x010fde0000081014 */
[----:B------:R-:W-:-:S04]  /*25840*/  NOP ;  /* 0x0000000000007918 */ /* 0x000fc80000000000 */
        /* <DEDUP_REMOVED lines=10> */
[----:B-1----:R-:W4:Y:S04]  /*258f0*/  LDL.LU.64 R18, [R1+0x21a0] ;  /* 0x0021a00001127983 */ /* 0x002f280000300a00 */
[----:B------:R-:W2:Y:S01]  /*25900*/  LDL.LU.64 R16, [R1+0x2198] ;  /* 0x0021980001107983 */ /* 0x000ea20000300a00 */
[----:B----4-:R-:W-:-:S15]  /*25910*/  HMMA.1688.F32.TF32 R20, R8, R18, R20 ;  /* 0x000000120814723c */ /* 0x010fde0000081014 */
[----:B------:R-:W-:-:S04]  /*25920*/  NOP ;  /* 0x0000000000007918 */ /* 0x000fc80000000000 */
[----:B------:R-:W-:Y:S04]  /*25930*/  STL.64 [R1+0xc20], R20 ;  /* 0x000c201401007387 */ /* 0x000fe80000100a00 */
[----:B------:R1:W-:Y:S04]  /*25940*/  STL.64 [R1+0xc28], R22 ;  /* 0x000c281601007387 */ /* 0x0003e80000100a00 */
[----:B-1----:R-:W4:Y:S04]  /*25950*/  LDL.LU.64 R22, [R1+0x2190] ;  /* 0x0021900001167983 */ /* 0x002f280000300a00 */
[----:B------:R-:W3:Y:S04]  /*25960*/  LDL.LU.64 R20, [R1+0x2188] ;  /* 0x0021880001147983 */ /* 0x000ee80000300a00 */
[----:B------:R-:W-:Y:S04]  /*25970*/  STL.64 [R1+0x2058], R18 ;  /* 0x0020581201007387 */ /* 0x000fe80000100a00 */
[----:B--2---:R-:W-:Y:S01]  /*25980*/  STL.64 [R1+0x2050], R16 ;  /* 0x0020501001007387 */ /* 0x004fe20000100a00 */
[----:B----4-:R-:W-:-:S15]  /*25990*/  HMMA.1688.F32.TF32 R4, R8, R22, R4 ;  /* 0x000000160804723c */ /* 0x010fde0000081004 */
[----:B------:R-:W-:-:S04]  /*259a0*/  NOP ;  /* 0x0000000000007918 */ /* 0x000fc80000000000 */
[----:B------:R-:W-:Y:S04]  /*259b0*/  STL.64 [R1+0xc10], R4 ;  /* 0x000c100401007387 */ /* 0x000fe80000100a00 */
[----:B------:R1:W-:Y:S04]  /*259c0*/  STL.64 [R1+0xc18], R6 ;  /* 0x000c180601007387 */ /* 0x0003e80000100a00 */
[----:B-1----:R-:W2:Y:S04]  /*259d0*/  LDL.LU.64 R6, [R1+0x2180] ;  /* 0x0021800001067983 */ /* 0x002ea80000300a00 */
[----:B------:R-:W2:Y:S01]  /*259e0*/  LDL.LU.64 R4, [R1+0x2178] ;  /* 0x0021780001047983 */ /* 0x000ea20000300a00 */
[----:B---3--:R-:W-:-:S03]  /*259f0*/  IMAD.MOV.U32 R19, RZ, RZ, R20 ;  /* 0x000000ffff137224 */ /* 0x008fc600078e0014 */
[----:B------:R1:W-:Y:S01]  /*25a00*/  STL.64 [R1+0x2048], R22 ;  /* 0x0020481601007387 */ /* 0x0003e20000100a00 */
[----:B------:R-:W-:-:S03]  /*25a10*/  IMAD.MOV.U32 R18, RZ, RZ, R21 ;  /* 0x000000ffff127224 */ /* 0x000fc600078e0015 */
[----:B------:R-:W3:Y:S04]  /*25a20*/  LDL.LU R20, [R1+0x980] ;  /* 0x0009800001147983 */ /* 0x000ee80000300800 */
[----:B------:R-:W3:Y:S04]  /*25a30*/  LDL.LU R21, [R1+0x984] ;  /* 0x0009840001157983 */ /* 0x000ee80000300800 */
[----:B-1----:R-:W3:Y:S04]  /*25a40*/  LDL.LU R22, [R1+0x988] ;  /* 0x0009880001167983 */ /* 0x002ee80000300800 */
[----:B------:R-:W3:Y:S01]  /*25a50*/  LDL.LU R23, [R1+0x98c] ;  /* 0x00098c0001177983 */ /* 0x000ee20000300800 */
[----:B--2---:R-:W-:Y:S03]  /*25a60*/  HMMA.1688.F32.TF32 R8, R8, R26, R4 ;  /* 0x0000001a0808723c */ /* 0x004fe60000081004 */
[----:B------:R-:W2:Y:S04]  /*25a70*/  LDL.LU.64 R6, [R1+0x2170] ;  /* 0x0021700001067983 */ /* 0x000ea80000300a00 */
[----:B------:R-:W2:Y:S04]  /*25a80*/  LDL.LU.64 R4, [R1+0x2168] ;  /* 0x0021680001047983 */ /* 0x000ea80000300a00 */
[----:B------:R-:W-:Y:S08]  /*25a90*/  STL.64 [R1+0x20c0], R26 ;  /* 0x0020c01a01007387 */ /* 0x000ff00000100a00 */
        /* <DEDUP_REMOVED lines=8> */
[----:B-1----:R-:W2:Y:S04]  /*25b20*/  LDL.LU R8, [R1+0x990] ;  /* 0x0009900001087983 */ /* 0x002ea80000300800 */
[----:B------:R-:W2:Y:S04]  /*25b30*/  LDL.LU R9, [R1+0x994] ;  /* 0x0009940001097983 */ /* 0x000ea80000300800 */
[----:B------:R-:W2:Y:S04]  /*25b40*/  LDL.LU R10, [R1+0x998] ;  /* 0x00099800010a7983 */ /* 0x000ea80000300800 */
[----:B------:R-:W2:Y:S04]  /*25b50*/  LDL.LU R11, [R1+0x99c] ;  /* 0x00099c00010b7983 */ /* 0x000ea80000300800 */
[----:B------:R-:W-:Y:S01]  /*25b60*/  STL.64 [R1+0x2040], R14 ;  /* 0x0020400e01007387 */ /* 0x000fe20000100a00 */
[----:B--2---:R-:W-:-:S15]  /*25b70*/  HMMA.1688.F32.TF32 R8, R4, R14, R8 ;  /* 0x0000000e0408723c */ /* 0x004fde0000081008 */
[----:B------:R-:W-:-:S04]  /*25b80*/  NOP ;  /* 0x0000000000007918 */ /* 0x000fc80000000000 */
[----:B------:R-:W-:Y:S04]  /*25b90*/  STL.64 [R1+0x180], R8 ;  /* 0x0001800801007387 */ /* 0x000fe80000100a00 */
[----:B------:R3:W-:Y:S02]  /*25ba0*/  STL.64 [R1+0x188], R10 ;  /* 0x0001880a01007387 */ /* 0x0007e40000100a00 */
[----:B---3--:R-:W-:Y:S02]  /*25bb0*/  HMMA.1688.F32.TF32 R8, R4, R18, R20 ;  /* 0x000000120408723c */ /* 0x008fe40000081014 */
[----:B------:R-:W2:Y:S04]  /*25bc0*/  LDL.64 R18, [R1+0x8] ;  /* 0x0000080001127983 */ /* 0x000ea80000100a00 */
[----:B--2---:R1:W-:-:S13]  /*25bd0*/  STL.64 [R1+0x2070], R18 ;  /* 0x0020701201007387 */ /* 0x0043da0000100a00 */
[----:B------:R-:W-:Y:S04]  /*25be0*/  STL.64 [R1+0x170], R8 ;  /* 0x0001700801007387 */ /* 0x000fe80000100a00 */
[----:B------:R-:W-:Y:S04]  /*25bf0*/  STL.64 [R1+0x178], R10 ;  /* 0x0001780a01007387 */ /* 0x000fe80000100a00 */
[----:B------:R-:W2:Y:S04]  /*25c00*/  LDL.LU R20, [R1+0x8c0] ;  /* 0x0008c00001147983 */ /* 0x000ea80000300800 */
[----:B------:R-:W2:Y:S04]  /*25c10*/  LDL.LU R21, [R1+0x8c4] ;  /* 0x0008c40001157983 */ /* 0x000ea80000300800 */
[----:B------:R-:W3:Y:S04]  /*25c20*/  LDL.LU R22, [R1+0x8c8] ;  /* 0x0008c80001167983 */ /* 0x000ee80000300800 */
[----:B------:R-:W3:Y:S01]  /*25c30*/  LDL.LU R23, [R1+0x8cc] ;  /* 0x0008cc0001177983 */ /* 0x000ee20000300800 */
[----:B-1----:R-:W-:-:S02]  /*25c40*/  IMAD.MOV.U32 R18, RZ, RZ, R28 ;  /* 0x000000ffff127224 */ /* 0x002fc400078e001c */
[----:B------:R-:W-:Y:S01]  /*25c50*/  IMAD.MOV.U32 R19, RZ, RZ, R29 ;  /* 0x000000ffff137224 */ /* 0x000fe200078e001d */
[----:B------:R-:W4:Y:S04]  /*25c60*/  LDL.LU R28, [R1+0x2160] ;  /* 0x00216000011c7983 */ /* 0x000f280000300800 */
        /* <DEDUP_REMOVED lines=10> */
[----:B------:R1:W-:Y:S04]  /*25d10*/  STL.64 [R1+0x20a0], R18 ;  /* 0x0020a01201007387 */ /* 0x0003e80000100a00 */
[----:B-1----:R-:W2:Y:S04]  /*25d20*/  LDL.64 R18, [R1+0x38] ;  /* 0x0000380001127983 */ /* 0x002ea80000100a00 */
[----:B--2---:R-:W-:Y:S04]  /*25d30*/  STL.64 [R1+0x20b8], R18 ;  /* 0x0020b81201007387 */ /* 0x004fe80000100a00 */
[----:B---3--:R-:W-:Y:S04]  /*25d40*/  STL.64 [R1+0x2080], R22 ;  /* 0x0020801601007387 */ /* 0x008fe80000100a00 */
        /* <DEDUP_REMOVED lines=15> */
[----:B------:R1:W-:Y:S04]  /*25e40*/  STL.64 [R1+0x20e0], R26 ;  /* 0x0020e01a01007387 */ /* 0x0003e80000100a00 */
[----:B-1----:R-:W2:Y:S04]  /*25e50*/  LDL.64 R26, [R1+0x68] ;  /* 0x00006800011a7983 */ /* 0x002ea80000100a00 */
[----:B--2---:R4:W-:Y:S02]  /*25e60*/  STL.64 [R1+0x20f8], R26 ;  /* 0x0020f81a01007387 */ /* 0x0049e40000100a00 */
[----:B----4-:R-:W-:-:S02]  /*25e70*/  IMAD.MOV.U32 R26, RZ, RZ, R28 ;  /* 0x000000ffff1a7224 */ /* 0x010fc400078e001c */
[----:B------:R-:W-:Y:S01]  /*25e80*/  IMAD.MOV.U32 R27, RZ, RZ, R2 ;  /* 0x000000ffff1b7224 */ /* 0x000fe200078e0002 */
[----:B------:R-:W2:Y:S04]  /*25e90*/  LDL.LU R28, [R1+0x2150] ;  /* 0x00215000011c7983 */ /* 0x000ea80000300800 */
[----:B------:R-:W4:Y:S04]  /*25ea0*/  LDL.LU R2, [R1+0x214c] ;  /* 0x00214c0001027983 */ /* 0x000f280000300800 */
[----:B------:R1:W-:Y:S04]  /*25eb0*/  STL.64 [R1+0x2110], R26 ;  /* 0x0021101a01007387 */ /* 0x0003e80000100a00 */
[----:B------:R-:W3:Y:S01]  /*25ec0*/  LDL.64 R18, [R1+0x48] ;  /* 0x0000480001127983 */ /* 0x000ee20000100a00 */
[----:B------:R-:W-:-:S02]  /*25ed0*/  IMAD.MOV.U32 R11, RZ, RZ, R13 ;  /* 0x000000ffff0b7224 */ /* 0x000fc400078e000d */
[----:B-1----:R-:W-:Y:S02]  /*25ee0*/  IMAD.MOV.U32 R26, RZ, RZ, R12 ;  /* 0x000000ffff1a7224 */ /* 0x002fe400078e000c */
[----:B------:R-:W-:Y:S02]  /*25ef0*/  IMAD.MOV.U32 R27, RZ, RZ, R29 ;  /* 0x000000ffff1b7224 */ /* 0x000fe400078e001d */
[----:B--2---:R-:W-:Y:S01]  /*25f00*/  IMAD.MOV.U32 R10, RZ, RZ, R28 ;  /* 0x000000ffff0a7224 */ /* 0x004fe200078e001c */
[----:B---3--:R1:W-:Y:S04]  /*25f10*/  STL.64 [R1+0x20d8], R18 ;  /* 0x0020d81201007387 */ /* 0x0083e80000100a00 */
[----:B------:R-:W2:Y:S04]  /*25f20*/  LDL.LU R16, [R1+0x920] ;  /* 0x0009200001107983 */ /* 0x000ea80000300800 */
[----:B------:R-:W2:Y:S04]  /*25f30*/  LDL.LU R17, [R1+0x924] ;  /* 0x0009240001117983 */ /* 0x000ea80000300800 */
[----:B-1----:R-:W3:Y:S04]  /*25f40*/  LDL.LU R18, [R1+0x928] ;  /* 0x0009280001127983 */ /* 0x002ee80000300800 */
[----:B------:R-:W3:Y:S04]  /*25f50*/  LDL.LU R19, [R1+0x92c] ;  /* 0x00092c0001137983 */ /* 0x000ee80000300800 */
[----:B------:R-:W2:Y:S04]  /*25f60*/  LDL.LU R12, [R1+0x2148] ;  /* 0x00214800010c7983 */ /* 0x000ea80000300800 */
[----:B------:R1:W-:Y:S04]  /*25f70*/  STL.64 [R1+0x2128], R26 ;  /* 0x0021281a01007387 */ /* 0x0003e80000100a00 */
[----:B------:R-:W-:Y:S04]  /*25f80*/  STL.64 [R1+0x2130], R10 ;  /* 0x0021300a01007387 */ /* 0x000fe80000100a00 */
        /* <DEDUP_REMOVED lines=36> */
[C---:B------:R-:W-:Y:S03]  /*261d0*/  HMMA.1688.F32.TF32 R8, R4.reuse, R10, R24 ;  /* 0x0000000a0408723c */ /* 0x040fe60000081018 */
[----:B----4-:R-:W-:Y:S04]  /*261e0*/  STL.64 [R1+0x20b0], R22 ;  /* 0x0020b01601007387 */ /* 0x010fe80000100a00 */
[----:B---3--:R1:W-:Y:S04]  /*261f0*/  STL.64 [R1+0x20a8], R20 ;  /* 0x0020a81401007387 */ /* 0x0083e80000100a00 */
[----:B-1----:R-:W3:Y:S04]  /*26200*/  LDL.LU R20, [R1+0x900] ;  /* 0x0009000001147983 */ /* 0x002ee80000300800 */
[----:B------:R-:W3:Y:S04]  /*26210*/  LDL.LU R21, [R1+0x904] ;  /* 0x0009040001157983 */ /* 0x000ee80000300800 */
[----:B------:R-:W3:Y:S04]  /*26220*/  LDL.LU R22, [R1+0x908] ;  /* 0x0009080001167983 */ /* 0x000ee80000300800 */
[----:B------:R-:W3:Y:S04]  /*26230*/  LDL.LU R23, [R1+0x90c] ;  /* 0x00090c0001177983 */ /* 0x000ee80000300800 */
[----:B------:R-:W4:Y:S04]  /*26240*/  LDL.LU R12, [R1+0x8b0] ;  /* 0x0008b000010c7983 */ /* 0x000f280000300800 */
[----:B------:R-:W4:Y:S04]  /*26250*/  LDL.LU R13, [R1+0x8b4] ;  /* 0x0008b400010d7983 */ /* 0x000f280000300800 */
[----:B------:R-:W4:Y:S04]  /*26260*/  LDL.LU R14, [R1+0x8b8] ;  /* 0x0008b800010e7983 */ /* 0x000f280000300800 */
[----:B------:R-:W4:Y:S04]  /*26270*/  LDL.LU R15, [R1+0x8bc] ;  /* 0x0008bc00010f7983 */ /* 0x000f280000300800 */
[----:B------:R-:W2:Y:S04]  /*26280*/  LDL.LU.64 R26, [R1+0x2140] ;  /* 0x00214000011a7983 */ /* 0x000ea80000300a00 */
[----:B------:R-:W2:Y:S04]  /*26290*/  LDL.LU.64 R24, [R1+0x2138] ;  /* 0x0021380001187983 */ /* 0x000ea80000300a00 */
        /* <DEDUP_REMOVED lines=36> */
[----:B------:R-:W2:-:S15]  /*264e0*/  LDL.LU.64 R18, [R1+0x20d8] ;  /* 0x0020d80001127983 */ /* 0x000e9e0000300a00 */
[----:B------:R-:W-:Y:S01]  /*264f0*/  NOP ;  /* 0x0000000000007918 */ /* 0x000fe20000000000 */
[----:B------:R-:W-:Y:S04]  /*26500*/  STL.64 [R1+0x110], R24 ;  /* 0x0001101801007387 */ /* 0x000fe80000100a00 */
[----:B------:R1:W-:Y:S04]  /*26510*/  STL.64 [R1+0x118], R26 ;  /* 0x0001181a01007387 */ /* 0x0003e80000100a00 */
[----:B-1----:R-:W2:Y:S04]  /*26520*/  LDL.LU.64 R26, [R1+0x20d0] ;  /* 0x0020d000011a7983 */ /* 0x002ea80000300a00 */
[----:B------:R-:W2:Y:S02]  /*26530*/  LDL.LU.64 R24, [R1+0x20c8] ;  /* 0x0020c80001187983 */ /* 0x000ea40000300a00 */
[----:B--2---:R-:W-:-:S15]  /*26540*/  HMMA.1688.F32.TF32 R24, R4, R18, R24 ;  /* 0x000000120418723c */ /* 0x004fde0000081018 */
[----:B------:R-:W-:-:S04]  /*26550*/  NOP ;  /* 0x0000000000007918 */ /* 0x000fc80000000000 */
[----:B------:R1:W-:Y:S04]  /*26560*/  STL.64 [R1+0x100], R24 ;  /* 0x0001001801007387 */ /* 0x0003e80000100a00 */
[----:B------:R2:W-:Y:S01]  /*26570*/  STL.64 [R1+0x108], R26 ;  /* 0x0001081a01007387 */ /* 0x0005e20000100a00 */
[----:B-1----:R-:W-:-:S03]  /*26580*/  IMAD.MOV.U32 R25, RZ, RZ, R18 ;  /* 0x000000ffff197224 */ /* 0x002fc600078e0012 */
[----:B--2---:R-:W3:Y:S01]  /*26590*/  LDL.LU.64 R26, [R1+0x20c0] ;  /* 0x0020c000011a7983 */ /* 0x004ee20000300a00 */
[----:B------:R-:W-:-:S03]  /*265a0*/  IMAD.MOV.U32 R24, RZ, RZ, R19 ;  /* 0x000000ffff187224 */ /* 0x000fc600078e0013 */
[----:B------:R-:W2:Y:S04]  /*265b0*/  LDL.LU.64 R18, [R1+0x20b8] ;  /* 0x0020b80001127983 */ /* 0x000ea80000300a00 */
[----:B------:R-:W-:Y:S01]  /*265c0*/  STL [R1+0x2028], R25 ;  /* 0x0020281901007387 */ /* 0x000fe20000100800 */
        /* <DEDUP_REMOVED lines=30> */
[----:B------:R-:W3:Y:S01]  /*267b0*/  LDL.LU.64 R16, [R1+0x2050] ;  /* 0x0020500001107983 */ /* 0x000ee20000300a00 */
[----:B--2---:R-:W-:-:S15]  /*267c0*/  HMMA.1688.F32.TF32 R20, R4, R18, R20 ;  /* 0x000000120414723c */ /* 0x004fde0000081014 */
[----:B------:R-:W-:-:S04]  /*267d0*/  NOP ;  /* 0x0000000000007918 */ /* 0x000fc80000000000 */
[----:B------:R-:W-:Y:S04]  /*267e0*/  STL.64 [R1+0xc00], R20 ;  /* 0x000c001401007387 */ /* 0x000fe80000100a00 */
[----:B------:R1:W-:Y:S04]  /*267f0*/  STL.64 [R1+0xc08], R22 ;  /* 0x000c081601007387 */ /* 0x0003e80000100a00 */
[----:B-1----:R-:W4:Y:S04]  /*26800*/  LDL.LU.64 R22, [R1+0x2048] ;  /* 0x0020480001167983 */ /* 0x002f280000300a00 */
[----:B------:R1:W-:Y:S04]  /*26810*/  STL.64 [R1+0x1f30], R18 ;  /* 0x001f301201007387 */ /* 0x0003e80000100a00 */
[----:B---3--:R-:W-:Y:S04]  /*26820*/  STL.64 [R1+0x1f28], R16 ;  /* 0x001f281001007387 */ /* 0x008fe80000100a00 */
[----:B-1----:R-:W2:Y:S01]  /*26830*/  LDL.64 R18, [R1+0xb8] ;  /* 0x0000b80001127983 */ /* 0x002ea20000100a00 */
[C---:B----4-:R-:W-:Y:S08]  /*26840*/  HMMA.1688.F32.TF32 R12, R4.reuse, R22, R12 ;  /* 0x00000016040c723c */ /* 0x050ff0000008100c */
[----:B------:R-:W-:Y:S11]  /*26850*/  HMMA.1688.F32.TF32 R4, R4, R26, R8 ;  /* 0x0000001a0404723c */ /* 0x000ff60000081008 */
[----:B------:R-:W-:Y:S04]  /*26860*/  STL.64 [R1+0xbf0], R12 ;  /* 0x000bf00c01007387 */ /* 0x000fe80000100a00 */
[----:B------:R1:W-:Y:S04]  /*26870*/  STL.64 [R1+0xbf8], R14 ;  /* 0x000bf80e01007387 */ /* 0x0003e80000100a00 */
[----:B-1----:R-:W3:Y:S04]  /*26880*/  LDL.LU.64 R14, [R1+0x2040] ;  /* 0x00204000010e7983 */ /* 0x002ee80000300a00 */
[----:B------:R1:W-:Y:S04]  /*26890*/  STL.64 [R1+0x1f20], R22 ;  /* 0x001f201601007387 */ /* 0x0003e80000100a00 */
[----:B------:R-:W2:Y:S04]  /*268a0*/  LDL.LU R20, [R1+0x880] ;  /* 0x0008800001147983 */ /* 0x000ea80000300800 */
[----:B------:R-:W2:Y:S04]  /*268b0*/  LDL.LU R21, [R1+0x884] ;  /* 0x0008840001157983 */ /* 0x000ea80000300800 */
[----:B-1----:R-:W2:Y:S04]  /*268c0*/  LDL.LU R22, [R1+0x888] ;  /* 0x0008880001167983 */ /* 0x002ea80000300800 */
[----:B------:R-:W2:Y:S04]  /*268d0*/  LDL.LU R23, [R1+0x88c] ;  /* 0x00088c0001177983 */ /* 0x000ea80000300800 */
[----:B------:R-:W4:Y:S04]  /*268e0*/  LDL.LU.64 R10, [R1+0x2038] ;  /* 0x00203800010a7983 */ /* 0x000f280000300a00 */
[----:B------:R-:W4:Y:S04]  /*268f0*/  LDL.LU.64 R8, [R1+0x2030] ;  /* 0x0020300001087983 */ /* 0x000f280000300a00 */
[----:B------:R-:W-:Y:S04]  /*26900*/  STL.64 [R1+0x1fb0], R26 ;  /* 0x001fb01a01007387 */ /* 0x000fe80000100a00 */
[----:B------:R-:W-:Y:S04]  /*26910*/  STL.64 [R1+0xb70], R4 ;  /* 0x000b700401007387 */ /* 0x000fe80000100a00 */
[----:B------:R-:W-:Y:S04]  /*26920*/  STL.64 [R1+0xb78], R6 ;  /* 0x000b780601007387 */ /* 0x000fe80000100a00 */
[----:B------:R-:W1:Y:S04]  /*26930*/  LDS R4, [R0+UR6+0xc500] ;  /* 0x00c5000600047984 */ /* 0x000e680008000800 */
[----:B------:R-:W1:Y:S04]  /*26940*/  LDS R6, [R0+UR6+0xe500] ;  /* 0x00e5000600067984 */ /* 0x000e680008000800 */
[----:B------:R-:W1:Y:S04]  /*26950*/  LDS R5, [R3+UR6+0xc500] ;  /* 0x00c5000603057984 */ /* 0x000e680008000800 */
[----:B------:R-:W1:Y:S04]  /*26960*/  LDS R7, [R3+UR6+0xe500] ;  /* 0x00e5000603077984 */ /* 0x000e680008000800 */
[----:B-1----:R1:W-:Y:S04]  /*26970*/  STL [R1+0x1ee8], R4 ;  /* 0x001ee80401007387 */ /* 0x0023e80000100800 */
[----:B------:R-:W-:Y:S04]  /*26980*/  STL [R1+0x1ef0], R6 ;  /* 0x001ef00601007387 */ /* 0x000fe80000100800 */
[----:B------:R-:W-:Y:S04]  /*26990*/  STL [R1+0x1eec], R0 ;  /* 0x001eec0001007387 */ /* 0x000fe80000100800 */
[----:B------:R1:W-:Y:S04]  /*269a0*/  STL [R1+0x1ef4], R5 ;  /* 0x001ef40501007387 */ /* 0x0003e80000100800 */
[----:B------:R1:W-:Y:S04]  /*269b0*/  STL [R1+0x1efc], R7 ;  /* 0x001efc0701007387 */ /* 0x0003e80000100800 */
[----:B-1----:R-:W4:Y:S04]  /*269c0*/  LDL.LU R4, [R1+0x890] ;  /* 0x0008900001047983 */ /* 0x002f280000300800 */
[----:B------:R-:W4:Y:S04]  /*269d0*/  LDL.LU R5, [R1+0x894] ;  /* 0x0008940001057983 */ /* 0x000f280000300800 */
[----:B------:R-:W4:Y:S04]  /*269e0*/  LDL.LU R6, [R1+0x898] ;  /* 0x0008980001067983 */ /* 0x000f280000300800 */
[----:B------:R-:W4:Y:S04]  /*269f0*/  LDL.LU R7, [R1+0x89c] ;  /* 0x00089c0001077983 */ /* 0x000f280000300800 */
[----:B------:R-:W-:Y:S04]  /*26a00*/  STL [R1+0x1ef8], R3 ;  /* 0x001ef80301007387 */ /* 0x000fe80000100800 */
[----:B---3--:R-:W-:Y:S04]  /*26a10*/  STL [R1+0x1f04], R14 ;  /* 0x001f040e01007387 */ /* 0x008fe80000100800 */
[----:B------:R-:W-:Y:S01]  /*26a20*/  STL [R1+0x1f00], R15 ;  /* 0x001f000f01007387 */ /* 0x000fe20000100800 */
[----:B----4-:R-:W-:-:S15]  /*26a30*/  HMMA.1688.F32.TF32 R4, R8, R14, R4 ;  /* 0x0000000e0804723c */ /* 0x010fde0000081004 */
[----:B------:R-:W-:-:S04]  /*26a40*/  NOP ;  /* 0x0000000000007918 */ /* 0x000fc80000000000 */
[----:B------:R-:W-:Y:S04]  /*26a50*/  STL.64 [R1+0xaf0], R4 ;  /* 0x000af00401007387 */ /* 0x000fe80000100a00 */
[----:B------:R2:W-:Y:S02]  /*26a60*/  STL.64 [R1+0xaf8], R6 ;  /* 0x000af80601007387 */ /* 0x0005e40000100a00 */
[----:B--2---:R-:W-:-:S15]  /*26a70*/  HMMA.1688.F32.TF32 R4, R8, R18, R20 ;  /* 0x000000120804723c */ /* 0x004fde0000081014 */
        /* <DEDUP_REMOVED lines=12> */
[----:B--2---:R-:W-:Y:S04]  /*26b40*/  STL.64 [R1+0x1f38], R20 ;  /* 0x001f381401007387 */ /* 0x004fe80000100a00 */
[----:B------:R-:W2:Y:S04]  /*26b50*/  LDL.LU R25, [R1+0x2028] ;  /* 0x0020280001197983 */ /* 0x000ea80000300800 */
[----:B------:R-:W3:Y:S04]  /*26b60*/  LDL.LU R2, [R1+0x2024] ;  /* 0x0020240001027983 */ /* 0x000ee80000300800 */
[----:B------:R1:W-:Y:S04]  /*26b70*/  STL.64 [R1+0x1f48], R18 ;  /* 0x001f481201007387 */ /* 0x0003e80000100a00 */
[----:B-1----:R-:W4:Y:S04]  /*26b80*/  LDL.64 R18, [R1+0x18] ;  /* 0x0000180001127983 */ /* 0x002f280000100a00 */
[----:B----4-:R1:W-:Y:S04]  /*26b90*/  STL.64 [R1+0x1f60], R18 ;  /* 0x001f601201007387 */ /* 0x0103e80000100a00 */
[----:B------:R-:W4:Y:S04]  /*26ba0*/  LDL.LU R20, [R1+0x7b0] ;  /* 0x0007b00001147983 */ /* 0x000f280000300800 */
[----:B------:R-:W4:Y:S04]  /*26bb0*/  LDL.LU R21, [R1+0x7b4] ;  /* 0x0007b40001157983 */ /* 0x000f280000300800 */
[----:B------:R-:W2:Y:S04]  /*26bc0*/  LDL.LU R22, [R1+0x7b8] ;  /* 0x0007b80001167983 */ /* 0x000ea80000300800 */
[----:B------:R-:W2:Y:S04]  /*26bd0*/  LDL.LU R23, [R1+0x7bc] ;  /* 0x0007bc0001177983 */ /* 0x000ea80000300800 */
[----:B-1----:R-:W2:Y:S04]  /*26be0*/  LDL.64 R18, [R1+0x28] ;  /* 0x0000280001127983 */ /* 0x002ea80000100a00 */
[----:B--2---:R1:W-:Y:S04]  /*26bf0*/  STL.64 [R1+0x1f78], R18 ;  /* 0x001f781201007387 */ /* 0x0043e80000100a00 */
[----:B------:R-:W-:Y:S04]  /*26c00*/  STL.64 [R1+0x1f58], R22 ;  /* 0x001f581601007387 */ /* 0x000fe80000100a00 */
[----:B----4-:R2:W-:Y:S01]  /*26c10*/  STL.64 [R1+0x1f50], R20 ;  /* 0x001f501401007387 */ /* 0x0105e20000100a00 */
[----:B-1----:R-:W-:-:S02]  /*26c20*/  IMAD.MOV.U32 R18, RZ, RZ, R28 ;  /* 0x000000ffff127224 */ /* 0x002fc400078e001c */
[----:B------:R-:W-:Y:S01]  /*26c30*/  IMAD.MOV.U32 R19, RZ, RZ, R29 ;  /* 0x000000ffff137224 */ /* 0x000fe200078e001d */
[----:B--2---:R-:W2:Y:S04]  /*26c40*/  LDL.LU R20, [R1+0x7e0] ;  /* 0x0007e00001147983 */ /* 0x004ea80000300800 */
[----:B------:R-:W2:Y:S04]  /*26c50*/  LDL.LU R21, [R1+0x7e4] ;  /* 0x0007e40001157983 */ /* 0x000ea80000300800 */
[----:B------:R-:W4:Y:S04]  /*26c60*/  LDL.LU R22, [R1+0x7e8] ;  /* 0x0007e80001167983 */ /* 0x000f280000300800 */
[----:B------:R-:W4:Y:S04]  /*26c70*/  LDL.LU R23, [R1+0x7ec] ;  /* 0x0007ec0001177983 */ /* 0x000f280000300800 */
[----:B------:R-:W2:Y:S04]  /*26c80*/  LDL.LU R28, [R1+0x2020] ;  /* 0x00202000011c7983 */ /* 0x000ea80000300800 */
[----:B------:R1:W-:Y:S02]  /*26c90*/  STL.64 [R1+0x1f90], R18 ;  /* 0x001f901201007387 */ /* 0x0003e40000100a00 */
        /* <DEDUP_REMOVED lines=9> */
[----:B---3--:R-:W-:-:S05]  /*26d30*/  IMAD.MOV.U32 R27, RZ, RZ, R2 ;  /* 0x000000ffff1b7224 */ /* 0x008fca00078e0002 */
[----:B------:R1:W-:Y:S04]  /*26d40*/  STL.64 [R1+0x1fd0], R26 ;  /* 0x001fd01a01007387 */ /* 0x0003e80000100a00 */
[----:B-1----:R-:W2:Y:S04]  /*26d50*/  LDL.64 R26, [R1+0x78] ;  /* 0x00007800011a7983 */ /* 0x002ea80000100a00 */
[----:B--2---:R-:W-:Y:S04]  /*26d60*/  STL.64 [R1+0x1fe8], R26 ;  /* 0x001fe81a01007387 */ /* 0x004fe80000100a00 */
[----:B------:R1:W-:Y:S04]  /*26d70*/  STL.64 [R1+0x1fa8], R18 ;  /* 0x001fa81201007387 */ /* 0x0003e80000100a00 */
[----:B-1----:R-:W2:Y:S04]  /*26d80*/  LDL.64 R18, [R1+0x58] ;  /* 0x0000580001127983 */ /* 0x002ea80000100a00 */
[----:B--2---:R1:W-:Y:S04]  /*26d90*/  STL.64 [R1+0x1fc8], R18 ;  /* 0x001fc81201007387 */ /* 0x0043e80000100a00 */
        /* <DEDUP_REMOVED lines=10> */
[----:B------:R-:W2:Y:S04]  /*26e40*/  LDL.64 R26, [R1+0x88] ;  /* 0x00008800011a7983 */ /* 0x000ea80000100a00 */
[----:B-1----:R-:W3:Y:S04]  /*26e50*/  LDL.64 R6, [R1+0xa8] ;  /* 0x0000a80001067983 */ /* 0x002ee80000100a00 */
[----:B--2---:R1:W-:Y:S04]  /*26e60*/  STL.64 [R1+0x2000], R26 ;  /* 0x0020001a01007387 */ /* 0x0043e80000100a00 */
[----:B-1----:R-:W2:Y:S04]  /*26e70*/  LDL.64 R26, [R1+0x98] ;  /* 0x00009800011a7983 */ /* 0x002ea80000100a00 */
[----:B--2---:R1:W-:Y:S04]  /*26e80*/  STL.64 [R1+0x2018], R26 ;  /* 0x0020181a01007387 */ /* 0x0043e80000100a00 */
[----:B------:R-:W2:Y:S04]  /*26e90*/  LDL.LU R24, [R1+0x870] ;  /* 0x0008700001187983 */ /* 0x000ea80000300800 */
[----:B------:R-:W2:Y:S04]  /*26ea0*/  LDL.LU R25, [R1+0x874] ;  /* 0x0008740001197983 */ /* 0x000ea80000300800 */
[----:B-1----:R-:W2:Y:S04]  /*26eb0*/  LDL.LU R26, [R1+0x878] ;  /* 0x00087800011a7983 */ /* 0x002ea80000300800 */
        /* <DEDUP_REMOVED lines=11> */
[----:B------:R-:W2:Y:S04]  /*26f70*/  LDL.LU R18, [R1+0x858] ;  /* 0x0008580001127983 */ /* 0x000ea80000300800 */
[----:B------:R-:W2:Y:S04]  /*26f80*/  LDL.LU R19, [R1+0x85c] ;  /* 0x00085c0001137983 */ /* 0x000ea80000300800 */
[----:B----4-:R-:W-:Y:S04]  /*26f90*/  STL.64 [R1+0x1f70], R22 ;  /* 0x001f701601007387 */ /* 0x010fe80000100a00 */
[----:B------:R1:W-:Y:S04]  /*26fa0*/  STL.64 [R1+0x1f68], R20 ;  /* 0x001f681401007387 */ /* 0x0003e80000100a00 */
        /* <DEDUP_REMOVED lines=21> */
[----:B------:R1:W-:Y:S04]  /*27100*/  STL.64 [R1+0xad8], R26 ;  /* 0x000ad81a01007387 */ /* 0x0003e80000100a00 */
[----:B-1----:R-:W4:Y:S04]  /*27110*/  LDL.LU.64 R26, [R1+0x2018] ;  /* 0x00201800011a7983 */ /* 0x002f280000300a00 */
[----:B------:R-:W4:Y:S04]  /*27120*/  LDL.LU.64 R6, [R1+0x2010] ;  /* 0x0020100001067983 */ /* 0x000f280000300a00 */
[----:B------:R-:W4:Y:S02]  /*27130*/  LDL.LU.64 R4, [R1+0x2008] ;  /* 0x0020080001047983 */ /* 0x000f240000300a00 */
[----:B----4-:R-:W-:Y:S01]  /*27140*/  HMMA.1688.F32.TF32 R4, R8, R26, R4 ;  /* 0x0000001a0804723c */ /* 0x010fe20000081004 */
[----:B------:R-:W-:-:S15]  /*27150*/  IMAD.MOV.U32 R29, RZ, RZ, R27 ;  /* 0x000000ffff1d7224 */ /* 0x000fde00078e001b */
[----:B------:R-:W-:-:S03]  /*27160*/  NOP ;  /* 0x0000000000007918 */ /* 0x000fc60000000000 */
[----:B------:R1:W-:Y:S04]  /*27170*/  STL.64 [R1+0xac0], R4 ;  /* 0x000ac00401007387 */ /* 0x0003e80000100a00 */
[----:B------:R4:W-:Y:S01]  /*27180*/  STL.64 [R1+0xac8], R6 ;  /* 0x000ac80601007387 */ /* 0x0009e20000100a00 */
[----:B-1----:R-:W-:-:S03]  /*27190*/  IMAD.MOV.U32 R4, RZ, RZ, R26 ;  /* 0x000000ffff047224 */ /* 0x002fc600078e001a */
[----:B------:R-:W2:Y:S02]  /*271a0*/  LDL.LU.64 R26, [R1+0x2000] ;  /* 0x00200000011a7983 */ /* 0x000ea40000300a00 */
[----:B--2---:R-:W-:Y:S01]  /*271b0*/  HMMA.1688.F32.TF32 R16, R8, R26, R16 ;  /* 0x0000001a0810723c */ /* 0x004fe20000081010 */
[----:B----4-:R-:W-:Y:S02]  /*271c0*/  IMAD.MOV.U32 R6, RZ, RZ, R26 ;  /* 0x000000ffff067224 */ /* 0x010fe400078e001a */
        /* <DEDUP_REMOVED lines=30> */
[----:B------:R-:W3:Y:S02]  /*273b0*/  LDL.LU.64 R18, [R1+0x1fa8] ;  /* 0x001fa80001127983 */ /* 0x000ee40000300a00 */
[C---:B---3--:R-:W-:Y:S02]  /*273c0*/  HMMA.1688.F32.TF32 R16, R8.reuse, R18, R20 ;  /* 0x000000120810723c */ /* 0x048fe40000081014 */
[----:B--2---:R-:W-:Y:S04]  /*273d0*/  STL.64 [R1+0x1f18], R26 ;  /* 0x001f181a01007387 */ /* 0x004fe80000100a00 */
[----:B------:R1:W-:Y:S04]  /*273e0*/  STL.64 [R1+0x1f10], R24 ;  /* 0x001f101801007387 */ /* 0x0003e80000100a00 */
[----:B-1----:R-:W2:Y:S04]  /*273f0*/  LDL.LU R24, [R1+0x760] ;  /* 0x0007600001187983 */ /* 0x002ea80000300800 */
[----:B------:R-:W2:Y:S04]  /*27400*/  LDL.LU R25, [R1+0x764] ;  /* 0x0007640001197983 */ /* 0x000ea80000300800 */
[----:B------:R-:W2:Y:S04]  /*27410*/  LDL.LU R26, [R1+0x768] ;  /* 0x00076800011a7983 */ /* 0x000ea80000300800 */
[----:B------:R-:W2:Y:S04]  /*27420*/  LDL.LU R27, [R1+0x76c] ;  /* 0x00076c00011b7983 */ /* 0x000ea80000300800 */
[----:B------:R-:W3:Y:S04]  /*27430*/  LDL.LU.64 R22, [R1+0x1fa0] ;  /* 0x001fa00001167983 */ /* 0x000ee80000300a00 */
[----:B------:R-:W3:Y:S04]  /*27440*/  LDL.LU.64 R20, [R1+0x1f98] ;  /* 0x001f980001147983 */ /* 0x000ee80000300a00 */
[----:B------:R-:W-:Y:S04]  /*27450*/  STL.64 [R1+0xa70], R16 ;  /* 0x000a701001007387 */ /* 0x000fe80000100a00 */
[----:B------:R1:W-:Y:S04]  /*27460*/  STL.64 [R1+0xa78], R18 ;  /* 0x000a781201007387 */ /* 0x0003e80000100a00 */
[----:B-1----:R-:W3:Y:S02]  /*27470*/  LDL.LU.64 R18, [R1+0x1f90] ;  /* 0x001f900001127983 */ /* 0x002ee40000300a00 */
        /* <DEDUP_REMOVED lines=29> */
[----:B-1----:R-:W3:Y:S04]  /*27650*/  LDL.LU.64 R18, [R1+0x1f30] ;  /* 0x001f300001127983 */ /* 0x002ee80000300a00 */
[----:B------:R-:W4:Y:S01]  /*27660*/  LDL.LU.64 R16, [R1+0x1f28] ;  /* 0x001f280001107983 */ /* 0x000f220000300a00 */
[----:B---3--:R-:W-:-:S15]  /*27670*/  HMMA.1688.F32.TF32 R20, R8, R18, R20 ;  /* 0x000000120814723c */ /* 0x008fde0000081014 */
[----:B------:R-:W-:-:S04]  /*27680*/  NOP ;  /* 0x0000000000007918 */ /* 0x000fc80000000000 */
[----:B------:R-:W-:Y:S04]  /*27690*/  STL.64 [R1+0xbe0], R20 ;  /* 0x000be01401007387 */ /* 0x000fe80000100a00 */
[----:B------:R1:W-:Y:S04]  /*276a0*/  STL.64 [R1+0xbe8], R22 ;  /* 0x000be81601007387 */ /* 0x0003e80000100a00 */
[----:B-1----:R-:W2:Y:S04]  /*276b0*/  LDL.LU.64 R22, [R1+0x1f20] ;  /* 0x001f200001167983 */ /* 0x002ea80000300a00 */
[----:B------:R-:W-:Y:S04]  /*276c0*/  STL.64 [R1+0x1dd8], R18 ;  /* 0x001dd81201007387 */ /* 0x000fe80000100a00 */
        /* <DEDUP_REMOVED lines=9> */
[----:B-1----:R-:W3:Y:S04]  /*27760*/  LDL.LU.64 R26, [R1+0x1f18] ;  /* 0x001f1800011a7983 */ /* 0x002ee80000300a00 */
[----:B------:R-:W2:Y:S04]  /*27770*/  LDL.LU.64 R24, [R1+0x1f10] ;  /* 0x001f100001187983 */ /* 0x000ea80000300a00 */
[----:B------:R1:W-:Y:S01]  /*27780*/  STL.64 [R1+0x1de0], R22 ;  /* 0x001de01601007387 */ /* 0x0003e20000100a00 */
[----:B---3--:R-:W-:Y:S03]  /*27790*/  HMMA.1688.F32.TF32 R8, R8, R26, R16 ;  /* 0x0000001a0808723c */ /* 0x008fe60000081010 */
[----:B------:R3:W-:Y:S04]  /*277a0*/  STL.64 [R1+0x1de8], R26 ;  /* 0x001de81a01007387 */ /* 0x0007e80000100a00 */
[----:B------:R-:W4:-:S12]  /*277b0*/  LDL.LU R20, [R1+0x670] ;  /* 0x0006700001147983 */ /* 0x000f180000300800 */
[----:B------:R-:W-:Y:S04]  /*277c0*/  STL.64 [R1+0xb60], R8 ;  /* 0x000b600801007387 */ /* 0x000fe80000100a00 */
[----:B------:R-:W-:Y:S04]  /*277d0*/  STL.64 [R1+0xb68], R10 ;  /* 0x000b680a01007387 */ /* 0x000fe80000100a00 */
[----:B------:R-:W4:Y:S04]  /*277e0*/  LDL.LU R21, [R1+0x674] ;  /* 0x0006740001157983 */ /* 0x000f280000300800 */
[----:B-1----:R-:W2:Y:S04]  /*277f0*/  LDL.LU R22, [R1+0x678] ;  /* 0x0006780001167983 */ /* 0x002ea80000300800 */
[----:B------:R-:W2:Y:S01]  /*27800*/  LDL.LU R23, [R1+0x67c] ;  /* 0x00067c0001177983 */ /* 0x000ea20000300800 */
[----:B---3--:R-:W-:-:S02]  /*27810*/  IMAD.MOV.U32 R26, RZ, RZ, R13 ;  /* 0x000000ffff1a7224 */ /* 0x008fc400078e000d */
[----:B------:R-:W-:Y:S01]  /*27820*/  IMAD.MOV.U32 R27, RZ, RZ, R14 ;  /* 0x000000ffff1b7224 */ /* 0x000fe200078e000e */
[----:B--2---:R-:W-:Y:S04]  /*27830*/  STL.64 [R1+0x1df8], R22 ;  /* 0x001df81601007387 */ /* 0x004fe80000100a00 */
[----:B----4-:R1:W-:Y:S04]  /*27840*/  STL.64 [R1+0x1df0], R20 ;  /* 0x001df01401007387 */ /* 0x0103e80000100a00 */
        /* <DEDUP_REMOVED lines=11> */
[----:B------:R-:W3:Y:S04]  /*27900*/  LDL.LU R15, [R1+0x1f00] ;  /* 0x001f0000010f7983 */ /* 0x000ee80000300800 */
[----:B------:R-:W3:Y:S04]  /*27910*/  LDL.LU R7, [R1+0x1efc] ;  /* 0x001efc0001077983 */ /* 0x000ee80000300800 */
[----:B------:R-:W-:Y:S04]  /*27920*/  STL.64 [R1+0x1e18], R26 ;  /* 0x001e181a01007387 */ /* 0x000fe80000100a00 */
        /* <DEDUP_REMOVED lines=9> */
[----:B------:R-:W4:Y:S04]  /*279c0*/  LDL.LU R23, [R1+0x6ac] ;  /* 0x0006ac0001177983 */ /* 0x000f280000300800 */
[----:B----4-:R1:W-:Y:S04]  /*279d0*/  STL.64 [R1+0x1e38], R22 ;  /* 0x001e381601007387 */ /* 0x0103e80000100a00 */
[----:B--2---:R-:W-:Y:S04]  /*279e0*/  STL.64 [R1+0x1e30], R20 ;  /* 0x001e301401007387 */ /* 0x004fe80000100a00 */
[----:B-1----:R-:W2:Y:S04]  /*279f0*/  LDL.64 R22, [R1+0x48] ;  /* 0x0000480001167983 */ /* 0x002ea80000100a00 */
[----:B--2---:R1:W-:Y:S02]  /*27a00*/  STL.64 [R1+0x1e40], R22 ;  /* 0x001e401601007387 */ /* 0x0043e40000100a00 */
[----:B-1----:R-:W-:-:S02]  /*27a10*/  IMAD.MOV.U32 R22, RZ, RZ, R25 ;  /* 0x000000ffff167224 */ /* 0x002fc400078e0019 */
[----:B------:R-:W-:-:S05]  /*27a20*/  IMAD.MOV.U32 R23, RZ, RZ, R24 ;  /* 0x000000ffff177224 */ /* 0x000fca00078e0018 */
[----:B------:R1:W-:Y:S04]  /*27a30*/  STL.64 [R1+0x1e50], R22 ;  /* 0x001e501601007387 */ /* 0x0003e80000100a00 */
[----:B-1----:R-:W2:Y:S04]  /*27a40*/  LDL.64 R22, [R1+0x68] ;  /* 0x0000680001167983 */ /* 0x002ea80000100a00 */
[----:B--2---:R-:W-:Y:S04]  /*27a50*/  STL.64 [R1+0x1e68], R22 ;  /* 0x001e681601007387 */ /* 0x004fe80000100a00 */
[----:B------:R-:W2:Y:S04]  /*27a60*/  LDL.64 R26, [R1+0x38] ;  /* 0x00003800011a7983 */ /* 0x000ea80000100a00 */
[----:B--2---:R1:W-:Y:S04]  /*27a70*/  STL.64 [R1+0x1e48], R26 ;  /* 0x001e481a01007387 */ /* 0x0043e80000100a00 */
[----:B------:R-:W2:Y:S04]  /*27a80*/  LDL.LU R24, [R1+0x6c0] ;  /* 0x0006c00001187983 */ /* 0x000ea80000300800 */
[----:B------:R-:W2:Y:S04]  /*27a90*/  LDL.LU R25, [R1+0x6c4] ;  /* 0x0006c40001197983 */ /* 0x000ea80000300800 */
[----:B-1----:R-:W4:Y:S04]  /*27aa0*/  LDL.LU R26, [R1+0x6c8] ;  /* 0x0006c800011a7983 */ /* 0x002f280000300800 */
[----:B------:R-:W4:Y:S01]  /*27ab0*/  LDL.LU R27, [R1+0x6cc] ;  /* 0x0006cc00011b7983 */ /* 0x000f220000300800 */
[----:B------:R-:W-:-:S02]  /*27ac0*/  IMAD.MOV.U32 R22, RZ, RZ, R3 ;  /* 0x000000ffff167224 */ /* 0x000fc400078e0003 */
[----:B------:R-:W-:Y:S01]  /*27ad0*/  IMAD.MOV.U32 R23, RZ, RZ, R5 ;  /* 0x000000ffff177224 */ /* 0x000fe200078e0005 */
[----:B------:R-:W2:Y:S04]  /*27ae0*/  LDL.LU R3, [R1+0x1ef8] ;  /* 0x001ef80001037983 */ /* 0x000ea80000300800 */
[----:B------:R-:W3:Y:S04]  /*27af0*/  LDL.LU R5, [R1+0x1ef4] ;  /* 0x001ef40001057983 */ /* 0x000ee80000300800 */
[----:B------:R-:W-:Y:S04]  /*27b00*/  STL.64 [R1+0x1e80], R22 ;  /* 0x001e801601007387 */ /* 0x000fe80000100a00 */
[----:B----4-:R-:W-:Y:S04]  /*27b10*/  STL.64 [R1+0x1e60], R26 ;  /* 0x001e601a01007387 */ /* 0x010fe80000100a00 */
[----:B--2---:R1:W-:Y:S04]  /*27b20*/  STL.64 [R1+0x1e58], R24 ;  /* 0x001e581801007387 */ /* 0x0043e80000100a00 */
[----:B------:R-:W-:Y:S04]  /*27b30*/  LDS R11, [R3+UR6+0xe600] ;  /* 0x00e60006030b7984 */ /* 0x000fe80008000800 */
[----:B------:R-:W-:Y:S04]  /*27b40*/  LDS R9, [R3+UR6+0xc600] ;  /* 0x00c6000603097984 */ /* 0x000fe80008000800 */
[----:B-1----:R-:W2:Y:S04]  /*27b50*/  LDL.LU R24, [R1+0x6d0] ;  /* 0x0006d00001187983 */ /* 0x002ea80000300800 */
[----:B------:R-:W2:Y:S04]  /*27b60*/  LDL.LU R25, [R1+0x6d4] ;  /* 0x0006d40001197983 */ /* 0x000ea80000300800 */
[----:B------:R-:W4:Y:S04]  /*27b70*/  LDL.LU R26, [R1+0x6d8] ;  /* 0x0006d800011a7983 */ /* 0x000f280000300800 */
[----:B------:R-:W4:Y:S01]  /*27b80*/  LDL.LU R27, [R1+0x6dc] ;  /* 0x0006dc00011b7983 */ /* 0x000f220000300800 */
[----:B------:R-:W-:-:S02]  /*27b90*/  IMAD.MOV.U32 R22, RZ, RZ, R6 ;  /* 0x000000ffff167224 */ /* 0x000fc400078e0006 */
[----:B------:R-:W-:Y:S01]  /*27ba0*/  IMAD.MOV.U32 R23, RZ, RZ, R0 ;  /* 0x000000ffff177224 */ /* 0x000fe200078e0000 */
[----:B------:R-:W3:Y:S04]  /*27bb0*/  LDL.LU R6, [R1+0x1ef0] ;  /* 0x001ef00001067983 */ /* 0x000ee80000300800 */
[----:B------:R-:W3:Y:S04]  /*27bc0*/  LDL.LU R0, [R1+0x1eec] ;  /* 0x001eec0001007983 */ /* 0x000ee80000300800 */
[----:B------:R-:W-:Y:S04]  /*27bd0*/  STL.64 [R1+0x1e98], R22 ;  /* 0x001e981601007387 */ /* 0x000fe80000100a00 */
[----:B----4-:R-:W-:Y:S04]  /*27be0*/  STL.64 [R1+0x1e78], R26 ;  /* 0x001e781a01007387 */ /* 0x010fe80000100a00 */
[----:B--2---:R1:W-:Y:S04]  /*27bf0*/  STL.64 [R1+0x1e70], R24 ;  /* 0x001e701801007387 */ /* 0x0043e80000100a00 */
[----:B---3--:R-:W2:Y:S04]  /*27c00*/  LDS R10, [R0+UR6+0xe600] ;  /* 0x00e60006000a7984 */ /* 0x008ea80008000800 */
        /* <DEDUP_REMOVED lines=19> */
[----:B------:R-:W-:Y:S04]  /*27d40*/  STL.64 [R1+0x1ec8], R22 ;  /* 0x001ec81601007387 */ /* 0x000fe80000100a00 */
        /* <DEDUP_REMOVED lines=19> */
[----:B------:R-:W-:Y:S04]  /*27e80*/  STL.64 [R1+0x1db0], R10 ;  /* 0x001db00a01007387 */ /* 0x000fe80000100a00 */
[----:B---3--:R1:W-:Y:S04]  /*27e90*/  STL.64 [R1+0x1da8], R8 ;  /* 0x001da80801007387 */ /* 0x0083e80000100a00 */
[----:B-1----:R-:W3:Y:S04]  /*27ea0*/  LDL.LU R8, [R1+0x730] ;  /* 0x0007300001087983 */ /* 0x002ee80000300800 */
[----:B------:R-:W3:Y:S04]  /*27eb0*/  LDL.LU R9, [R1+0x734] ;  /* 0x0007340001097983 */ /* 0x000ee80000300800 */
[----:B------:R-:W3:Y:S04]  /*27ec0*/  LDL.LU R10, [R1+0x738] ;  /* 0x00073800010a7983 */ /* 0x000ee80000300800 */
[----:B------:R-:W3:Y:S01]  /*27ed0*/  LDL.LU R11, [R1+0x73c] ;  /* 0x00073c00010b7983 */ /* 0x000ee20000300800 */
[----:B------:R-:W-:-:S02]  /*27ee0*/  IMAD.MOV.U32 R22, RZ, RZ, R13 ;  /* 0x000000ffff167224 */ /* 0x000fc400078e000d */
[----:B------:R-:W-:Y:S02]  /*27ef0*/  IMAD.MOV.U32 R23, RZ, RZ, R12 ;  /* 0x000000ffff177224 */ /* 0x000fe400078e000c */
[----:B---3--:R-:W-:Y:S01]  /*27f00*/  HMMA.1688.F32.TF32 R12, R4, R14, R8 ;  /* 0x0000000e040c723c */ /* 0x008fe20000081008 */
[----:B------:R-:W3:-:S15]  /*27f10*/  LDL.LU R8, [R1+0x660] ;  /* 0x0006600001087983 */ /* 0x000ede0000300800 */
[----:B------:R-:W-:-:S03]  /*27f20*/  NOP ;  /* 0x0000000000007918 */ /* 0x000fc60000000000 */
[----:B------:R-:W-:Y:S04]  /*27f30*/  STL.64 [R1+0x940], R12 ;  /* 0x0009400c01007387 */ /* 0x000fe80000100a00 */
[----:B------:R-:W-:Y:S04]  /*27f40*/  STL.64 [R1+0x948], R14 ;  /* 0x0009480e01007387 */ /* 0x000fe80000100a00 */
[----:B------:R-:W-:Y:S04]  /*27f50*/  LDS R14, [R0+UR6+0xe700] ;  /* 0x00e70006000e7984 */ /* 0x000fe80008000800 */
[----:B------:R-:W1:Y:S04]  /*27f60*/  LDS R15, [R3+UR6+0xe700] ;  /* 0x00e70006030f7984 */ /* 0x000e680008000800 */
[----:B------:R-:W-:Y:S04]  /*27f70*/  LDS R12, [R0+UR6+0xc700] ;  /* 0x00c70006000c7984 */ /* 0x000fe80008000800 */
[----:B------:R-:W4:Y:S01]  /*27f80*/  LDS R13, [R3+UR6+0xc700] ;  /* 0x00c70006030d7984 */ /* 0x000f220008000800 */
[C---:B--2---:R-:W-:Y:S03]  /*27f90*/  HMMA.1688.F32.TF32 R20, R4.reuse, R22, R24 ;  /* 0x000000160414723c */ /* 0x044fe60000081018 */
[----:B------:R-:W3:Y:S04]  /*27fa0*/  LDL.LU R9, [R1+0x664] ;  /* 0x0006640001097983 */ /* 0x000ee80000300800 */
[----:B------:R-:W3:Y:S04]  /*27fb0*/  LDL.LU R10, [R1+0x668] ;  /* 0x00066800010a7983 */ /* 0x000ee80000300800 */
[----:B------:R-:W3:Y:S04]  /*27fc0*/  LDL.LU R11, [R1+0x66c] ;  /* 0x00066c00010b7983 */ /* 0x000ee80000300800 */
[----:B------:R-:W-:Y:S04]  /*27fd0*/  STL [R1+0x1a88], R0 ;  /* 0x001a880001007387 */ /* 0x000fe80000100800 */
[----:B-1----:R-:W-:Y:S04]  /*27fe0*/  STL.64 [R1+0x1c68], R14 ;  /* 0x001c680e01007387 */ /* 0x002fe80000100a00 */
[----:B----4-:R1:W-:Y:S01]  /*27ff0*/  STL.64 [R1+0x1c60], R12 ;  /* 0x001c600c01007387 */ /* 0x0103e20000100a00 */
[----:B------:R-:W-:Y:S06]  /*28000*/  BAR.SYNC.DEFER_BLOCKING 0x0 ;  /* 0x0000000000007b1d */ /* 0x000fec0000010000 */
[----:B-1----:R-:W2:Y:S04]  /*28010*/  LDL.LU R12, [R1+0x6b0] ;  /* 0x0006b000010c7983 */ /* 0x002ea80000300800 */
[----:B------:R-:W2:Y:S04]  /*28020*/  LDL.LU R13, [R1+0x6b4] ;  /* 0x0006b400010d7983 */ /* 0x000ea80000300800 */
[----:B------:R-:W2:Y:S04]  /*28030*/  LDL.LU R14, [R1+0x6b8] ;  /* 0x0006b800010e7983 */ /* 0x000ea80000300800 */
[----:B------:R-:W2:Y:S04]  /*28040*/  LDL.LU R15, [R1+0x6bc] ;  /* 0x0006bc00010f7983 */ /* 0x000ea80000300800 */
[----:B------:R-:W4:Y:S04]  /*28050*/  LDL.LU.64 R26, [R1+0x1ed8] ;  /* 0x001ed800011a7983 */ /* 0x000f280000300a00 */
[----:B------:R-:W4:Y:S04]  /*28060*/  LDL.LU.64 R24, [R1+0x1ed0] ;  /* 0x001ed00001187983 */ /* 0x000f280000300a00 */
        /* <DEDUP_REMOVED lines=41> */
[----:B-1----:R-:W2:Y:S02]  /*28300*/  LDL.LU.64 R22, [R1+0x1e40] ;  /* 0x001e400001167983 */ /* 0x002ea40000300a00 */
[----:B--2---:R-:W-:-:S15]  /*28310*/  HMMA.1688.F32.TF32 R12, R4, R22, R12 ;  /* 0x00000016040c723c */ /* 0x004fde000008100c */
[----:B------:R-:W-:-:S04]  /*28320*/  NOP ;  /* 0x0000000000007918 */ /* 0x000fc80000000000 */
[----:B------:R1:W-:Y:S04]  /*28330*/  STL.64 [R1+0x8c0], R12 ;  /* 0x0008c00c01007387 */ /* 0x0003e80000100a00 */
[----:B------:R4:W-:Y:S01]  /*28340*/  STL.64 [R1+0x8c8], R14 ;  /* 0x0008c80e01007387 */ /* 0x0009e20000100a00 */
[----:B-1----:R-:W-:Y:S02]  /*28350*/  IMAD.MOV.U32 R13, RZ, RZ, R22 ;  /* 0x000000ffff0d7224 */ /* 0x002fe400078e0016 */
[----:B------:R-:W-:Y:S02]  /*28360*/  IMAD.MOV.U32 R12, RZ, RZ, R23 ;  /* 0x000000ffff0c7224 */ /* 0x000fe400078e0017 */
[----:B------:R-:W2:Y:S04]  /*28370*/  LDL.LU.64 R22, [R1+0x1e38] ;  /* 0x001e380001167983 */ /* 0x000ea80000300a00 */
[----:B------:R-:W2:Y:S04]  /*28380*/  LDL.LU.64 R20, [R1+0x1e30] ;  /* 0x001e300001147983 */ /* 0x000ea80000300a00 */
[----:B------:R-:W-:Y:S01]  /*28390*/  STL [R1+0x1d28], R13 ;  /* 0x001d280d01007387 */ /* 0x000fe20000100800 */
[----:B----4-:R-:W-:-:S02]  /*283a0*/  IMAD.MOV.U32 R15, RZ, RZ, R26 ;  /* 0x000000ffff0f7224 */ /* 0x010fc400078e001a */
[----:B------:R-:W-:Y:S01]  /*283b0*/  IMAD.MOV.U32 R14, RZ, RZ, R27 ;  /* 0x000000ffff0e7224 */ /* 0x000fe200078e001b */
[----:B--2---:R-:W-:-:S15]  /*283c0*/  HMMA.1688.F32.TF32 R20, R4, R26, R20 ;  /* 0x0000001a0414723c */ /* 0x004fde0000081014 */
[----:B------:R-:W-:-:S04]  /*283d0*/  NOP ;  /* 0x0000000000007918 */ /* 0x000fc80000000000 */
        /* <DEDUP_REMOVED lines=13> */
[----:B------:R-:W2:Y:S01]  /*284b0*/  LDL.LU.64 R20, [R1+0x1df0] ;  /* 0x001df00001147983 */ /* 0x000ea20000300a00 */
[----:B------:R-:W-:-:S12]  /*284c0*/  IMAD.MOV.U32 R13, RZ, RZ, R18 ;  /* 0x000000ffff0d7224 */ /* 0x000fd800078e0012 */
[----:B------:R-:W-:Y:S04]  /*284d0*/  STL.64 [R1+0x890], R24 ;  /* 0x0008901801007387 */ /* 0x000fe80000100a00 */
[----:B------:R1:W-:Y:S04]  /*284e0*/  STL.64 [R1+0x898], R26 ;  /* 0x0008981a01007387 */ /* 0x0003e80000100a00 */
[----:B-1----:R-:W4:Y:S01]  /*284f0*/  LDL.LU.64 R26, [R1+0x1de8] ;  /* 0x001de800011a7983 */ /* 0x002f220000300a00 */
[----:B------:R-:W-:Y:S01]  /*28500*/  IMAD.MOV.U32 R24, RZ, RZ, R19 ;  /* 0x000000ffff187224 */ /* 0x000fe200078e0013 */
[----:B--2---:R-:W-:-:S15]  /*28510*/  HMMA.1688.F32.TF32 R20, R4, R18, R20 ;  /* 0x000000120414723c */ /* 0x004fde0000081014 */
[----:B------:R-:W-:-:S04]  /*28520*/  NOP ;  /* 0x0000000000007918 */ /* 0x000fc80000000000 */
[----:B------:R-:W-:Y:S04]  /*28530*/  STL.64 [R1+0xa20], R20 ;  /* 0x000a201401007387 */ /* 0x000fe80000100a00 */
[----:B------:R1:W-:Y:S04]  /*28540*/  STL.64 [R1+0xa28], R22 ;  /* 0x000a281601007387 */ /* 0x0003e80000100a00 */
[----:B-1----:R-:W2:Y:S04]  /*28550*/  LDL.LU.64 R22, [R1+0x1de0] ;  /* 0x001de00001167983 */ /* 0x002ea80000300a00 */
[----:B------:R-:W3:Y:S04]  /*28560*/  LDL.LU.64 R18, [R1+0x1dd8] ;  /* 0x001dd80001127983 */ /* 0x000ee80000300a00 */
[----:B------:R-:W2:Y:S04]  /*28570*/  LDL.LU.64 R16, [R1+0x1dd0] ;  /* 0x001dd00001107983 */ /* 0x000ea80000300a00 */
[----:B----4-:R-:W-:Y:S04]  /*28580*/  STL.64 [R1+0x1dc0], R26 ;  /* 0x001dc01a01007387 */ /* 0x010fe80000100a00 */
[----:B------:R-:W-:Y:S04]  /*28590*/  STL [R1+0x1db8], R24 ;  /* 0x001db81801007387 */ /* 0x000fe80000100800 */
[----:B------:R-:W-:Y:S04]  /*285a0*/  STL.64 [R1+0x1d38], R14 ;  /* 0x001d380e01007387 */ /* 0x000fe80000100a00 */
[----:B------:R1:W-:Y:S04]  /*285b0*/  STL.64 [R1+0x1d30], R12 ;  /* 0x001d300c01007387 */ /* 0x0003e80000100a00 */
[----:B-1----:R-:W4:Y:S01]  /*285c0*/  LDL.LU R12, [R1+0x5d0] ;  /* 0x0005d000010c7983 */ /* 0x002f220000300800 */
[----:B---3--:R-:W-:-:S15]  /*285d0*/  HMMA.1688.F32.TF32 R8, R4, R18, R8 ;  /* 0x000000120408723c */ /* 0x008fde0000081008 */
[----:B------:R-:W-:-:S04]  /*285e0*/  NOP ;  /* 0x0000000000007918 */ /* 0x000fc80000000000 */
[----:B------:R1:W-:Y:S04]  /*285f0*/  STL.64 [R1+0xbc0], R8 ;  /* 0x000bc00801007387 */ /* 0x0003e80000100a00 */
[----:B------:R3:W-:Y:S04]  /*28600*/  STL.64 [R1+0xbc8], R10 ;  /* 0x000bc80a01007387 */ /* 0x0007e80000100a00 */
[----:B------:R-:W4:Y:S01]  /*28610*/  LDL.LU R13, [R1+0x5d4] ;  /* 0x0005d400010d7983 */ /* 0x000f220000300800 */
[----:B------:R-:W-:Y:S02]  /*28620*/  IMAD.MOV.U32 R14, RZ, RZ, R2 ;  /* 0x000000ffff0e7224 */ /* 0x000fe400078e0002 */
[----:B------:R-:W-:Y:S01]  /*28630*/  IMAD.MOV.U32 R15, RZ, RZ, R29 ;  /* 0x000000ffff0f7224 */ /* 0x000fe200078e001d */
[----:B------:R-:W2:Y:S04]  /*28640*/  LDL.LU R2, [R1+0x1dcc] ;  /* 0x001dcc0001027983 */ /* 0x000ea80000300800 */
[----:B------:R-:W2:Y:S04]  /*28650*/  LDL.LU R29, [R1+0x1dc8] ;  /* 0x001dc800011d7983 */ /* 0x000ea80000300800 */
[----:B-1----:R-:W2:Y:S04]  /*28660*/  LDL.LU R8, [R1+0x640] ;  /* 0x0006400001087983 */ /* 0x002ea80000300800 */
[----:B------:R-:W2:Y:S04]  /*28670*/  LDL.LU R9, [R1+0x644] ;  /* 0x0006440001097983 */ /* 0x000ea80000300800 */
[----:B---3--:R-:W3:Y:S04]  /*28680*/  LDL.LU R10, [R1+0x648] ;  /* 0x00064800010a7983 */ /* 0x008ee80000300800 */
[----:B------:R-:W3:Y:S04]  /*28690*/  LDL.LU R11, [R1+0x64c] ;  /* 0x00064c00010b7983 */ /* 0x000ee80000300800 */
[----:B------:R-:W2:Y:S04]  /*286a0*/  LDL.LU R24, [R1+0x650] ;  /* 0x0006500001187983 */ /* 0x000ea80000300800 */
[----:B------:R-:W2:Y:S04]  /*286b0*/  LDL.LU R25, [R1+0x654] ;  /* 0x0006540001197983 */ /* 0x000ea80000300800 */
[----:B------:R-:W2:Y:S04]  /*286c0*/  LDL.LU R26, [R1+0x658] ;  /* 0x00065800011a7983 */ /* 0x000ea80000300800 */
[----:B------:R-:W2:Y:S04]  /*286d0*/  LDL.LU R27, [R1+0x65c] ;  /* 0x00065c00011b7983 */ /* 0x000ea80000300800 */
[----:B------:R1:W-:Y:S04]  /*286e0*/  STL.64 [R1+0x1d48], R14 ;  /* 0x001d480e01007387 */ /* 0x0003e80000100a00 */
[----:B----4-:R-:W-:Y:S04]  /*286f0*/  STL.64 [R1+0x1d40], R12 ;  /* 0x001d400c01007387 */ /* 0x010fe80000100a00 */
[----:B-1----:R-:W4:Y:S04]  /*28700*/  LDL.64 R14, [R1+0x88] ;  /* 0x00008800010e7983 */ /* 0x002f280000100a00 */
[----:B----4-:R1:W-:Y:S04]  /*28710*/  STL.64 [R1+0x1d58], R14 ;  /* 0x001d580e01007387 */ /* 0x0103e80000100a00 */
[----:B-1----:R-:W4:Y:S04]  /*28720*/  LDL.LU.64 R14, [R1+0x98] ;  /* 0x00009800010e7983 */ /* 0x002f280000300a00 */
[----:B----4-:R1:W-:Y:S04]  /*28730*/  STL.64 [R1+0x1d60], R14 ;  /* 0x001d600e01007387 */ /* 0x0103e80000100a00 */
[----:B-1----:R-:W4:Y:S04]  /*28740*/  LDL.LU.64 R14, [R1+0xa8] ;  /* 0x0000a800010e7983 */ /* 0x002f280000300a00 */
[----:B----4-:R1:W-:Y:S04]  /*28750*/  STL.64 [R1+0x1d78], R14 ;  /* 0x001d780e01007387 */ /* 0x0103e80000100a00 */
[----:B-1----:R-:W4:Y:S04]  /*28760*/  LDL.LU.64 R14, [R1+0xb8] ;  /* 0x0000b800010e7983 */ /* 0x002f280000300a00 */
[----:B----4-:R1:W-:Y:S04]  /*28770*/  STL.64 [R1+0x1d90], R14 ;  /* 0x001d900e01007387 */ /* 0x0103e80000100a00 */
[----:B-1----:R-:W4:Y:S04]  /*28780*/  LDL.LU.64 R14, [R1+0xc8] ;  /* 0x0000c800010e7983 */ /* 0x002f280000300a00 */
[----:B------:R1:W-:Y:S04]  /*28790*/  STL.64 [R1+0x1ca0], R18 ;  /* 0x001ca01201007387 */ /* 0x0003e80000100a00 */
[----:B--2---:R2:W-:Y:S01]  /*287a0*/  STL.64 [R1+0x1c98], R16 ;  /* 0x001c981001007387 */ /* 0x0045e20000100a00 */
[----:B-1----:R-:W-:-:S02]  /*287b0*/  IMAD.MOV.U32 R18, RZ, RZ, R3 ;  /* 0x000000ffff127224 */ /* 0x002fc400078e0003 */
[----:B------:R-:W-:-:S05]  /*287c0*/  IMAD.MOV.U32 R19, RZ, RZ, R0 ;  /* 0x000000ffff137224 */ /* 0x000fca00078e0000 */
[----:B------:R1:W-:Y:S04]  /*287d0*/  STL.64 [R1+0x1d50], R18 ;  /* 0x001d501201007387 */ /* 0x0003e80000100a00 */
[----:B--2---:R-:W2:Y:S04]  /*287e0*/  LDL.LU R16, [R1+0x5e0] ;  /* 0x0005e00001107983 */ /* 0x004ea80000300800 */
        /* <DEDUP_REMOVED lines=8> */
[----:B------:R-:W2:Y:S01]  /*28870*/  LDL.LU R19, [R1+0x61c] ;  /* 0x00061c0001137983 */ /* 0x000ea20000300800 */
[C---:B------:R-:W-:Y:S03]  /*28880*/  HMMA.1688.F32.TF32 R24, R4.reuse, R22, R24 ;  /* 0x000000160418723c */ /* 0x040fe60000081018 */
        /* <DEDUP_REMOVED lines=14> */
[----:B-1----:R-:W3:Y:S04]  /*28970*/  LDL.LU.64 R26, [R1+0x1dc0] ;  /* 0x001dc000011a7983 */ /* 0x002ee80000300a00 */
[----:B------:R-:W2:Y:S01]  /*28980*/  LDL.LU R24, [R1+0x1db8] ;  /* 0x001db80001187983 */ /* 0x000ea20000300800 */
[----:B---3--:R-:W-:Y:S03]  /*28990*/  HMMA.1688.F32.TF32 R4, R4, R26, R8 ;  /* 0x0000001a0404723c */ /* 0x008fe60000081008 */
[----:B------:R-:W2:Y:S04]  /*289a0*/  LDL.LU.64 R10, [R1+0x1db0] ;  /* 0x001db000010a7983 */ /* 0x000ea80000300a00 */
[----:B------:R-:W2:Y:S01]  /*289b0*/  LDL.LU.64 R8, [R1+0x1da8] ;  /* 0x001da80001087983 */ /* 0x000ea20000300a00 */
[----:B----4-:R-:W-:-:S02]  /*289c0*/  IMAD.MOV.U32 R28, RZ, RZ, R14 ;  /* 0x000000ffff1c7224 */ /* 0x010fc400078e000e */
[----:B------:R-:W-:-:S09]  /*289d0*/  IMAD.MOV.U32 R0, RZ, RZ, R15 ;  /* 0x000000ffff007224 */ /* 0x000fd200078e000f */
[----:B------:R1:W-:Y:S04]  /*289e0*/  STL.64 [R1+0xb50], R4 ;  /* 0x000b500401007387 */ /* 0x0003e80000100a00 */
[----:B------:R-:W-:Y:S04]  /*289f0*/  STL.64 [R1+0xb58], R6 ;  /* 0x000b580601007387 */ /* 0x000fe80000100a00 */
[----:B-1----:R-:W3:Y:S04]  /*28a00*/  LDL.LU R4, [R1+0x600] ;  /* 0x0006000001047983 */ /* 0x002ee80000300800 */
[----:B------:R-:W3:Y:S01]  /*28a10*/  LDL.LU R5, [R1+0x604] ;  /* 0x0006040001057983 */ /* 0x000ee20000300800 */
[----:B--2---:R-:W-:-:S15]  /*28a20*/  HMMA.1688.F32.TF32 R16, R8, R14, R16 ;  /* 0x0000000e0810723c */ /* 0x004fde0000081010 */
[----:B------:R-:W-:-:S04]  /*28a30*/  NOP ;  /* 0x0000000000007918 */ /* 0x000fc80000000000 */
[----:B------:R-:W-:Y:S04]  /*28a40*/  STL.64 [R1+0xa10], R16 ;  /* 0x000a101001007387 */ /* 0x000fe80000100a00 */
[----:B------:R1:W-:Y:S04]  /*28a50*/  STL.64 [R1+0xa18], R18 ;  /* 0x000a181201007387 */ /* 0x0003e80000100a00 */
[----:B-1----:R-:W2:Y:S04]  /*28a60*/  LDL.LU.64 R18, [R1+0x1da0] ;  /* 0x001da00001127983 */ /* 0x002ea80000300a00 */
[----:B------:R-:W2:Y:S04]  /*28a70*/  LDL.LU.64 R16, [R1+0x1d98] ;  /* 0x001d980001107983 */ /* 0x000ea80000300a00 */
[----:B------:R-:W2:Y:S01]  /*28a80*/  LDL.LU.64 R14, [R1+0x1d90] ;  /* 0x001d9000010e7983 */ /* 0x000ea20000300a00 */
[----:B------:R-:W-:Y:S01]  /*28a90*/  IMAD.MOV.U32 R6, RZ, RZ, R29 ;  /* 0x000000ffff067224 */ /* 0x000fe200078e001d */
        /* <DEDUP_REMOVED lines=17> */
[----:B------:R-:W3:Y:S01]  /*28bb0*/  LDL.LU.64 R14, [R1+0x1d60] ;  /* 0x001d6000010e7983 */ /* 0x000ee20000300a00 */
[----:B------:R-:W-:-:S03]  /*28bc0*/  IMAD.MOV.U32 R7, RZ, RZ, R2 ;  /* 0x000000ffff077224 */ /* 0x000fc600078e0002 */
[----:B------:R-:W-:Y:S04]  /*28bd0*/  STL.64 [R1+0x1cd8], R26 ;  /* 0x001cd81a01007387 */ /* 0x000fe80000100a00 */
[----:B------:R-:W-:Y:S01]  /*28be0*/  STL [R1+0x1cd0], R25 ;  /* 0x001cd01901007387 */ /* 0x000fe20000100800 */
[----:B---3--:R-:W-:Y:S01]  /*28bf0*/  HMMA.1688.F32.TF32 R4, R8, R14, R4 ;  /* 0x0000000e0804723c */ /* 0x008fe20000081004 */
[----:B------:R-:W-:-:S15]  /*28c00*/  IMAD.MOV.U32 R2, RZ, RZ, R15 ;  /* 0x000000ffff027224 */ /* 0x000fde00078e000f */
[----:B------:R-:W-:-:S03]  /*28c10*/  NOP ;  /* 0x0000000000007918 */ /* 0x000fc60000000000 */
[----:B------:R1:W-:Y:S04]  /*28c20*/  STL.64 [R1+0x9e0], R4 ;  /* 0x0009e00401007387 */ /* 0x0003e80000100a00 */
[----:B------:R3:W-:Y:S01]  /*28c30*/  STL.64 [R1+0x9e8], R6 ;  /* 0x0009e80601007387 */ /* 0x0007e20000100a00 */
[----:B-1----:R-:W-:-:S03]  /*28c40*/  IMAD.MOV.U32 R4, RZ, RZ, R14 ;  /* 0x000000ffff047224 */ /* 0x002fc600078e000e */
[----:B------:R-:W2:Y:S02]  /*28c50*/  LDL.LU.64 R14, [R1+0x1d58] ;  /* 0x001d5800010e7983 */ /* 0x000ea40000300a00 */
[----:B--2---:R-:W-:Y:S01]  /*28c60*/  HMMA.1688.F32.TF32 R16, R8, R14, R16 ;  /* 0x0000000e0810723c */ /* 0x004fe20000081010 */
[----:B---3--:R-:W-:-:S15]  /*28c70*/  IMAD.MOV.U32 R6, RZ, RZ, R15 ;  /* 0x000000ffff067224 */ /* 0x008fde00078e000f */
[----:B------:R-:W-:-:S03]  /*28c80*/  NOP ;  /* 0x0000000000007918 */ /* 0x000fc60000000000 */
[----:B------:R-:W-:Y:S04]  /*28c90*/  STL.64 [R1+0x9d0], R16 ;  /* 0x0009d01001007387 */ /* 0x000fe80000100a00 */
[----:B------:R1:W-:Y:S04]  /*28ca0*/  STL.64 [R1+0x9d8], R18 ;  /* 0x0009d81201007387 */ /* 0x0003e80000100a00 */
[----:B-1----:R-:W2:Y:S04]  /*28cb0*/  LDL.LU.64 R18, [R1+0x1d50] ;  /* 0x001d500001127983 */ /* 0x002ea80000300a00 */
[----:B------:R-:W3:Y:S04]  /*28cc0*/  LDL.LU.64 R14, [R1+0x1d48] ;  /* 0x001d4800010e7983 */ /* 0x000ee80000300a00 */
[----:B------:R-:W3:Y:S04]  /*28cd0*/  LDL.LU.64 R12, [R1+0x1d40] ;  /* 0x001d4000010c7983 */ /* 0x000ee80000300a00 */
[----:B------:R-:W-:Y:S04]  /*28ce0*/  STL [R1+0x1d1c], R6 ;  /* 0x001d1c0601007387 */ /* 0x000fe80000100800 */
[----:B------:R1:W-:Y:S04]  /*28cf0*/  STL [R1+0x1d18], R4 ;  /* 0x001d180401007387 */ /* 0x0003e80000100800 */
[----:B-1----:R-:W2:Y:S04]  /*28d00*/  LDL.LU R4, [R1+0x5c0] ;  /* 0x0005c00001047983 */ /* 0x002ea80000300800 */
[----:B------:R-:W2:Y:S04]  /*28d10*/  LDL.LU R5, [R1+0x5c4] ;  /* 0x0005c40001057983 */ /* 0x000ea80000300800 */
[----:B------:R-:W2:Y:S04]  /*28d20*/  LDL.LU R6, [R1+0x5c8] ;  /* 0x0005c80001067983 */ /* 0x000ea80000300800 */
[----:B------:R-:W2:Y:S04]  /*28d30*/  LDL.LU R7, [R1+0x5cc] ;  /* 0x0005cc0001077983 */ /* 0x000ea80000300800 */
[----:B------:R-:W4:Y:S04]  /*28d40*/  LDL.LU R20, [R1+0x5fc] ;  /* 0x0005fc0001147983 */ /* 0x000f280000300800 */
[----:B------:R1:W-:Y:S04]  /*28d50*/  STL.64 [R1+0x1c90], R22 ;  /* 0x001c901601007387 */ /* 0x0003e80000100a00 */
[----:B----4-:R3:W-:Y:S04]  /*28d60*/  STL.64 [R1+0x1c88], R20 ;  /* 0x001c881401007387 */ /* 0x0107e80000100a00 */
[----:B-1----:R-:W3:Y:S04]  /*28d70*/  LDL R22, [R1+0x78] ;  /* 0x0000780001167983 */ /* 0x002ee80000100800 */
[----:B------:R-:W3:Y:S01]  /*28d80*/  LDL R23, [R1+0x7c] ;  /* 0x00007c0001177983 */ /* 0x000ee20000100800 */
[C---:B--2---:R-:W-:Y:S08]  /*28d90*/  HMMA.1688.F32.TF32 R4, R8.reuse, R18, R4 ;  /* 0x000000120804723c */ /* 0x044ff00000081004 */
[----:B---3--:R-:W-:Y:S01]  /*28da0*/  HMMA.1688.F32.TF32 R20, R8, R22, R12 ;  /* 0x000000160814723c */ /* 0x008fe2000008100c */
[----:B------:R-:W2:Y:S04]  /*28db0*/  LDL.LU.64 R14, [R1+0x1d38] ;  /* 0x001d3800010e7983 */ /* 0x000ea80000300a00 */
[----:B------:R-:W3:Y:S01]  /*28dc0*/  LDL.LU.64 R12, [R1+0x1d30] ;  /* 0x001d3000010c7983 */ /* 0x000ee20000300a00 */
[----:B------:R-:W-:-:S13]  /*28dd0*/  IMAD.MOV.U32 R19, RZ, RZ, R24 ;  /* 0x000000ffff137224 */ /* 0x000fda00078e0018 */
[----:B------:R1:W-:Y:S04]  /*28de0*/  STL.64 [R1+0x9c0], R20 ;  /* 0x0009c01401007387 */ /* 0x0003e80000100a00 */
[----:B------:R4:W-:Y:S01]  /*28df0*/  STL.64 [R1+0x9c8], R22 ;  /* 0x0009c81601007387 */ /* 0x0009e20000100a00 */
[----:B---3--:R-:W-:-:S03]  /*28e00*/  IMAD.MOV.U32 R18, RZ, RZ, R13 ;  /* 0x000000ffff127224 */ /* 0x008fc600078e000d */
[----:B------:R-:W3:Y:S04]  /*28e10*/  LDL.LU R13, [R1+0x1d28] ;  /* 0x001d2800010d7983 */ /* 0x000ee80000300800 */
[----:B------:R-:W-:Y:S04]  /*28e20*/  STL.64 [R1+0x9b0], R4 ;  /* 0x0009b00401007387 */ /* 0x000fe80000100a00 */
[----:B------:R-:W-:Y:S04]  /*28e30*/  STL.64 [R1+0x9b8], R6 ;  /* 0x0009b80601007387 */ /* 0x000fe80000100a00 */
[----:B------:R2:W-:Y:S04]  /*28e40*/  STL.64 [R1+0x1cb8], R18 ;  /* 0x001cb81201007387 */ /* 0x0005e80000100a00 */
[----:B-1----:R-:W3:Y:S04]  /*28e50*/  LDL.LU R20, [R1+0x550] ;  /* 0x0005500001147983 */ /* 0x002ee80000300800 */
[----:B------:R-:W3:Y:S04]  /*28e60*/  LDL.LU R21, [R1+0x554] ;  /* 0x0005540001157983 */ /* 0x000ee80000300800 */
[----:B----4-:R-:W4:Y:S04]  /*28e70*/  LDL.LU R22, [R1+0x558] ;  /* 0x0005580001167983 */ /* 0x010f280000300800 */
[----:B------:R-:W4:Y:S04]  /*28e80*/  LDL.LU R23, [R1+0x55c] ;  /* 0x00055c0001177983 */ /* 0x000f280000300800 */
[----:B--2---:R-:W2:Y:S04]  /*28e90*/  LDL.64 R18, [R1+0x18] ;  /* 0x0000180001127983 */ /* 0x004ea80000100a00 */
[----:B--2---:R-:W-:Y:S04]  /*28ea0*/  STL.64 [R1+0x1ce0], R18 ;  /* 0x001ce01201007387 */ /* 0x004fe80000100a00 */
[----:B----4-:R-:W-:Y:S04]  /*28eb0*/  STL.64 [R1+0x1cb0], R22 ;  /* 0x001cb01601007387 */ /* 0x010fe80000100a00 */
[----:B---3--:R1:W-:Y:S04]  /*28ec0*/  STL.64 [R1+0x1ca8], R20 ;  /* 0x001ca81401007387 */ /* 0x0083e80000100a00 */
        /* <DEDUP_REMOVED lines=10> */
[----:B------:R-:W2:Y:S01]  /*28f70*/  LDL.64 R6, [R1+0x58] ;  /* 0x0000580001067983 */ /* 0x000ea20000100a00 */
[----:B-1----:R-:W-:-:S02]  /*28f80*/  IMAD.MOV.U32 R18, RZ, RZ, R15 ;  /* 0x000000ffff127224 */ /* 0x002fc400078e000f */
[----:B------:R-:W-:-:S05]  /*28f90*/  IMAD.MOV.U32 R19, RZ, RZ, R14 ;  /* 0x000000ffff137224 */ /* 0x000fca00078e000e */
[----:B------:R1:W-:Y:S02]  /*28fa0*/  STL.64 [R1+0x1d00], R18 ;  /* 0x001d001201007387 */ /* 0x0003e40000100a00 */
[----:B-1----:R-:W-:Y:S02]  /*28fb0*/  IMAD.MOV.U32 R18, RZ, RZ, R13 ;  /* 0x000000ffff127224 */ /* 0x002fe400078e000d */
[----:B------:R-:W-:-:S05]  /*28fc0*/  IMAD.MOV.U32 R19, RZ, RZ, R12 ;  /* 0x000000ffff137224 */ /* 0x000fca00078e000c */
[----:B------:R1:W-:Y:S04]  /*28fd0*/  STL.64 [R1+0x1d20], R18 ;  /* 0x001d201201007387 */ /* 0x0003e80000100a00 */
[----:B------:R-:W2:Y:S04]  /*28fe0*/  LDL.LU R16, [R1+0x5b0] ;  /* 0x0005b00001107983 */ /* 0x000ea80000300800 */
[----:B------:R-:W2:Y:S04]  /*28ff0*/  LDL.LU R17, [R1+0x5b4] ;  /* 0x0005b40001117983 */ /* 0x000ea80000300800 */
[----:B-1----:R-:W2:Y:S04]  /*29000*/  LDL.LU R18, [R1+0x5b8] ;  /* 0x0005b80001127983 */ /* 0x002ea80000300800 */
[----:B------:R-:W2:Y:S04]  /*29010*/  LDL.LU R19, [R1+0x5bc] ;  /* 0x0005bc0001137983 */ /* 0x000ea80000300800 */
[----:B------:R-:W4:Y:S04]  /*29020*/  LDL.64 R26, [R1+0x28] ;  /* 0x00002800011a7983 */ /* 0x000f280000100a00 */
[----:B----4-:R1:W-:Y:S04]  /*29030*/  STL.64 [R1+0x1cf8], R26 ;  /* 0x001cf81a01007387 */ /* 0x0103e80000100a00 */
        /* <DEDUP_REMOVED lines=14> */
[----:B------:R-:W3:Y:S04]  /*29120*/  LDL.LU R22, [R1+0x578] ;  /* 0x0005780001167983 */ /* 0x000ee80000300800 */
[----:B------:R-:W3:Y:S04]  /*29130*/  LDL.LU R23, [R1+0x57c] ;  /* 0x00057c0001177983 */ /* 0x000ee80000300800 */
[----:B------:R-:W4:Y:S04]  /*29140*/  LDL.LU R12, [R1+0x530] ;  /* 0x00053000010c7983 */ /* 0x000f280000300800 */
[----:B------:R-:W4:Y:S04]  /*29150*/  LDL.LU R13, [R1+0x534] ;  /* 0x00053400010d7983 */ /* 0x000f280000300800 */
[----:B------:R-:W2:Y:S04]  /*29160*/  LDL.LU R14, [R1+0x538] ;  /* 0x00053800010e7983 */ /* 0x000ea80000300800 */
[----:B------:R-:W2:Y:S01]  /*29170*/  LDL.LU R15, [R1+0x53c] ;  /* 0x00053c00010f7983 */ /* 0x000ea20000300800 */
[C---:B------:R-:W-:Y:S03]  /*29180*/  HMMA.1688.F32.TF32 R16, R8.reuse, R6, R16 ;  /* 0x000000060810723c */ /* 0x040fe60000081010 */
        /* <DEDUP_REMOVED lines=8> */
[----:B-1----:R-:W4:Y:S04]  /*29210*/  LDL.LU.64 R18, [R1+0x1d20] ;  /* 0x001d200001127983 */ /* 0x002f280000300a00 */
[----:B------:R-:W2:Y:S04]  /*29220*/  LDL.LU R6, [R1+0x1d1c] ;  /* 0x001d1c0001067983 */ /* 0x000ea80000300800 */
[----:B------:R-:W3:Y:S04]  /*29230*/  LDL.LU R4, [R1+0x1d18] ;  /* 0x001d180001047983 */ /* 0x000ee80000300800 */
[----:B--2---:R-:W-:Y:S04]  /*29240*/  STL.64 [R1+0x1c38], R6 ;  /* 0x001c380601007387 */ /* 0x004fe80000100a00 */
[----:B---3--:R1:W-:Y:S04]  /*29250*/  STL [R1+0x1c30], R4 ;  /* 0x001c300401007387 */ /* 0x0083e80000100800 */
[----:B-1----:R-:W2:Y:S04]  /*29260*/  LDL.LU R4, [R1+0x500] ;  /* 0x0005000001047983 */ /* 0x002ea80000300800 */
[----:B------:R-:W2:Y:S04]  /*29270*/  LDL.LU R5, [R1+0x504] ;  /* 0x0005040001057983 */ /* 0x000ea80000300800 */
[----:B------:R-:W3:Y:S04]  /*29280*/  LDL.LU R6, [R1+0x508] ;  /* 0x0005080001067983 */ /* 0x000ee80000300800 */
[----:B------:R-:W3:Y:S01]  /*29290*/  LDL.LU R7, [R1+0x50c] ;  /* 0x00050c0001077983 */ /* 0x000ee20000300800 */
[C---:B----4-:R-:W-:Y:S03]  /*292a0*/  HMMA.1688.F32.TF32 R16, R8.reuse, R18, R24 ;  /* 0x000000120810723c */ /* 0x050fe60000081018 */
[----:B---3--:R-:W-:Y:S04]  /*292b0*/  STL.64 [R1+0x1c48], R6 ;  /* 0x001c480601007387 */ /* 0x008fe80000100a00 */
[----:B--2---:R-:W-:Y:S04]  /*292c0*/  STL.64 [R1+0x1c40], R4 ;  /* 0x001c400401007387 */ /* 0x004fe80000100a00 */
        /* <DEDUP_REMOVED lines=16> */
[----:B-1----:R-:W2:Y:S01]  /*293d0*/  LDL.LU.64 R18, [R1+0x1ce0] ;  /* 0x001ce00001127983 */ /* 0x002ea20000300a00 */
[----:B------:R-:W-:-:S03]  /*293e0*/  IMAD.MOV.U32 R24, RZ, RZ, R27 ;  /* 0x000000ffff187224 */ /* 0x000fc600078e001b */
[----:B------:R-:W3:Y:S04]  /*293f0*/  LDL.LU.64 R26, [R1+0x1cd8] ;  /* 0x001cd800011a7983 */ /* 0x000ee80000300a00 */
[----:B------:R-:W4:Y:S01]  /*29400*/  LDL.LU R25, [R1+0x1cd0] ;  /* 0x001cd00001197983 */ /* 0x000f220000300800 */
[----:B------:R-:W-:Y:S01]  /*29410*/  IMAD.MOV.U32 R6, RZ, RZ, R28 ;  /* 0x000000ffff067224 */ /* 0x000fe200078e001c */
        /* <DEDUP_REMOVED lines=13> */
[----:B-1----:R-:W2:Y:S01]  /*294f0*/  LDL.LU.64 R18, [R1+0x1ca0] ;  /* 0x001ca00001127983 */ /* 0x002ea20000300a00 */
[----:B------:R-:W-:-:S03]  /*29500*/  IMAD.MOV.U32 R7, RZ, RZ, R0 ;  /* 0x000000ffff077224 */ /* 0x000fc600078e0000 */
[----:B------:R-:W3:Y:S04]  /*29510*/  LDL.LU.64 R16, [R1+0x1c98] ;  /* 0x001c980001107983 */ /* 0x000ee80000300a00 */
[----:B------:R-:W3:Y:S01]  /*29520*/  LDL R0, [R1+0xe84] ;  /* 0x000e840001007983 */ /* 0x000ee20000100800 */
[----:B--2---:R-:W-:-:S15]  /*29530*/  HMMA.1688.F32.TF32 R20, R8, R18, R20 ;  /* 0x000000120814723c */ /* 0x004fde0000081014 */
[----:B------:R-:W-:-:S04]  /*29540*/  NOP ;  /* 0x0000000000007918 */ /* 0x000fc80000000000 */
[----:B------:R-:W-:Y:S04]  /*29550*/  STL.64 [R1+0xba0], R20 ;  /* 0x000ba01401007387 */ /* 0x000fe80000100a00 */
[----:B------:R1:W-:Y:S04]  /*29560*/  STL.64 [R1+0xba8], R22 ;  /* 0x000ba81601007387 */ /* 0x0003e80000100a00 */
[----:B-1----:R-:W2:Y:S04]  /*29570*/  LDL.LU.64 R22, [R1+0x1c90] ;  /* 0x001c900001167983 */ /* 0x002ea80000300a00 */
[----:B------:R-:W2:Y:S04]  /*29580*/  LDL.LU.64 R20, [R1+0x1c88] ;  /* 0x001c880001147983 */ /* 0x000ea80000300a00 */
[----:B------:R4:W-:Y:S04]  /*29590*/  STL.64 [R1+0x1b70], R18 ;  /* 0x001b701201007387 */ /* 0x0009e80000100a00 */
[----:B---3--:R1:W-:Y:S01]  /*295a0*/  STL.64 [R1+0x1b68], R16 ;  /* 0x001b681001007387 */ /* 0x0083e20000100a00 */
[----:B----4-:R-:W-:-:S02]  /*295b0*/  IMAD.MOV.U32 R18, RZ, RZ, R25 ;  /* 0x000000ffff127224 */ /* 0x010fc400078e0019 */
[----:B------:R-:W-:Y:S01]  /*295c0*/  IMAD.MOV.U32 R19, RZ, RZ, R3 ;  /* 0x000000ffff137224 */ /* 0x000fe200078e0003 */
[----:B------:R-:W3:Y:S04]  /*295d0*/  LDL.LU R25, [R1+0x1c84] ;  /* 0x001c840001197983 */ /* 0x000ee80000300800 */
[----:B------:R-:W4:Y:S04]  /*295e0*/  LDL.LU R3, [R1+0x1c80] ;  /* 0x001c800001037983 */ /* 0x000f280000300800 */
[----:B------:R1:W-:Y:S04]  /*295f0*/  STL.64 [R1+0x1c50], R18 ;  /* 0x001c501201007387 */ /* 0x0003e80000100a00 */
        /* <DEDUP_REMOVED lines=9> */
[----:B------:R-:W2:Y:S02]  /*29690*/  LDL.LU.64 R12, [R1+0x1c70] ;  /* 0x001c7000010c7983 */ /* 0x000ea40000300a00 */
[----:B--2---:R-:W-:Y:S02]  /*296a0*/  HMMA.1688.F32.TF32 R8, R8, R26, R12 ;  /* 0x0000001a0808723c */ /* 0x004fe4000008100c */
[----:B------:R-:W2:Y:S04]  /*296b0*/  LDL.LU.64 R14, [R1+0x1c68] ;  /* 0x001c6800010e7983 */ /* 0x000ea80000300a00 */
[----:B------:R-:W2:-:S13]  /*296c0*/  LDL.LU.64 R12, [R1+0x1c60] ;  /* 0x001c6000010c7983 */ /* 0x000e9a0000300a00 */
[----:B------:R1:W-:Y:S04]  /*296d0*/  STL.64 [R1+0xb40], R8 ;  /* 0x000b400801007387 */ /* 0x0003e80000100a00 */
[----:B------:R3:W-:Y:S04]  /*296e0*/  STL.64 [R1+0xb48], R10 ;  /* 0x000b480a01007387 */ /* 0x0007e80000100a00 */
[----:B-1----:R-:W2:Y:S04]  /*296f0*/  LDL.LU R8, [R1+0x4f0] ;  /* 0x0004f00001087983 */ /* 0x002ea80000300800 */
[----:B------:R-:W2:Y:S04]  /*29700*/  LDL.LU R9, [R1+0x4f4] ;  /* 0x0004f40001097983 */ /* 0x000ea80000300800 */
[----:B---3--:R-:W3:Y:S01]  /*29710*/  LDL.LU R10, [R1+0x4f8] ;  /* 0x0004f800010a7983 */ /* 0x008ee20000300800 */
[----:B----4-:R-:W-:-:S03]  /*29720*/  IMAD.MOV.U32 R11, RZ, RZ, R3 ;  /* 0x000000ffff0b7224 */ /* 0x010fc600078e0003 */
[----:B------:R-:W4:Y:S04]  /*29730*/  LDL.LU R3, [R1+0x1c5c] ;  /* 0x001c5c0001037983 */ /* 0x000f280000300800 */
[----:B------:R1:W-:Y:S04]  /*29740*/  STL.64 [R1+0x1b60], R26 ;  /* 0x001b601a01007387 */ /* 0x0003e80000100a00 */
[----:B------:R-:W-:Y:S04]  /*29750*/  STL [R1+0x1b58], R25 ;  /* 0x001b581901007387 */ /* 0x000fe80000100800 */
[----:B------:R-:W-:Y:S01]  /*29760*/  STL [R1+0x1bcc], R24 ;  /* 0x001bcc1801007387 */ /* 0x000fe20000100800 */
[----:B-1----:R-:W-:-:S03]  /*29770*/  IMAD.MOV.U32 R26, RZ, RZ, R29 ;  /* 0x000000ffff1a7224 */ /* 0x002fc600078e001d */
[----:B------:R-:W3:Y:S01]  /*29780*/  LDL.LU R29, [R1+0x1c58] ;  /* 0x001c5800011d7983 */ /* 0x000ee20000300800 */
[----:B--2---:R-:W-:Y:S03]  /*29790*/  HMMA.1688.F32.TF32 R4, R12, R6, R16 ;  /* 0x000000060c04723c */ /* 0x004fe60000081010 */
[----:B------:R-:W3:-:S15]  /*297a0*/  LDL.LU.64 R18, [R1+0x1c50] ;  /* 0x001c500001127983 */ /* 0x000ede0000300a00 */
[----:B------:R-:W-:Y:S01]  /*297b0*/  NOP ;  /* 0x0000000000007918 */ /* 0x000fe20000000000 */
[----:B------:R-:W-:Y:S04]  /*297c0*/  STL.64 [R1+0x880], R4 ;  /* 0x0008800401007387 */ /* 0x000fe80000100a00 */
[----:B------:R1:W-:Y:S04]  /*297d0*/  STL.64 [R1+0x888], R6 ;  /* 0x0008880601007387 */ /* 0x0003e80000100a00 */
[----:B-1----:R-:W2:Y:S04]  /*297e0*/  LDL.LU.64 R6, [R1+0x1c48] ;  /* 0x001c480001067983 */ /* 0x002ea80000300a00 */
[----:B------:R-:W2:Y:S01]  /*297f0*/  LDL.LU.64 R4, [R1+0x1c40] ;  /* 0x001c400001047983 */ /* 0x000ea20000300a00 */
[----:B------:R-:W-:Y:S01]  /*29800*/  IMAD.MOV.U32 R27, RZ, RZ, R21 ;  /* 0x000000ffff1b7224 */ /* 0x000fe200078e0015 */
[C---:B---3--:R-:W-:Y:S08]  /*29810*/  HMMA.1688.F32.TF32 R8, R12.reuse, R18, R8 ;  /* 0x000000120c08723c */ /* 0x048ff00000081008 */
[----:B--2---:R-:W-:Y:S01]  /*29820*/  HMMA.1688.F32.TF32 R24, R12, R26, R4 ;  /* 0x0000001a0c18723c */ /* 0x004fe20000081004 */
[----:B------:R-:W2:Y:S04]  /*29830*/  LDL.LU.64 R6, [R1+0x1c38] ;  /* 0x001c380001067983 */ /* 0x000ea80000300a00 */
[----:B------:R-:W3:-:S14]  /*29840*/  LDL.LU R4, [R1+0x1c30] ;  /* 0x001c300001047983 */ /* 0x000edc0000300800 */
[----:B------:R-:W-:Y:S04]  /*29850*/  STL.64 [R1+0x870], R24 ;  /* 0x0008701801007387 */ /* 0x000fe80000100a00 */
[----:B------:R-:W-:Y:S04]  /*29860*/  STL.64 [R1+0x878], R26 ;  /* 0x0008781a01007387 */ /* 0x000fe80000100a00 */
[----:B------:R1:W-:Y:S04]  /*29870*/  STL.64 [R1+0x860], R8 ;  /* 0x0008600801007387 */ /* 0x0003e80000100a00 */
[----:B------:R-:W-:Y:S04]  /*29880*/  STL.64 [R1+0x868], R10 ;  /* 0x0008680a01007387 */ /* 0x000fe80000100a00 */
[----:B-1----:R-:W2:Y:S04]  /*29890*/  LDL R9, [R1+0xdf0] ;  /* 0x000df00001097983 */ /* 0x002ea80000100800 */
[----:B------:R-:W2:Y:S04]  /*298a0*/  LDL.LU R21, [R1+0x510] ;  /* 0x0005100001157983 */ /* 0x000ea80000300800 */
[----:B------:R-:W2:Y:S01]  /*298b0*/  LDL R8, [R1+0xd78] ;  /* 0x000d780001087983 */ /* 0x000ea20000100800 */
[----:B------:R-:W1:Y:S01]  /*298c0*/  S2R R19, SR_TID.X ;  /* 0x0000000000137919 */ /* 0x000e620000002100 */
[----:B----4-:R-:W-:Y:S01]  /*298d0*/  ISETP.GT.AND P1, PT, R3, RZ, PT ;  /* 0x000000ff0300720c */ /* 0x010fe20003f24270 */
[----:B------:R-:W-:Y:S01]  /*298e0*/  IMAD.MOV.U32 R27, RZ, RZ, R2 ;  /* 0x000000ffff1b7224 */ /* 0x000fe200078e0002 */
[----:B------:R-:W-:Y:S01]  /*298f0*/  ISETP.GE.AND P0, PT, R20, R0, PT ;  /* 0x000000001400720c */ /* 0x000fe20003f06270 */
[----:B------:R-:W-:Y:S01]  /*29900*/  UIADD3 UR4, UPT, UPT, UR4, 0x1, URZ ;  /* 0x0000000104047890 */ /* 0x000fe2000fffe0ff */
[----:B------:R-:W-:-:S02]  /*29910*/  SEL R2, RZ, 0x4, !P1 ;  /* 0x00000004ff027807 */ /* 0x000fc40004800000 */
[----:B------:R-:W-:Y:S01]  /*29920*/  ISETP.GT.AND P1, PT, R3, 0x4, PT ;  /* 0x000000040300780c */ /* 0x000fe20003f24270 */
[----:B------:R-:W-:Y:S01]  /*29930*/  UISETP.GT.AND UP0, UPT, UR4, 0x1, UPT ;  /* 0x000000010400788c */ /* 0x000fe2000bf04270 */
[----:B------:R-:W-:-:S03]  /*29940*/  SEL R2, R2, RZ, !P0 ;  /* 0x000000ff02027207 */ /* 0x000fc60004000000 */
[----:B------:R-:W-:Y:S01]  /*29950*/  USEL UR4, UR4, URZ, !UP0 ;  /* 0x000000ff04047287 */ /* 0x000fe2000c000000 */
[----:B------:R-:W-:Y:S02]  /*29960*/  ISETP.NE.U32.AND P2, PT, R2, RZ, PT ;  /* 0x000000ff0200720c */ /* 0x000fe40003f45070 */
[----:B------:R-:W-:Y:S01]  /*29970*/  SEL R2, RZ, 0x4, !P1 ;  /* 0x00000004ff027807 */ /* 0x000fe20004800000 */
[----:B------:R-:W-:-:S03]  /*29980*/  ULEA UR6, UR4, UR49, 0x10 ;  /* 0x0000003104067291 */ /* 0x000fc6000f8e80ff */
[----:B------:R-:W-:Y:S01]  /*29990*/  SEL R2, R2, RZ, !P0 ;  /* 0x000000ff02027207 */ /* 0x000fe20004000000 */
[----:B------:R-:W-:Y:S01]  /*299a0*/  IMAD.MOV.U32 R5, RZ, RZ, R29 ;  /* 0x000000ffff057224 */ /* 0x000fe200078e001d */
[----:B------:R4:W-:Y:S02]  /*299b0*/  STL [R1+0x1b40], R20 ;  /* 0x001b401401007387 */ /* 0x0009e40000100800 */
[----:B------:R-:W-:Y:S02]  /*299c0*/  ISETP.NE.U32.AND P1, PT, R2, RZ, PT ;  /* 0x000000ff0200720c */ /* 0x000fe40003f25070 */
[----:B-1----:R-:W-:-:S05]  /*299d0*/  LOP3.LUT R16, R19, 0x1ff, RZ, 0xc0, !PT ;  /* 0x000001ff13107812 */ /* 0x002fca00078ec0ff */
[----:B------:R-:W-:Y:S01]  /*299e0*/  IMAD.SHL.U32 R0, R16, 0x4, RZ ;  /* 0x0000000410007824 */ /* 0x000fe200078e00ff */
[----:B------:R-:W-:Y:S03]  /*299f0*/  STL [R1+0x1c04], R19 ;  /* 0x001c041301007387 */ /* 0x000fe60000100800 */
[----:B------:R-:W-:Y:S01]  /*29a00*/  VIADD R2, R0, UR6 ;  /* 0x0000000600027c36 */ /* 0x000fe20008000000 */
[----:B------:R-:W-:Y:S04]  /*29a10*/  STL [R1+0x1c00], R16 ;  /* 0x001c001001007387 */ /* 0x000fe80000100800 */
[----:B------:R-:W-:Y:S01]  /*29a20*/  STL.64 [R1+0x1c28], R22 ;  /* 0x001c281601007387 */ /* 0x000fe20000100a00 */
[----:B---3--:R-:W-:-:S02]  /*29a30*/  IMAD.MOV.U32 R26, RZ, RZ, R4 ;  /* 0x000000ffff1a7224 */ /* 0x008fc400078e0004 */
[----:B--2---:R-:W-:Y:S01]  /*29a40*/  IMAD.MOV.U32 R4, RZ, RZ, R21 ;  /* 0x000000ffff047224 */ /* 0x004fe200078e0015 */
[----:B------:R1:W-:Y:S04]  /*29a50*/  STL [R1+0x1c20], R21 ;  /* 0x001c201501007387 */ /* 0x0003e80000100800 */
[----:B----4-:R-:W2:Y:S04]  /*29a60*/  LDL.LU R20, [R1+0x4e0] ;  /* 0x0004e00001147983 */ /* 0x010ea80000300800 */
[----:B------:R-:W-:Y:S01]  /*29a70*/  @!PT LDS RZ, [RZ] ;  /* 0x00000000fffff984 */ /* 0x000fe20000000800 */
[----:B------:R-:W-:Y:S01]  /*29a80*/  @!PT LDS RZ, [RZ] ;  /* 0x00000000fffff984 */ /* 0x000fe20000000800 */
[----:B------:R-:W-:Y:S01]  /*29a90*/  @!PT LDS RZ, [RZ] ;  /* 0x00000000fffff984 */ /* 0x000fe20000000800 */
[----:B------:R3:W-:Y:S02]  /*29aa0*/  LDGSTS.E [R2], desc[UR40][R4.64], P2 ;  /* 0x0000000004027fae */ /* 0x0007e400091a1028 */
[----:B---3--:R-:W-:-:S02]  /*29ab0*/  LEA R4, P2, R8, R21, 0x2 ;  /* 0x0000001508047211 */ /* 0x008fc400078410ff */
[----:B-1----:R-:W2:Y:S04]  /*29ac0*/  LDL.LU R21, [R1+0x4e4] ;  /* 0x0004e40001157983 */ /* 0x002ea80000300800 */
[----:B------:R-:W2:Y:S04]  /*29ad0*/  LDL.LU R22, [R1+0x4e8] ;  /* 0x0004e80001167983 */ /* 0x000ea80000300800 */
[----:B------:R-:W2:Y:S04]  /*29ae0*/  LDL.LU R23, [R1+0x4ec] ;  /* 0x0004ec0001177983 */ /* 0x000ea80000300800 */
[----:B------:R-:W3:Y:S04]  /*29af0*/  LDL R19, [R1+0xe60] ;  /* 0x000e600001137983 */ /* 0x000ee80000100800 */
[----:B------:R-:W4:Y:S04]  /*29b00*/  LDL R18, [R1+0xde0] ;  /* 0x000de00001127983 */ /* 0x000f280000100800 */
[----:B------:R-:W3:Y:S04]  /*29b10*/  LDL R17, [R1+0xe24] ;  /* 0x000e240001117983 */ /* 0x000ee80000100800 */
[----:B------:R-:W3:Y:S01]  /*29b20*/  LDL R16, [R1+0xdd0] ;  /* 0x000dd00001107983 */ /* 0x000ee20000100800 */
[----:B------:R-:W-:-:S05]  /*29b30*/  IMAD.X R5, R29, 0x1, R9, P2 ;  /* 0x000000011d057824 */ /* 0x000fca00010e0609 */
[----:B------:R1:W-:Y:S01]  /*29b40*/  LDGSTS.E [R2+0x2000], desc[UR40][R4.64], P1 ;  /* 0x0200000004027fae */ /* 0x0003e200089a1028 */
[----:B------:R-:W-:Y:S01]  /*29b50*/  ISETP.GT.AND P1, PT, R3, 0x8, PT ;  /* 0x000000080300780c */ /* 0x000fe20003f24270 */
[----:B--2---:R-:W-:Y:S02]  /*29b60*/  HMMA.1688.F32.TF32 R24, R12, R26, R20 ;  /* 0x0000001a0c18723c */ /* 0x004fe40000081014 */
[----:B------:R-:W2:Y:S04]  /*29b70*/  LDL.LU.64 R22, [R1+0x1c28] ;  /* 0x001c280001167983 */ /* 0x000ea80000300a00 */
[----:B------:R-:W3:Y:S04]  /*29b80*/  LDL.LU R21, [R1+0x1c20] ;  /* 0x001c200001157983 */ /* 0x000ee80000300800 */
[----:B------:R-:W2:Y:S04]  /*29b90*/  LDL R11, [R1+0xe44] ;  /* 0x000e4400010b7983 */ /* 0x000ea80000100800 */
[----:B------:R-:W2:Y:S05]  /*29ba0*/  LDL R10, [R1+0xdc0] ;  /* 0x000dc000010a7983 */ /* 0x000eaa0000100800 */
[----:B------:R-:W-:Y:S04]  /*29bb0*/  STL.64 [R1+0x850], R24 ;  /* 0x0008501801007387 */ /* 0x000fe80000100a00 */
[----:B------:R1:W-:Y:S04]  /*29bc0*/  STL.64 [R1+0x858], R26 ;  /* 0x0008581a01007387 */ /* 0x0003e80000100a00 */
[----:B------:R-:W2:Y:S04]  /*29bd0*/  LDL R9, [R1+0xe20] ;  /* 0x000e200001097983 */ /* 0x000ea80000100800 */
[----:B-1----:R-:W2:Y:S04]  /*29be0*/  LDL.LU R26, [R1+0x78] ;  /* 0x00007800011a7983 */ /* 0x002ea80000300800 */
[----:B------:R-:W2:Y:S01]  /*29bf0*/  LDL.LU R27, [R1+0x7c] ;  /* 0x00007c00011b7983 */ /* 0x000ea20000300800 */
[----:B------:R-:W-:-:S02]  /*29c00*/  SEL R4, RZ, 0x4, !P1 ;  /* 0x00000004ff047807 */ /* 0x000fc40004800000 */
[----:B------:R-:W-:Y:S02]  /*29c10*/  ISETP.GT.AND P1, PT, R3, 0xc, PT ;  /* 0x0000000c0300780c */ /* 0x000fe40003f24270 */
[----:B------:R-:W-:-:S04]  /*29c20*/  SEL R4, R4, RZ, !P0 ;  /* 0x000000ff04047207 */ /* 0x000fc80004000000 */
[----:B------:R-:W-:Y:S02]  /*29c30*/  ISETP.NE.U32.AND P2, PT, R4, RZ, PT ;  /* 0x000000ff0400720c */ /* 0x000fe40003f45070 */
[----:B------:R-:W-:-:S04]  /*29c40*/  SEL R4, RZ, 0x4, !P1 ;  /* 0x00000004ff047807 */ /* 0x000fc80004800000 */
[----:B------:R-:W-:-:S04]  /*29c50*/  SEL R4, R4, RZ, !P0 ;  /* 0x000000ff04047207 */ /* 0x000fc80004000000 */
[----:B------:R-:W-:Y:S02]  /*29c60*/  ISETP.NE.U32.AND P1, PT, R4, RZ, PT ;  /* 0x000000ff0400720c */ /* 0x000fe40003f25070 */
[----:B---3--:R-:W-:-:S05]  /*29c70*/  LEA R4, P3, R19, R21, 0x2 ;  /* 0x0000001513047211 */ /* 0x008fca00078610ff */
[----:B----4-:R-:W-:-:S05]  /*29c80*/  IMAD.X R5, R29, 0x1, R18, P3 ;  /* 0x000000011d057824 */ /* 0x010fca00018e0612 */
[----:B------:R1:W-:Y:S02]  /*29c90*/  LDGSTS.E [R2+0x4000], desc[UR40][R4.64], P2 ;  /* 0x0400000004027fae */ /* 0x0003e400091a1028 */
[----:B-1----:R-:W-:-:S05]  /*29ca0*/  LEA R4, P2, R17, R21, 0x2 ;  /* 0x0000001511047211 */ /* 0x002fca00078410ff */
[----:B------:R-:W-:-:S05]  /*29cb0*/  IMAD.X R5, R29, 0x1, R16, P2 ;  /* 0x000000011d057824 */ /* 0x000fca00010e0610 */
[----:B------:R1:W-:Y:S01]  /*29cc0*/  LDGSTS.E [R2+0x6000], desc[UR40][R4.64], P1 ;  /* 0x0600000004027fae */ /* 0x0003e200089a1028 */
[----:B------:R-:W-:-:S04]  /*29cd0*/  ISETP.GT.AND P1, PT, R3, 0x10, PT ;  /* 0x000000100300780c */ /* 0x000fc80003f24270 */
[----:B-1----:R-:W-:Y:S02]  /*29ce0*/  SEL R4, RZ, 0x4, !P1 ;  /* 0x00000004ff047807 */ /* 0x002fe40004800000 */
[----:B------:R-:W-:Y:S02]  /*29cf0*/  ISETP.GT.AND P1, PT, R3, 0x14, PT ;  /* 0x000000140300780c */ /* 0x000fe40003f24270 */
[----:B------:R-:W-:-:S04]  /*29d00*/  SEL R4, R4, RZ, !P0 ;  /* 0x000000ff04047207 */ /* 0x000fc80004000000 */
[----:B------:R-:W-:Y:S02]  /*29d10*/  ISETP.NE.U32.AND P2, PT, R4, RZ, PT ;  /* 0x000000ff0400720c */ /* 0x000fe40003f45070 */
[----:B------:R-:W-:-:S04]  /*29d20*/  SEL R4, RZ, 0x4, !P1 ;  /* 0x00000004ff047807 */ /* 0x000fc80004800000 */
[----:B------:R-:W-:-:S04]  /*29d30*/  SEL R4, R4, RZ, !P0 ;  /* 0x000000ff04047207 */ /* 0x000fc80004000000 */
[----:B------:R-:W-:Y:S02]  /*29d40*/  ISETP.NE.U32.AND P1, PT, R4, RZ, PT ;  /* 0x000000ff0400720c */ /* 0x000fe40003f25070 */
[----:B--2---:R-:W-:-:S05]  /*29d50*/  LEA R4, P3, R11, R21, 0x2 ;  /* 0x000000150b047211 */ /* 0x004fca00078610ff */
[----:B------:R-:W-:-:S05]  /*29d60*/  IMAD.X R5, R29, 0x1, R10, P3 ;  /* 0x000000011d057824 */ /* 0x000fca00018e060a */
[----:B------:R1:W-:Y:S04]  /*29d70*/  LDGSTS.E [R2+0x8000], desc[UR40][R4.64], P2 ;  /* 0x0800000004027fae */ /* 0x0003e800091a1028 */
[----:B------:R-:W2:Y:S04]  /*29d80*/  LDL R5, [R1+0xdb0] ;  /* 0x000db00001057983 */ /* 0x000ea80000100800 */
[----:B------:R3:W-:Y:S01]  /*29d90*/  STL.64 [R1+0x1c08], R26 ;  /* 0x001c081a01007387 */ /* 0x0007e20000100a00 */
[----:B-1----:R-:W-:-:S03]  /*29da0*/  LEA R4, P2, R9, R21, 0x2 ;  /* 0x0000001509047211 */ /* 0x002fc600078410ff */
[----:B---3--:R-:W3:Y:S04]  /*29db0*/  LDL.LU R26, [R1+0x88] ;  /* 0x00008800011a7983 */ /* 0x008ee80000300800 */
[----:B------:R-:W4:Y:S04]  /*29dc0*/  LDL R11, [R1+0xe1c] ;  /* 0x000e1c00010b7983 */ /* 0x000f280000100800 */
[----:B------:R-:W2:Y:S04]  /*29dd0*/  LDL R10, [R1+0xda0] ;  /* 0x000da000010a7983 */ /* 0x000ea80000100800 */
[----:B------:R-:W2:Y:S04]  /*29de0*/  LDL R9, [R1+0xe18] ;  /* 0x000e180001097983 */ /* 0x000ea80000100800 */
[----:B------:R-:W2:Y:S04]  /*29df0*/  LDL.LU R16, [R1+0x4c0] ;  /* 0x0004c00001107983 */ /* 0x000ea80000300800 */
[----:B------:R-:W2:Y:S04]  /*29e00*/  LDL.LU R17, [R1+0x4c4] ;  /* 0x0004c40001117983 */ /* 0x000ea80000300800 */
[----:B------:R-:W2:Y:S04]  /*29e10*/  LDL.LU R18, [R1+0x4c8] ;  /* 0x0004c80001127983 */ /* 0x000ea80000300800 */
[----:B------:R-:W2:Y:S01]  /*29e20*/  LDL.LU R19, [R1+0x4cc] ;  /* 0x0004cc0001137983 */ /* 0x000ea20000300800 */
[----:B------:R-:W-:-:S03]  /*29e30*/  IMAD.MOV.U32 R27, RZ, RZ, R6 ;  /* 0x000000ffff1b7224 */ /* 0x000fc600078e0006 */
[----:B------:R-:W3:Y:S04]  /*29e40*/  LDL R6, [R1+0xd90] ;  /* 0x000d900001067983 */ /* 0x000ee80000100800 */
[----:B--2---:R-:W-:Y:S04]  /*29e50*/  STL.64 [R1+0x1c18], R18 ;  /* 0x001c181201007387 */ /* 0x004fe80000100a00 */
[----:B------:R1:W-:Y:S04]  /*29e60*/  STL.64 [R1+0x1c10], R16 ;  /* 0x001c101001007387 */ /* 0x0003e80000100a00 */
[----:B-1----:R-:W3:Y:S04]  /*29e70*/  LDL.LU R16, [R1+0x4d0] ;  /* 0x0004d00001107983 */ /* 0x002ee80000300800 */
[----:B------:R-:W3:Y:S04]  /*29e80*/  LDL.LU R17, [R1+0x4d4] ;  /* 0x0004d40001117983 */ /* 0x000ee80000300800 */
[----:B------:R-:W3:Y:S04]  /*29e90*/  LDL.LU R18, [R1+0x4d8] ;  /* 0x0004d80001127983 */ /* 0x000ee80000300800 */
[----:B------:R-:W3:Y:S01]  /*29ea0*/  LDL.LU R19, [R1+0x4dc] ;  /* 0x0004dc0001137983 */ /* 0x000ee20000300800 */
        /* <DEDUP_REMOVED lines=10> */
[----:B----4-:R-:W-:-:S05]  /*29f50*/  LEA R4, P3, R11, R21, 0x2 ;  /* 0x000000150b047211 */ /* 0x010fca00078610ff */
[----:B------:R-:W-:Y:S02]  /*29f60*/  IMAD.X R5, R29, 0x1, R10, P3 ;  /* 0x000000011d057824 */ /* 0x000fe400018e060a */
[----:B------:R-:W2:Y:S04]  /*29f70*/  LDL R10, [R1+0xdfc] ;  /* 0x000dfc00010a7983 */ /* 0x000ea80000100800 */
[----:B------:R1:W-:Y:S01]  /*29f80*/  LDGSTS.E [R2+0xc000], desc[UR40][R4.64], P2 ;  /* 0x0c00000004027fae */ /* 0x0003e200091a1028 */
[----:B---3--:R-:W-:Y:S03]  /*29f90*/  HMMA.1688.F32.TF32 R24, R12, R26, R16 ;  /* 0x0000001a0c18723c */ /* 0x008fe60000081010 */
[----:B------:R-:W3:Y:S04]  /*29fa0*/  LDL.LU.64 R18, [R1+0x1c18] ;  /* 0x001c180001127983 */ /* 0x000ee80000300a00 */
[----:B------:R-:W3:-:S12]  /*29fb0*/  LDL.LU.64 R16, [R1+0x1c10] ;  /* 0x001c100001107983 */ /* 0x000ed80000300a00 */
[----:B------:R-:W-:Y:S04]  /*29fc0*/  STL.64 [R1+0x840], R24 ;  /* 0x0008401801007387 */ /* 0x000fe80000100a00 */
[----:B------:R4:W-:Y:S04]  /*29fd0*/  STL.64 [R1+0x848], R26 ;  /* 0x0008481a01007387 */ /* 0x0009e80000100a00 */
[----:B----4-:R-:W3:Y:S01]  /*29fe0*/  LDL.LU.64 R26, [R1+0x1c08] ;  /* 0x001c0800011a7983 */ /* 0x010ee20000300a00 */
[----:B-1----:R-:W-:-:S03]  /*29ff0*/  LEA R4, P2, R9, R21, 0x2 ;  /* 0x0000001509047211 */ /* 0x002fc600078410ff */
[----:B------:R-:W4:Y:S02]  /*2a000*/  LDL R9, [R1+0xe6c] ;  /* 0x000e6c0001097983 */ /* 0x000f240000100800 */
[----:B------:R-:W-:-:S05]  /*2a010*/  IMAD.X R5, R29, 0x1, R6, P2 ;  /* 0x000000011d057824 */ /* 0x000fca00010e0606 */
[----:B------:R1:W-:Y:S01]  /*2a020*/  LDGSTS.E [R2+0xe000], desc[UR40][R4.64], P1 ;  /* 0x0e00000004027fae */ /* 0x0003e200089a1028 */
[----:B------:R-:W-:-:S04]  /*2a030*/  ISETP.GT.AND P1, PT, R3, 0x1, PT ;  /* 0x000000010300780c */ /* 0x000fc80003f24270 */
[----:B-1----:R-:W-:Y:S02]  /*2a040*/  SEL R2, RZ, 0x4, !P1 ;  /* 0x00000004ff027807 */ /* 0x002fe40004800000 */
[----:B------:R-:W-:Y:S02]  /*2a050*/  ISETP.GT.AND P1, PT, R3, 0x5, PT ;  /* 0x000000050300780c */ /* 0x000fe40003f24270 */
[----:B------:R-:W-:Y:S02]  /*2a060*/  SEL R2, R2, RZ, !P0 ;  /* 0x000000ff02027207 */ /* 0x000fe40004000000 */
[----:B------:R-:W-:Y:S02]  /*2a070*/  SEL R4, RZ, 0x4, !P1 ;  /* 0x00000004ff047807 */ /* 0x000fe40004800000 */
[----:B------:R-:W-:Y:S02]  /*2a080*/  ISETP.NE.U32.AND P3, PT, R2, RZ, PT ;  /* 0x000000ff0200720c */ /* 0x000fe40003f65070 */
[----:B------:R-:W-:-:S02]  /*2a090*/  SEL R2, R4, RZ, !P0 ;  /* 0x000000ff04027207 */ /* 0x000fc40004000000 */
[----:B------:R-:W-:Y:S02]  /*2a0a0*/  IADD3 R4, P2, PT, R8, R21, RZ ;  /* 0x0000001508047210 */ /* 0x000fe40007f5e0ff */
[----:B------:R-:W4:Y:S03]  /*2a0b0*/  LDL R8, [R1+0xdec] ;  /* 0x000dec0001087983 */ /* 0x000f260000100800 */
[----:B--2---:R-:W-:Y:S01]  /*2a0c0*/  IMAD.X R5, R29, 0x1, R10, P2 ;  /* 0x000000011d057824 */ /* 0x004fe200010e060a */
[----:B------:R-:W1:Y:S01]  /*2a0d0*/  S2R R6, SR_TID.X ;  /* 0x0000000000067919 */ /* 0x000e620000002100 */
[----:B---3--:R-:W-:Y:S01]  /*2a0e0*/  HMMA.1688.F32.TF32 R24, R12, R26, R16 ;  /* 0x0000001a0c18723c */ /* 0x008fe20000081010 */
[----:B------:R-:W2:Y:S04]  /*2a0f0*/  LDL.LU R19, [R1+0x1c04] ;  /* 0x001c040001137983 */ /* 0x000ea80000300800 */
[----:B------:R-:W3:-:S14]  /*2a100*/  LDL.LU R16, [R1+0x1c00] ;  /* 0x001c000001107983 */ /* 0x000edc0000300800 */
[----:B------:R1:W-:Y:S04]  /*2a110*/  STL.64 [R1+0x830], R24 ;  /* 0x0008301801007387 */ /* 0x0003e80000100a00 */
[----:B------:R1:W-:Y:S04]  /*2a120*/  STL.64 [R1+0x838], R26 ;  /* 0x0008381a01007387 */ /* 0x0003e80000100a00 */
[----:B------:R-:W2:Y:S04]  /*2a130*/  LDL R20, [R1+0xdcc] ;  /* 0x000dcc0001147983 */ /* 0x000ea80000100800 */
[----:B------:R-:W2:Y:S04]  /*2a140*/  LDL R18, [R1+0xe40] ;  /* 0x000e400001127983 */ /* 0x000ea80000100800 */
[----:B------:R-:W2:Y:S04]  /*2a150*/  LDL R17, [R1+0xdbc] ;  /* 0x000dbc0001117983 */ /* 0x000ea80000100800 */
[----:B------:R-:W2:Y:S04]  /*2a160*/  LDL R11, [R1+0xe34] ;  /* 0x000e3400010b7983 */ /* 0x000ea80000100800 */
[----:B------:R-:W2:Y:S04]  /*2a170*/  LDL R10, [R1+0xdac] ;  /* 0x000dac00010a7983 */ /* 0x000ea80000100800 */
[----:B-1----:R-:W2:Y:S04]  /*2a180*/  LDL R25, [R1+0xddc] ;  /* 0x000ddc0001197983 */ /* 0x002ea80000100800 */
[----:B------:R-:W2:Y:S04]  /*2a190*/  LDL R26, [R1+0xe5c] ;  /* 0x000e5c00011a7983 */ /* 0x000ea80000100800 */
[----:B------:R-:W3:Y:S01]  /*2a1a0*/  LDL R24, [R1+0xe50] ;  /* 0x000e500001187983 */ /* 0x000ee20000100800 */
[----:B------:R-:W-:-:S05]  /*2a1b0*/  LOP3.LUT R6, R6, 0x1ff, RZ, 0xc0, !PT ;  /* 0x000001ff06067812 */ /* 0x000fca00078ec0ff */
[----:B------:R-:W-:Y:S01]  /*2a1c0*/  IMAD.SHL.U32 R6, R6, 0x4, RZ ;  /* 0x0000000406067824 */ /* 0x000fe200078e00ff */
[----:B------:R-:W-:-:S04]  /*2a1d0*/  ISETP.NE.U32.AND P1, PT, R2, RZ, PT ;  /* 0x000000ff0200720c */ /* 0x000fc80003f25070 */
[----:B------:R-:W-:Y:S02]  /*2a1e0*/  LOP3.LUT R6, R6, 0x20, RZ, 0x3c, !PT ;  /* 0x0000002006067812 */ /* 0x000fe400078e3cff */
[----:B------:R-:W-:-:S03]  /*2a1f0*/  ISETP.GT.AND P2, PT, R3, 0x9, PT ;  /* 0x000000090300780c */ /* 0x000fc60003f44270 */
[----:B------:R-:W-:Y:S01]  /*2a200*/  VIADD R2, R6, UR6 ;  /* 0x0000000606027c36 */ /* 0x000fe20008000000 */
[----:B------:R-:W-:-:S04]  /*2a210*/  SEL R6, RZ, 0x4, !P2 ;  /* 0x00000004ff067807 */ /* 0x000fc80005000000 */
[----:B------:R4:W-:Y:S01]  /*2a220*/  LDGSTS.E [R2+0x800], desc[UR40][R4.64], P3 ;  /* 0x0080000004027fae */ /* 0x0009e200099a1028 */
[----:B------:R-:W-:Y:S02]  /*2a230*/  SEL R6, R6, RZ, !P0 ;  /* 0x000000ff06067207 */ /* 0x000fe40004000000 */
[----:B----4-:R-:W-:Y:S02]  /*2a240*/  LEA R4, P2, R9, R21, 0x2 ;  /* 0x0000001509047211 */ /* 0x010fe400078410ff */
[----:B------:R-:W-:Y:S01]  /*2a250*/  ISETP.NE.U32.AND P3, PT, R6, RZ, PT ;  /* 0x000000ff0600720c */ /* 0x000fe20003f65070 */
[----:B------:R-:W4:Y:S02]  /*2a260*/  LDL R9, [R1+0xe28] ;  /* 0x000e280001097983 */ /* 0x000f240000100800 */
[----:B------:R-:W-:Y:S01]  /*2a270*/  IMAD.X R5, R29, 0x1, R8, P2 ;  /* 0x000000011d057824 */ /* 0x000fe200010e0608 */
[----:B------:R-:W-:Y:S01]  /*2a280*/  ISETP.GT.AND P2, PT, R3, 0xd, PT ;  /* 0x0000000d0300780c */ /* 0x000fe20003f44270 */
[----:B------:R-:W4:Y:S04]  /*2a290*/  LDL R8, [R1+0xd9c] ;  /* 0x000d9c0001087983 */ /* 0x000f280000100800 */
[----:B------:R2:W-:Y:S01]  /*2a2a0*/  LDGSTS.E [R2+0x2800], desc[UR40][R4.64], P1 ;  /* 0x0280000004027fae */ /* 0x0005e200089a1028 */
[----:B------:R-:W-:-:S04]  /*2a2b0*/  SEL R6, RZ, 0x4, !P2 ;  /* 0x00000004ff067807 */ /* 0x000fc80005000000 */
[----:B------:R-:W-:-:S04]  /*2a2c0*/  SEL R6, R6, RZ, !P0 ;  /* 0x000000ff06067207 */ /* 0x000fc80004000000 */
[----:B------:R-:W-:Y:S02]  /*2a2d0*/  ISETP.NE.U32.AND P2, PT, R6, RZ, PT ;  /* 0x000000ff0600720c */ /* 0x000fe40003f45070 */
[----:B--2---:R-:W-:-:S05]  /*2a2e0*/  LEA R4, P1, R26, R21, 0x2 ;  /* 0x000000151a047211 */ /* 0x004fca00078210ff */
[----:B------:R-:W-:Y:S01]  /*2a2f0*/  IMAD.X R5, R29, 0x1, R25, P1 ;  /* 0x000000011d057824 */ /* 0x000fe200008e0619 */
[----:B------:R-:W-:-:S04]  /*2a300*/  ISETP.GT.AND P1, PT, R3, 0x11, PT ;  /* 0x000000110300780c */ /* 0x000fc80003f24270 */
[----:B------:R3:W-:Y:S01]  /*2a310*/  LDGSTS.E [R2+0x4800], desc[UR40][R4.64], P3 ;  /* 0x0480000004027fae */ /* 0x0007e200099a1028 */
[----:B------:R-:W-:-:S04]  /*2a320*/  SEL R6, RZ, 0x4, !P1 ;  /* 0x00000004ff067807 */ /* 0x000fc80004800000 */
[----:B------:R-:W-:Y:S02]  /*2a330*/  SEL R6, R6, RZ, !P0 ;  /* 0x000000ff06067207 */ /* 0x000fe40004000000 */
[----:B---3--:R-:W-:Y:S02]  /*2a340*/  LEA R4, P1, R24, R21, 0x2 ;  /* 0x0000001518047211 */ /* 0x008fe400078210ff */
[----:B------:R-:W-:-:S03]  /*2a350*/  ISETP.NE.U32.AND P3, PT, R6, RZ, PT ;  /* 0x000000ff0600720c */ /* 0x000fc60003f65070 */
[----:B------:R-:W-:Y:S01]  /*2a360*/  IMAD.X R5, R29, 0x1, R20, P1 ;  /* 0x000000011d057824 */ /* 0x000fe200008e0614 */
[----:B------:R-:W-:-:S04]  /*2a370*/  ISETP.GT.AND P1, PT, R3, 0x15, PT ;  /* 0x000000150300780c */ /* 0x000fc80003f24270 */
[----:B------:R1:W-:Y:S01]  /*2a380*/  LDGSTS.E [R2+0x6800], desc[UR40][R4.64], P2 ;  /* 0x0680000004027fae */ /* 0x0003e200091a1028 */
[----:B------:R-:W-:-:S04]  /*2a390*/  SEL R6, RZ, 0x4, !P1 ;  /* 0x00000004ff067807 */ /* 0x000fc80004800000 */
[----:B------:R-:W-:Y:S02]  /*2a3a0*/  SEL R6, R6, RZ, !P0 ;  /* 0x000000ff06067207 */ /* 0x000fe40004000000 */
[----:B-1----:R-:W-:Y:S02]  /*2a3b0*/  LEA R4, P1, R18, R21, 0x2 ;  /* 0x0000001512047211 */ /* 0x002fe400078210ff */
[----:B------:R-:W-:-:S03]  /*2a3c0*/  ISETP.NE.U32.AND P4, PT, R6, RZ, PT ;  /* 0x000000ff0600720c */ /* 0x000fc60003f85070 */
[----:B------:R-:W-:Y:S01]  /*2a3d0*/  IMAD.X R5, R29, 0x1, R17, P1 ;  /* 0x000000011d057824 */ /* 0x000fe200008e0611 */
[----:B------:R-:W-:-:S04]  /*2a3e0*/  ISETP.GT.AND P1, PT, R3, 0x19, PT ;  /* 0x000000190300780c */ /* 0x000fc80003f24270 */
[----:B------:R1:W-:Y:S01]  /*2a3f0*/  LDGSTS.E [R2+0x8800], desc[UR40][R4.64], P3 ;  /* 0x0880000004027fae */ /* 0x0003e200099a1028 */
[----:B------:R-:W-:Y:S02]  /*2a400*/  SEL R6, RZ, 0x4, !P1 ;  /* 0x00000004ff067807 */ /* 0x000fe40004800000 */
[----:B-1----:R-:W-:-:S05]  /*2a410*/  LEA R4, P1, R11, R21, 0x2 ;  /* 0x000000150b047211 */ /* 0x002fca00078210ff */
[----:B------:R-:W-:Y:S02]  /*2a420*/  IMAD.X R5, R29, 0x1, R10, P1 ;  /* 0x000000011d057824 */ /* 0x000fe400008e060a */
[----:B------:R-:W2:Y:S04]  /*2a430*/  LDL.LU R10, [R1+0x58] ;  /* 0x00005800010a7983 */ /* 0x000ea80000300800 */
[----:B------:R-:W3:Y:S04]  /*2a440*/  LDL.LU R24, [R1+0x480] ;  /* 0x0004800001187983 */ /* 0x000ee80000300800 */
[----:B------:R-:W3:Y:S04]  /*2a450*/  LDL.LU R25, [R1+0x484] ;  /* 0x0004840001197983 */ /* 0x000ee80000300800 */
[----:B------:R-:W2:Y:S04]  /*2a460*/  LDL.LU R26, [R1+0x488] ;  /* 0x00048800011a7983 */ /* 0x000ea80000300800 */
[----:B------:R-:W2:Y:S01]  /*2a470*/  LDL.LU R27, [R1+0x48c] ;  /* 0x00048c00011b7983 */ /* 0x000ea20000300800 */
[----:B------:R-:W-:-:S02]  /*2a480*/  SEL R6, R6, RZ, !P0 ;  /* 0x000000ff06067207 */ /* 0x000fc40004000000 */
[----:B------:R-:W-:Y:S01]  /*2a490*/  ISETP.GT.AND P2, PT, R3, 0x1d, PT ;  /* 0x0000001d0300780c */ /* 0x000fe20003f44270 */
[----:B------:R4:W-:Y:S01]  /*2a4a0*/  LDGSTS.E [R2+0xa800], desc[UR40][R4.64], P4 ;  /* 0x0a80000004027fae */ /* 0x0009e2000a1a1028 */
[----:B------:R-:W-:Y:S02]  /*2a4b0*/  ISETP.NE.U32.AND P1, PT, R6, RZ, PT ;  /* 0x000000ff0600720c */ /* 0x000fe40003f25070 */
[----:B------:R-:W-:Y:S01]  /*2a4c0*/  SEL R6, RZ, 0x4, !P2 ;  /* 0x00000004ff067807 */ /* 0x000fe20005000000 */
[----:B------:R-:W-:Y:S02]  /*2a4d0*/  IMAD.MOV.U32 R11, RZ, RZ, R7 ;  /* 0x000000ffff0b7224 */ /* 0x000fe400078e0007 */
[----:B------:R-:W3:Y:S01]  /*2a4e0*/  LDL R7, [R1+0xd8c] ;  /* 0x000d8c0001077983 */ /* 0x000ee20000100800 */
[----:B----4-:R-:W-:-:S03]  /*2a4f0*/  LEA R4, P2, R9, R21, 0x2 ;  /* 0x0000001509047211 */ /* 0x010fc600078410ff */
[----:B------:R-:W4:Y:S04]  /*2a500*/  LDL R9, [R1+0xe0c] ;  /* 0x000e0c0001097983 */ /* 0x000f280000100800 */
[----:B--2---:R1:W-:Y:S04]  /*2a510*/  STL.64 [R1+0x1be8], R26 ;  /* 0x001be81a01007387 */ /* 0x0043e80000100a00 */
[----:B---3--:R-:W-:Y:S04]  /*2a520*/  STL.64 [R1+0x1be0], R24 ;  /* 0x001be01801007387 */ /* 0x008fe80000100a00 */
[----:B-1----:R-:W2:Y:S04]  /*2a530*/  LDL.LU R26, [R1+0x68] ;  /* 0x00006800011a7983 */ /* 0x002ea80000300800 */
[----:B------:R-:W2:Y:S04]  /*2a540*/  LDL.LU R27, [R1+0x6c] ;  /* 0x00006c00011b7983 */ /* 0x000ea80000300800 */
[----:B------:R-:W3:Y:S04]  /*2a550*/  LDL R18, [R1+0xe74] ;  /* 0x000e740001127983 */ /* 0x000ee80000100800 */
[----:B------:R-:W2:Y:S04]  /*2a560*/  LDL R17, [R1+0xe68] ;  /* 0x000e680001117983 */ /* 0x000ea80000100800 */
[----:B---3--:R-:W-:Y:S04]  /*2a570*/  STL.64 [R1+0x1bf8], R18 ;  /* 0x001bf81201007387 */ /* 0x008fe80000100a00 */
[----:B--2---:R1:W-:Y:S04]  /*2a580*/  STL.64 [R1+0x1bf0], R16 ;  /* 0x001bf01001007387 */ /* 0x0043e80000100a00 */
[----:B-1----:R-:W2:Y:S04]  /*2a590*/  LDL.LU R16, [R1+0x4a0] ;  /* 0x0004a00001107983 */ /* 0x002ea80000300800 */
[----:B------:R-:W2:Y:S04]  /*2a5a0*/  LDL.LU R17, [R1+0x4a4] ;  /* 0x0004a40001117983 */ /* 0x000ea80000300800 */
[----:B------:R-:W2:Y:S04]  /*2a5b0*/  LDL.LU R18, [R1+0x4a8] ;  /* 0x0004a80001127983 */ /* 0x000ea80000300800 */
[----:B------:R-:W2:Y:S01]  /*2a5c0*/  LDL.LU R19, [R1+0x4ac] ;  /* 0x0004ac0001137983 */ /* 0x000ea20000300800 */
[----:B------:R-:W-:Y:S01]  /*2a5d0*/  IMAD.X R5, R29, 0x1, R8, P2 ;  /* 0x000000011d057824 */ /* 0x000fe200010e0608 */
[----:B------:R-:W-:-:S02]  /*2a5e0*/  ISETP.GT.AND P4, PT, R3, 0x6, PT ;  /* 0x000000060300780c */ /* 0x000fc40003f84270 */
[----:B------:R-:W-:Y:S01]  /*2a5f0*/  SEL R6, R6, RZ, !P0 ;  /* 0x000000ff06067207 */ /* 0x000fe20004000000 */
[----:B------:R-:W3:Y:S04]  /*2a600*/  LDL R8, [R1+0xdf8] ;  /* 0x000df80001087983 */ /* 0x000ee80000100800 */
[----:B------:R1:W-:Y:S01]  /*2a610*/  LDGSTS.E [R2+0xc800], desc[UR40][R4.64], P1 ;  /* 0x0c80000004027fae */ /* 0x0003e200089a1028 */
[----:B------:R-:W-:Y:S02]  /*2a620*/  ISETP.GT.AND P1, PT, R3, 0xa, PT ;  /* 0x0000000a0300780c */ /* 0x000fe40003f24270 */
[----:B------:R-:W-:Y:S02]  /*2a630*/  ISETP.NE.U32.AND P3, PT, R6, RZ, PT ;  /* 0x000000ff0600720c */ /* 0x000fe40003f65070 */
[----:B------:R-:W-:-:S02]  /*2a640*/  SEL R6, RZ, 0x4, !P1 ;  /* 0x00000004ff067807 */ /* 0x000fc40004800000 */
[----:B-1----:R-:W-:-:S04]  /*2a650*/  SEL R4, RZ, 0x4, !P4 ;  /* 0x00000004ff047807 */ /* 0x002fc80006000000 */
[----:B------:R-:W-:-:S04]  /*2a660*/  SEL R4, R4, RZ, !P0 ;  /* 0x000000ff04047207 */ /* 0x000fc80004000000 */
[----:B------:R-:W-:Y:S02]  /*2a670*/  ISETP.NE.U32.AND P1, PT, R4, RZ, PT ;  /* 0x000000ff0400720c */ /* 0x000fe40003f25070 */
[----:B----4-:R-:W-:Y:S02]  /*2a680*/  LEA R4, P6, R9, R21, 0x2 ;  /* 0x0000001509047211 */ /* 0x010fe400078c10ff */
[----:B------:R-:W4:Y:S01]  /*2a690*/  LDL R9, [R1+0xde8] ;  /* 0x000de80001097983 */ /* 0x000f220000100800 */
[----:B--2---:R-:W-:Y:S03]  /*2a6a0*/  HMMA.1688.F32.TF32 R24, R12, R26, R16 ;  /* 0x0000001a0c18723c */ /* 0x004fe60000081010 */
[----:B------:R-:W2:Y:S04]  /*2a6b0*/  LDL.LU.64 R18, [R1+0x1bf8] ;  /* 0x001bf80001127983 */ /* 0x000ea80000300a00 */
[----:B------:R-:W2:-:S12]  /*2a6c0*/  LDL.LU.64 R16, [R1+0x1bf0] ;  /* 0x001bf00001107983 */ /* 0x000e980000300a00 */
[----:B------:R-:W-:Y:S04]  /*2a6d0*/  STL.64 [R1+0x820], R24 ;  /* 0x0008201801007387 */ /* 0x000fe80000100a00 */
[----:B------:R1:W-:Y:S04]  /*2a6e0*/  STL.64 [R1+0x828], R26 ;  /* 0x0008281a01007387 */ /* 0x0003e80000100a00 */
[----:B-1----:R-:W3:Y:S04]  /*2a6f0*/  LDL.LU.64 R26, [R1+0x1be8] ;  /* 0x001be800011a7983 */ /* 0x002ee80000300a00 */
[----:B------:R-:W3:Y:S01]  /*2a700*/  LDL.LU.64 R24, [R1+0x1be0] ;  /* 0x001be00001187983 */ /* 0x000ee20000300a00 */
[----:B------:R-:W-:-:S04]  /*2a710*/  ISETP.GT.AND P2, PT, R3, 0x2, PT ;  /* 0x000000020300780c */ /* 0x000fc80003f44270 */
[----:B------:R-:W-:-:S04]  /*2a720*/  SEL R5, RZ, 0x4, !P2 ;  /* 0x00000004ff057807 */ /* 0x000fc80005000000 */
[----:B------:R-:W-:-:S04]  /*2a730*/  SEL R5, R5, RZ, !P0 ;  /* 0x000000ff05057207 */ /* 0x000fc80004000000 */
[----:B------:R-:W-:Y:S02]  /*2a740*/  ISETP.NE.U32.AND P5, PT, R5, RZ, PT ;  /* 0x000000ff0500720c */ /* 0x000fe40003fa5070 */
[----:B------:R-:W-:Y:S02]  /*2a750*/  SEL R5, R6, RZ, !P0 ;  /* 0x000000ff06057207 */ /* 0x000fe40004000000 */
[----:B------:R-:W-:Y:S02]  /*2a760*/  ISETP.GT.AND P4, PT, R3, 0xe, PT ;  /* 0x0000000e0300780c */ /* 0x000fe40003f84270 */
[----:B------:R-:W-:Y:S01]  /*2a770*/  ISETP.NE.U32.AND P2, PT, R5, RZ, PT ;  /* 0x000000ff0500720c */ /* 0x000fe20003f45070 */
[----:B------:R-:W-:Y:S01]  /*2a780*/  IMAD.X R5, R29, 0x1, R7, P6 ;  /* 0x000000011d057824 */ /* 0x000fe200030e0607 */
[----:B------:R-:W-:Y:S02]  /*2a790*/  ISETP.GT.AND P6, PT, R3, 0x12, PT ;  /* 0x000000120300780c */ /* 0x000fe40003fc4270 */
[----:B------:R-:W-:-:S02]  /*2a7a0*/  SEL R6, RZ, 0x4, !P4 ;  /* 0x00000004ff067807 */ /* 0x000fc40006000000 */
[----:B------:R-:W-:Y:S01]  /*2a7b0*/  SEL R7, RZ, 0x4, !P6 ;  /* 0x00000004ff077807 */ /* 0x000fe20007000000 */
[----:B------:R1:W-:Y:S02]  /*2a7c0*/  LDGSTS.E [R2+0xe800], desc[UR40][R4.64], P3 ;  /* 0x0e80000004027fae */ /* 0x0003e400099a1028 */
[----:B-1----:R-:W-:-:S04]  /*2a7d0*/  SEL R5, R6, RZ, !P0 ;  /* 0x000000ff06057207 */ /* 0x002fc80004000000 */
[----:B------:R-:W-:Y:S02]  /*2a7e0*/  ISETP.NE.U32.AND P3, PT, R5, RZ, PT ;  /* 0x000000ff0500720c */ /* 0x000fe40003f65070 */
[----:B--2---:R-:W-:Y:S02]  /*2a7f0*/  LEA R4, P6, R17, R21, 0x2 ;  /* 0x0000001511047211 */ /* 0x004fe400078c10ff */
[----:B------:R-:W2:Y:S03]  /*2a800*/  LDL R17, [R1+0xe58] ;  /* 0x000e580001117983 */ /* 0x000ea60000100800 */
[----:B----4-:R-:W-:Y:S01]  /*2a810*/  IMAD.X R5, R29, 0x1, R9, P6 ;  /* 0x000000011d057824 */ /* 0x010fe200030e0609 */
[----:B---3--:R-:W-:Y:S01]  /*2a820*/  HMMA.1688.F32.TF32 R24, R12, R10, R24 ;  /* 0x0000000a0c18723c */ /* 0x008fe20000081018 */
[----:B------:R-:W3:-:S15]  /*2a830*/  LDL R11, [R1+0xe4c] ;  /* 0x000e4c00010b7983 */ /* 0x000ede0000100800 */
[----:B------:R-:W-:-:S03]  /*2a840*/  NOP ;  /* 0x0000000000007918 */ /* 0x000fc60000000000 */
[----:B------:R-:W-:Y:S04]  /*2a850*/  STL.64 [R1+0x800], R24 ;  /* 0x0008001801007387 */ /* 0x000fe80000100a00 */
[----:B------:R1:W-:Y:S04]  /*2a860*/  STL.64 [R1+0x808], R26 ;  /* 0x0008081a01007387 */ /* 0x0003e80000100a00 */
[----:B------:R-:W4:Y:S04]  /*2a870*/  LDL R10, [R1+0xdd8] ;  /* 0x000dd800010a7983 */ /* 0x000f280000100800 */
[----:B------:R-:W4:Y:S04]  /*2a880*/  LDL R9, [R1+0xdc8] ;  /* 0x000dc80001097983 */ /* 0x000f280000100800 */
[----:B-1----:R-:W4:Y:S04]  /*2a890*/  LDL.LU R26, [R1+0x38] ;  /* 0x00003800011a7983 */ /* 0x002f280000300800 */
[----:B------:R-:W4:Y:S01]  /*2a8a0*/  LDL.LU R27, [R1+0x3c] ;  /* 0x00003c00011b7983 */ /* 0x000f220000300800 */
[----:B------:R-:W-:-:S02]  /*2a8b0*/  LOP3.LUT R19, R19, 0x1ff, RZ, 0xc0, !PT ;  /* 0x000001ff13137812 */ /* 0x000fc400078ec0ff */
[----:B------:R-:W-:Y:S02]  /*2a8c0*/  LEA R6, P4, R18, R21, 0x2 ;  /* 0x0000001512067211 */ /* 0x000fe400078810ff */
[----:B------:R-:W-:Y:S01]  /*2a8d0*/  SEL R2, R7, RZ, !P0 ;  /* 0x000000ff07027207 */ /* 0x000fe20004000000 */
[----:B------:R-:W-:Y:S02]  /*2a8e0*/  IMAD.SHL.U32 R19, R19, 0x4, RZ ;  /* 0x0000000413137824 */ /* 0x000fe400078e00ff */
[----:B------:R-:W-:-:S03]  /*2a8f0*/  IMAD.X R7, R29, 0x1, R8, P4 ;  /* 0x000000011d077824 */ /* 0x000fc600020e0608 */
[----:B------:R-:W-:Y:S02]  /*2a900*/  LOP3.LUT R8, R19, 0x40, RZ, 0x3c, !PT ;  /* 0x0000004013087812 */ /* 0x000fe400078e3cff */
[----:B------:R-:W-:Y:S02]  /*2a910*/  ISETP.NE.U32.AND P4, PT, R2, RZ, PT ;  /* 0x000000ff0200720c */ /* 0x000fe40003f85070 */
[----:B------:R-:W-:Y:S01]  /*2a920*/  ISETP.GT.AND P6, PT, R3, 0x16, PT ;  /* 0x000000160300780c */ /* 0x000fe20003fc4270 */
[----:B------:R-:W-:-:S03]  /*2a930*/  VIADD R2, R8, UR6 ;  /* 0x0000000608027c36 */ /* 0x000fc60008000000 */
[----:B------:R-:W-:Y:S02]  /*2a940*/  SEL R8, RZ, 0x4, !P6 ;  /* 0x00000004ff087807 */ /* 0x000fe40007000000 */
[----:B------:R1:W-:Y:S01]  /*2a950*/  LDGSTS.E [R2+0x1000], desc[UR40][R6.64], P5 ;  /* 0x0100000006027fae */ /* 0x0003e2000a9a1028 */
[----:B------:R-:W-:-:S03]  /*2a960*/  ISETP.GT.AND P5, PT, R3, 0x1a, PT ;  /* 0x0000001a0300780c */ /* 0x000fc60003fa4270 */
[----:B------:R3:W-:Y:S01]  /*2a970*/  LDGSTS.E [R2+0x3000], desc[UR40][R4.64], P1 ;  /* 0x0300000004027fae */ /* 0x0007e200089a1028 */
[----:B-1----:R-:W-:Y:S02]  /*2a980*/  SEL R7, R8, RZ, !P0 ;  /* 0x000000ff08077207 */ /* 0x002fe40004000000 */
[----:B------:R-:W-:Y:S02]  /*2a990*/  SEL R8, RZ, 0x4, !P5 ;  /* 0x00000004ff087807 */ /* 0x000fe40006800000 */
[----:B------:R-:W-:Y:S02]  /*2a9a0*/  ISETP.NE.U32.AND P5, PT, R7, RZ, PT ;  /* 0x000000ff0700720c */ /* 0x000fe40003fa5070 */
[-C--:B--2---:R-:W-:Y:S02]  /*2a9b0*/  LEA R6, P6, R17, R21.reuse, 0x2 ;  /* 0x0000001511067211 */ /* 0x084fe400078c10ff */
[----:B---3--:R-:W-:-:S03]  /*2a9c0*/  LEA R4, P1, R11, R21, 0x2 ;  /* 0x000000150b047211 */ /* 0x008fc600078210ff */
[C---:B----4-:R-:W-:Y:S01]  /*2a9d0*/  IMAD.X R7, R29.reuse, 0x1, R10, P6 ;  /* 0x000000011d077824 */ /* 0x050fe200030e060a */
[----:B------:R1:W-:Y:S04]  /*2a9e0*/  STL.64 [R1+0x1bd8], R26 ;  /* 0x001bd81a01007387 */ /* 0x0003e80000100a00 */
[----:B------:R-:W2:Y:S04]  /*2a9f0*/  LDL.LU R24, [R1+0x450] ;  /* 0x0004500001187983 */ /* 0x000ea80000300800 */
[----:B------:R-:W2:Y:S01]  /*2aa00*/  LDL.LU R25, [R1+0x454] ;  /* 0x0004540001197983 */ /* 0x000ea20000300800 */
[----:B------:R-:W-:Y:S01]  /*2aa10*/  SEL R8, R8, RZ, !P0 ;  /* 0x000000ff08087207 */ /* 0x000fe20004000000 */
[----:B------:R-:W-:Y:S01]  /*2aa20*/  IMAD.X R5, R29, 0x1, R9, P1 ;  /* 0x000000011d057824 */ /* 0x000fe200008e0609 */
[----:B------:R-:W-:Y:S01]  /*2aa30*/  ISETP.GT.AND P6, PT, R3, 0x1e, PT ;  /* 0x0000001e0300780c */ /* 0x000fe20003fc4270 */
[----:B------:R3:W-:Y:S04]  /*2aa40*/  LDGSTS.E [R2+0x5000], desc[UR40][R6.64], P2 ;  /* 0x0500000006027fae */ /* 0x0007e800091a1028 */
[----:B-1----:R-:W2:Y:S04]  /*2aa50*/  LDL.LU R26, [R1+0x458] ;  /* 0x00045800011a7983 */ /* 0x002ea80000300800 */
[----:B------:R-:W2:Y:S04]  /*2aa60*/  LDL.LU R27, [R1+0x45c] ;  /* 0x00045c00011b7983 */ /* 0x000ea80000300800 */
[----:B------:R-:W3:Y:S04]  /*2aa70*/  LDL R17, [R1+0xe3c] ;  /* 0x000e3c0001117983 */ /* 0x000ee80000100800 */
[----:B------:R-:W2:Y:S04]  /*2aa80*/  LDL.LU R10, [R1+0x48] ;  /* 0x00004800010a7983 */ /* 0x000ea80000300800 */
[----:B------:R-:W2:Y:S01]  /*2aa90*/  LDL.LU R11, [R1+0x4c] ;  /* 0x00004c00010b7983 */ /* 0x000ea20000300800 */
[----:B------:R-:W-:-:S03]  /*2aaa0*/  ISETP.NE.U32.AND P1, PT, R8, RZ, PT ;  /* 0x000000ff0800720c */ /* 0x000fc60003f25070 */
[----:B------:R1:W-:Y:S01]  /*2aab0*/  LDGSTS.E [R2+0x7000], desc[UR40][R4.64], P3 ;  /* 0x0700000004027fae */ /* 0x0003e200099a1028 */
[----:B--2---:R-:W-:Y:S03]  /*2aac0*/  HMMA.1688.F32.TF32 R8, R12, R10, R24 ;  /* 0x0000000a0c08723c */ /* 0x004fe60000081018 */
[----:B------:R-:W2:-:S15]  /*2aad0*/  LDL.LU.64 R26, [R1+0x1bd8] ;  /* 0x001bd800011a7983 */ /* 0x000e9e0000300a00 */
[----:B------:R-:W-:Y:S01]  /*2aae0*/  NOP ;  /* 0x0000000000007918 */ /* 0x000fe20000000000 */
[----:B------:R4:W-:Y:S04]  /*2aaf0*/  STL.64 [R1+0x7e0], R8 ;  /* 0x0007e00801007387 */ /* 0x0009e80000100a00 */
[----:B------:R1:W-:Y:S01]  /*2ab00*/  STL.64 [R1+0x7e8], R10 ;  /* 0x0007e80a01007387 */ /* 0x0003e20000100a00 */
[----:B----4-:R-:W-:Y:S02]  /*2ab10*/  SEL R8, RZ, 0x4, !P6 ;  /* 0x00000004ff087807 */ /* 0x010fe40007000000 */
[----:B---3--:R-:W-:Y:S01]  /*2ab20*/  LEA R6, P6, R17, R21, 0x2 ;  /* 0x0000001511067211 */ /* 0x008fe200078c10ff */
[----:B-1----:R-:W3:Y:S04]  /*2ab30*/  LDL R11, [R1+0xe30] ;  /* 0x000e3000010b7983 */ /* 0x002ee80000100800 */
[----:B------:R-:W4:Y:S04]  /*2ab40*/  LDL R17, [R1+0xe14] ;  /* 0x000e140001117983 */ /* 0x000f280000100800 */
[----:B------:R-:W2:Y:S04]  /*2ab50*/  LDL R10, [R1+0xdb8] ;  /* 0x000db800010a7983 */ /* 0x000ea80000100800 */
[----:B------:R-:W2:Y:S04]  /*2ab60*/  LDL R9, [R1+0xda8] ;  /* 0x000da80001097983 */ /* 0x000ea80000100800 */
[----:B----4-:R1:W-:Y:S04]  /*2ab70*/  STL.64 [R1+0x1bd0], R16 ;  /* 0x001bd01001007387 */ /* 0x0103e80000100a00 */
[----:B-1----:R-:W4:Y:S04]  /*2ab80*/  LDL.LU R16, [R1+0x440] ;  /* 0x0004400001107983 */ /* 0x002f280000300800 */
[----:B------:R-:W4:Y:S04]  /*2ab90*/  LDL.LU R17, [R1+0x444] ;  /* 0x0004440001117983 */ /* 0x000f280000300800 */
[----:B------:R-:W4:Y:S04]  /*2aba0*/  LDL.LU R18, [R1+0x448] ;  /* 0x0004480001127983 */ /* 0x000f280000300800 */
[----:B------:R-:W4:Y:S01]  /*2abb0*/  LDL.LU R19, [R1+0x44c] ;  /* 0x00044c0001137983 */ /* 0x000f220000300800 */
[----:B------:R-:W-:-:S02]  /*2abc0*/  ISETP.GT.AND P2, PT, R3, 0x3, PT ;  /* 0x000000030300780c */ /* 0x000fc40003f44270 */
[----:B---3--:R-:W-:Y:S02]  /*2abd0*/  LEA R4, P3, R11, R21, 0x2 ;  /* 0x000000150b047211 */ /* 0x008fe400078610ff */
[----:B------:R-:W-:Y:S01]  /*2abe0*/  SEL R7, R8, RZ, !P0 ;  /* 0x000000ff08077207 */ /* 0x000fe20004000000 */
[----:B------:R-:W3:Y:S01]  /*2abf0*/  LDL R11, [R1+0xe08] ;  /* 0x000e0800010b7983 */ /* 0x000ee20000100800 */
[----:B------:R-:W-:Y:S02]  /*2ac00*/  SEL R8, RZ, 0x4, !P2 ;  /* 0x00000004ff087807 */ /* 0x000fe40005000000 */
[----:B------:R-:W-:Y:S01]  /*2ac10*/  ISETP.NE.U32.AND P2, PT, R7, RZ, PT ;  /* 0x000000ff0700720c */ /* 0x000fe20003f45070 */
[C---:B--2---:R-:W-:Y:S02]  /*2ac20*/  IMAD.X R7, R29.reuse, 0x1, R10, P6 ;  /* 0x000000011d077824 */ /* 0x044fe400030e060a */
[----:B------:R-:W-:Y:S01]  /*2ac30*/  IMAD.X R5, R29, 0x1, R9, P3 ;  /* 0x000000011d057824 */ /* 0x000fe200018e0609 */
[----:B----4-:R-:W-:Y:S01]  /*2ac40*/  HMMA.1688.F32.TF32 R24, R12, R26, R16 ;  /* 0x0000001a0c18723c */ /* 0x010fe20000081010 */
[----:B------:R-:W2:Y:S01]  /*2ac50*/  LDL.LU.64 R16, [R1+0x1bd0] ;  /* 0x001bd00001107983 */ /* 0x000ea20000300a00 */
[----:B------:R-:W-:-:S02]  /*2ac60*/  SEL R8, R8, RZ, !P0 ;  /* 0x000000ff08087207 */ /* 0x000fc40004000000 */
[----:B------:R-:W-:Y:S01]  /*2ac70*/  ISETP.GT.AND P6, PT, R3, 0x7, PT ;  /* 0x000000070300780c */ /* 0x000fe20003fc4270 */
[----:B------:R1:W-:-:S14]  /*2ac80*/  LDGSTS.E [R2+0x9000], desc[UR40][R6.64], P4 ;  /* 0x0900000006027fae */ /* 0x0003dc000a1a1028 */
[----:B------:R4:W-:Y:S04]  /*2ac90*/  STL.64 [R1+0x7c0], R24 ;  /* 0x0007c01801007387 */ /* 0x0009e80000100a00 */
[----:B------:R-:W-:Y:S01]  /*2aca0*/  STL.64 [R1+0x7c8], R26 ;  /* 0x0007c81a01007387 */ /* 0x000fe20000100a00 */
[----:B------:R-:W-:Y:S02]  /*2acb0*/  ISETP.NE.U32.AND P3, PT, R8, RZ, PT ;  /* 0x000000ff0800720c */ /* 0x000fe40003f65070 */
[----:B------:R-:W-:Y:S01]  /*2acc0*/  ISETP.GT.AND P4, PT, R3, 0xb, PT ;  /* 0x0000000b0300780c */ /* 0x000fe20003f84270 */
[----:B------:R3:W-:Y:S04]  /*2acd0*/  LDGSTS.E [R2+0xb000], desc[UR40][R4.64], P5 ;  /* 0x0b00000004027fae */ /* 0x0007e8000a9a1028 */
[----:B----4-:R-:W4:Y:S04]  /*2ace0*/  LDL.LU R24, [R1+0x1bcc] ;  /* 0x001bcc0001187983 */ /* 0x010f280000300800 */
[----:B------:R-:W4:Y:S04]  /*2acf0*/  LDL R10, [R1+0xd98] ;  /* 0x000d9800010a7983 */ /* 0x000f280000100800 */
[----:B------:R-:W4:Y:S01]  /*2ad00*/  LDL R9, [R1+0xd88] ;  /* 0x000d880001097983 */ /* 0x000f220000100800 */
[----:B------:R-:W-:-:S03]  /*2ad10*/  SEL R8, RZ, 0x4, !P6 ;  /* 0x00000004ff087807 */ /* 0x000fc60007000000 */
[----:B------:R-:W4:Y:S04]  /*2ad20*/  LDL.LU R18, [R1+0x8] ;  /* 0x0000080001127983 */ /* 0x000f280000300800 */
[----:B------:R-:W4:Y:S01]  /*2ad30*/  LDL.LU R19, [R1+0xc] ;  /* 0x00000c0001137983 */ /* 0x000f220000300800 */
[----:B-1----:R-:W-:Y:S02]  /*2ad40*/  SEL R7, R8, RZ, !P0 ;  /* 0x000000ff08077207 */ /* 0x002fe40004000000 */
[----:B------:R-:W-:Y:S02]  /*2ad50*/  SEL R8, RZ, 0x4, !P4 ;  /* 0x00000004ff087807 */ /* 0x000fe40006000000 */
[-C--:B---3--:R-:W-:Y:S02]  /*2ad60*/  LEA R4, P4, R11, R21.reuse, 0x2 ;  /* 0x000000150b047211 */ /* 0x088fe400078810ff */
[----:B------:R-:W-:Y:S01]  /*2ad70*/  ISETP.NE.U32.AND P5, PT, R7, RZ, PT ;  /* 0x000000ff0700720c */ /* 0x000fe20003fa5070 */
[----:B------:R1:W-:Y:S04]  /*2ad80*/  STL.64 [R1+0x1bb0], R22 ;  /* 0x001bb01601007387 */ /* 0x0003e80000100a00 */
[----:B------:R-:W-:Y:S04]  /*2ad90*/  STL [R1+0x1ba8], R21 ;  /* 0x001ba81501007387 */ /* 0x000fe80000100800 */
[----:B-1----:R-:W3:Y:S01]  /*2ada0*/  LDL.LU R22, [R1+0x28] ;  /* 0x0000280001167983 */ /* 0x002ee20000300800 */
[----:B--2---:R-:W-:-:S05]  /*2adb0*/  LEA R6, P6, R17, R21, 0x2 ;  /* 0x0000001511067211 */ /* 0x004fca00078c10ff */
[C---:B----4-:R-:W-:Y:S02]  /*2adc0*/  IMAD.X R7, R29.reuse, 0x1, R10, P6 ;  /* 0x000000011d077824 */ /* 0x050fe400030e060a */
[----:B------:R-:W-:-:S03]  /*2add0*/  IMAD.X R5, R29, 0x1, R9, P4 ;  /* 0x000000011d057824 */ /* 0x000fc600020e0609 */
[----:B------:R-:W-:Y:S04]  /*2ade0*/  STL.64 [R1+0x1bc0], R6 ;  /* 0x001bc00601007387 */ /* 0x000fe80000100a00 */
[----:B------:R1:W-:Y:S01]  /*2adf0*/  STL.64 [R1+0x1bb8], R4 ;  /* 0x001bb80401007387 */ /* 0x0003e20000100a00 */
[----:B------:R-:W-:-:S03]  /*2ae00*/  IMAD.MOV.U32 R23, RZ, RZ, R24 ;  /* 0x000000ffff177224 */ /* 0x000fc600078e0018 */
[----:B-1----:R-:W3:Y:S04]  /*2ae10*/  LDL.LU R4, [R1+0x410] ;  /* 0x0004100001047983 */ /* 0x002ee80000300800 */
[----:B------:R-:W3:Y:S04]  /*2ae20*/  LDL.LU R5, [R1+0x414] ;  /* 0x0004140001057983 */ /* 0x000ee80000300800 */
[----:B------:R-:W3:Y:S04]  /*2ae30*/  LDL.LU R6, [R1+0x418] ;  /* 0x0004180001067983 */ /* 0x000ee80000300800 */
[----:B------:R-:W3:Y:S04]  /*2ae40*/  LDL.LU R7, [R1+0x41c] ;  /* 0x00041c0001077983 */ /* 0x000ee80000300800 */
[----:B------:R-:W2:Y:S04]  /*2ae50*/  LDL.LU R24, [R1+0x3a0] ;  /* 0x0003a00001187983 */ /* 0x000ea80000300800 */
[----:B------:R-:W2:Y:S04]  /*2ae60*/  LDL.LU R25, [R1+0x3a4] ;  /* 0x0003a40001197983 */ /* 0x000ea80000300800 */
[----:B------:R-:W4:Y:S04]  /*2ae70*/  LDL.LU R26, [R1+0x3a8] ;  /* 0x0003a800011a7983 */ /* 0x000f280000300800 */
[----:B------:R-:W4:Y:S04]  /*2ae80*/  LDL.LU R27, [R1+0x3ac] ;  /* 0x0003ac00011b7983 */ /* 0x000f280000300800 */
[----:B------:R-:W2:Y:S04]  /*2ae90*/  LDL R10, [R1+0xe70] ;  /* 0x000e7000010a7983 */ /* 0x000ea80000100800 */
[----:B------:R-:W3:Y:S04]  /*2aea0*/  LDL R9, [R1+0xdf4] ;  /* 0x000df40001097983 */ /* 0x000ee80000100800 */
[----:B----4-:R-:W-:Y:S04]  /*2aeb0*/  STL.64 [R1+0x1b80], R26 ;  /* 0x001b801a01007387 */ /* 0x010fe80000100a00 */
[----:B--2---:R1:W-:Y:S04]  /*2aec0*/  STL.64 [R1+0x1b78], R24 ;  /* 0x001b781801007387 */ /* 0x0043e80000100a00 */
[----:B-1----:R-:W2:Y:S04]  /*2aed0*/  LDL.LU R24, [R1+0x3b0] ;  /* 0x0003b00001187983 */ /* 0x002ea80000300800 */
[----:B------:R-:W2:Y:S04]  /*2aee0*/  LDL.LU R25, [R1+0x3b4] ;  /* 0x0003b40001197983 */ /* 0x000ea80000300800 */
[----:B------:R-:W4:Y:S04]  /*2aef0*/  LDL.LU R26, [R1+0x3b8] ;  /* 0x0003b800011a7983 */ /* 0x000f280000300800 */
[----:B------:R-:W4:Y:S01]  /*2af00*/  LDL.LU R27, [R1+0x3bc] ;  /* 0x0003bc00011b7983 */ /* 0x000f220000300800 */
[----:B---3--:R-:W-:Y:S03]  /*2af10*/  HMMA.1688.F32.TF32 R20, R12, R22, R4 ;  /* 0x000000160c14723c */ /* 0x008fe60000081004 */
[----:B----4-:R1:W-:Y:S04]  /*2af20*/  STL.64 [R1+0x1b90], R26 ;  /* 0x001b901a01007387 */ /* 0x0103e80000100a00 */
[----:B--2---:R-:W-:Y:S04]  /*2af30*/  STL.64 [R1+0x1b88], R24 ;  /* 0x001b881801007387 */ /* 0x004fe80000100a00 */
[----:B-1----:R-:W2:Y:S01]  /*2af40*/  LDL.LU R26, [R1+0x18] ;  /* 0x00001800011a7983 */ /* 0x002ea20000300800 */
[----:B------:R-:W-:-:S03]  /*2af50*/  IMAD.MOV.U32 R27, RZ, RZ, R28 ;  /* 0x000000ffff1b7224 */ /* 0x000fc600078e001c */
[----:B------:R-:W3:Y:S04]  /*2af60*/  LDL.LU R28, [R1+0x1bc8] ;  /* 0x001bc800011c7983 */ /* 0x000ee80000300800 */
[----:B------:R-:W4:Y:S04]  /*2af70*/  LDL R17, [R1+0xe64] ;  /* 0x000e640001117983 */ /* 0x000f280000100800 */
[----:B------:R-:W2:Y:S04]  /*2af80*/  LDL.LU.64 R6, [R1+0x1bc0] ;  /* 0x001bc00001067983 */ /* 0x000ea80000300a00 */
[----:B------:R-:W3:Y:S04]  /*2af90*/  LDL.LU.64 R4, [R1+0x1bb8] ;  /* 0x001bb80001047983 */ /* 0x000ee80000300a00 */
[----:B------:R-:W-:Y:S04]  /*2afa0*/  STL.64 [R1+0x7b0], R20 ;  /* 0x0007b01401007387 */ /* 0x000fe80000100a00 */
[----:B------:R1:W-:Y:S04]  /*2afb0*/  STL.64 [R1+0x7b8], R22 ;  /* 0x0007b81601007387 */ /* 0x0003e80000100a00 */
[----:B-1----:R-:W4:Y:S04]  /*2afc0*/  LDL.LU.64 R22, [R1+0x1bb0] ;  /* 0x001bb00001167983 */ /* 0x002f280000300a00 */
[----:B------:R-:W4:Y:S01]  /*2afd0*/  LDL.LU R21, [R1+0x1ba8] ;  /* 0x001ba80001157983 */ /* 0x000f220000300800 */
[----:B------:R-:W-:-:S02]  /*2afe0*/  SEL R8, R8, RZ, !P0 ;  /* 0x000000ff08087207 */ /* 0x000fc40004000000 */
[----:B------:R-:W-:Y:S01]  /*2aff0*/  ISETP.GT.AND P6, PT, R3, 0xf, PT ;  /* 0x0000000f0300780c */ /* 0x000fe20003fc4270 */
[----:B------:R-:W4:Y:S01]  /*2b000*/  LDL R11, [R1+0xde4] ;  /* 0x000de400010b7983 */ /* 0x000f220000100800 */
[----:B------:R-:W-:Y:S02]  /*2b010*/  ISETP.NE.U32.AND P4, PT, R8, RZ, PT ;  /* 0x000000ff0800720c */ /* 0x000fe40003f85070 */
[----:B------:R-:W-:Y:S01]  /*2b020*/  SEL R8, RZ, 0x4, !P6 ;  /* 0x00000004ff087807 */ /* 0x000fe20007000000 */
[----:B--2---:R1:W-:Y:S01]  /*2b030*/  LDGSTS.E [R2+0xd000], desc[UR40][R6.64], P1 ;  /* 0x0d00000006027fae */ /* 0x0043e200089a1028 */
[----:B------:R-:W-:-:S03]  /*2b040*/  IMAD.SHL.U32 R16, R16, 0x4, RZ ;  /* 0x0000000410107824 */ /* 0x000fc600078e00ff */
[----:B---3--:R2:W-:Y:S04]  /*2b050*/  LDGSTS.E [R2+0xf000], desc[UR40][R4.64], P2 ;  /* 0x0f00000004027fae */ /* 0x0085e800091a1028 */
[----:B----4-:R-:W-:Y:S04]  /*2b060*/  STL.64 [R1+0x1ba0], R22 ;  /* 0x001ba01601007387 */ /* 0x010fe80000100a00 */
[----:B------:R3:W-:Y:S01]  /*2b070*/  STL [R1+0x1b98], R21 ;  /* 0x001b981501007387 */ /* 0x0007e20000100800 */
[----:B-1----:R-:W-:-:S03]  /*2b080*/  LEA R6, P6, R10, R21, 0x2 ;  /* 0x000000150a067211 */ /* 0x002fc600078c10ff */
[----:B------:R-:W4:Y:S04]  /*2b090*/  LDL.LU R20, [R1+0x3f0] ;  /* 0x0003f00001147983 */ /* 0x000f280000300800 */
[----:B---3--:R-:W4:Y:S04]  /*2b0a0*/  LDL.LU R21, [R1+0x3f4] ;  /* 0x0003f40001157983 */ /* 0x008f280000300800 */
[----:B------:R-:W4:Y:S04]  /*2b0b0*/  LDL.LU R22, [R1+0x3f8] ;  /* 0x0003f80001167983 */ /* 0x000f280000300800 */
[----:B------:R-:W4:Y:S04]  /*2b0c0*/  LDL.LU R23, [R1+0x3fc] ;  /* 0x0003fc0001177983 */ /* 0x000f280000300800 */
[----:B------:R-:W3:Y:S01]  /*2b0d0*/  LDL R10, [R1+0xe54] ;  /* 0x000e5400010a7983 */ /* 0x000ee20000100800 */
[----:B----4-:R-:W-:Y:S03]  /*2b0e0*/  HMMA.1688.F32.TF32 R24, R12, R26, R20 ;  /* 0x0000001a0c18723c */ /* 0x010fe60000081014 */
[----:B------:R-:W4:Y:S04]  /*2b0f0*/  LDL.LU.64 R22, [R1+0x1ba0] ;  /* 0x001ba00001167983 */ /* 0x000f280000300a00 */
[----:B------:R-:W3:-:S12]  /*2b100*/  LDL.LU R21, [R1+0x1b98] ;  /* 0x001b980001157983 */ /* 0x000ed80000300800 */
[----:B------:R-:W-:Y:S04]  /*2b110*/  STL.64 [R1+0x790], R24 ;  /* 0x0007901801007387 */ /* 0x000fe80000100a00 */
[----:B------:R1:W-:Y:S04]  /*2b120*/  STL.64 [R1+0x798], R26 ;  /* 0x0007981a01007387 */ /* 0x0003e80000100a00 */
[----:B-1----:R-:W4:Y:S04]  /*2b130*/  LDL.LU.64 R26, [R1+0x1b90] ;  /* 0x001b9000011a7983 */ /* 0x002f280000300a00 */
[----:B------:R-:W4:Y:S01]  /*2b140*/  LDL.LU.64 R24, [R1+0x1b88] ;  /* 0x001b880001187983 */ /* 0x000f220000300a00 */
[----:B------:R-:W-:-:S02]  /*2b150*/  ISETP.GT.AND P2, PT, R3, 0x13, PT ;  /* 0x000000130300780c */ /* 0x000fc40003f44270 */
[----:B------:R-:W-:Y:S02]  /*2b160*/  LOP3.LUT R16, R16, 0x60, RZ, 0x3c, !PT ;  /* 0x0000006010107812 */ /* 0x000fe400078e3cff */
[----:B------:R-:W-:Y:S02]  /*2b170*/  SEL R7, R8, RZ, !P0 ;  /* 0x000000ff08077207 */ /* 0x000fe40004000000 */
[----:B------:R-:W-:Y:S01]  /*2b180*/  SEL R8, RZ, 0x4, !P2 ;  /* 0x00000004ff087807 */ /* 0x000fe20005000000 */
[----:B--2---:R-:W-:Y:S01]  /*2b190*/  VIADD R2, R16, UR6 ;  /* 0x0000000610027c36 */ /* 0x004fe20008000000 */
[----:B------:R-:W-:Y:S01]  /*2b1a0*/  ISETP.NE.U32.AND P1, PT, R7, RZ, PT ;  /* 0x000000ff0700720c */ /* 0x000fe20003f25070 */
[----:B------:R-:W-:Y:S02]  /*2b1b0*/  IMAD.X R7, R29, 0x1, R9, P6 ;  /* 0x000000011d077824 */ /* 0x000fe400030e0609 */
[----:B------:R-:W2:Y:S01]  /*2b1c0*/  LDL R9, [R1+0xdd4] ;  /* 0x000dd40001097983 */ /* 0x000ea20000100800 */
[----:B---3--:R-:W-:-:S02]  /*2b1d0*/  LEA R4, P2, R17, R21, 0x2 ;  /* 0x0000001511047211 */ /* 0x008fc400078410ff */
[----:B------:R-:W-:Y:S01]  /*2b1e0*/  SEL R8, R8, RZ, !P0 ;  /* 0x000000ff08087207 */ /* 0x000fe20004000000 */
[----:B------:R-:W-:Y:S01]  /*2b1f0*/  LDGSTS.E [R2+0x1800], desc[UR40][R6.64], P3 ;  /* 0x0180000006027fae */ /* 0x000fe200099a1028 */
[----:B----4-:R-:W-:Y:S03]  /*2b200*/  HMMA.1688.F32.TF32 R16, R12, R18, R24 ;  /* 0x000000120c10723c */ /* 0x010fe60000081018 */
[----:B------:R-:W3:Y:S04]  /*2b210*/  LDL.LU.64 R26, [R1+0x1b80] ;  /* 0x001b8000011a7983 */ /* 0x000ee80000300a00 */
[----:B------:R-:W3:-:S12]  /*2b220*/  LDL.LU.64 R24, [R1+0x1b78] ;  /* 0x001b780001187983 */ /* 0x000ed80000300a00 */
[----:B------:R-:W-:Y:S04]  /*2b230*/  STL.64 [R1+0x770], R16 ;  /* 0x0007701001007387 */ /* 0x000fe80000100a00 */
[----:B------:R1:W-:Y:S04]  /*2b240*/  STL.64 [R1+0x778], R18 ;  /* 0x0007781201007387 */ /* 0x0003e80000100a00 */
[----:B-1----:R-:W3:Y:S01]  /*2b250*/  LDL.LU.64 R18, [R1+0x1b70] ;  /* 0x001b700001127983 */ /* 0x002ee20000300a00 */
[----:B------:R-:W-:Y:S01]  /*2b260*/  IMAD.X R5, R29, 0x1, R11, P2 ;  /* 0x000000011d057824 */ /* 0x000fe200010e060b */
[----:B------:R-:W-:-:S02]  /*2b270*/  ISETP.NE.U32.AND P2, PT, R8, RZ, PT ;  /* 0x000000ff0800720c */ /* 0x000fc40003f45070 */
[----:B------:R-:W4:Y:S04]  /*2b280*/  LDL.LU.64 R16, [R1+0x1b68] ;  /* 0x001b680001107983 */ /* 0x000f280000300a00 */
[----:B------:R-:W2:Y:S04]  /*2b290*/  LDL R8, [R1+0xe48] ;  /* 0x000e480001087983 */ /* 0x000ea80000100800 */
[----:B------:R1:W-:Y:S02]  /*2b2a0*/  LDGSTS.E [R2+0x3800], desc[UR40][R4.64], P5 ;  /* 0x0380000004027fae */ /* 0x0003e4000a9a1028 */
[----:B-1----:R-:W-:-:S02]  /*2b2b0*/  LEA R4, P3, R10, R21, 0x2 ;  /* 0x000000150a047211 */ /* 0x002fc400078610ff */
[----:B------:R-:W2:Y:S01]  /*2b2c0*/  LDL R10, [R1+0xdc4] ;  /* 0x000dc400010a7983 */ /* 0x000ea20000100800 */
[----:B---3--:R-:W-:-:S15]  /*2b2d0*/  HMMA.1688.F32.TF32 R24, R12, R18, R24 ;  /* 0x000000120c18723c */ /* 0x008fde0000081018 */
[----:B------:R-:W-:-:S04]  /*2b2e0*/  NOP ;  /* 0x0000000000007918 */ /* 0x000fc80000000000 */
[----:B------:R-:W-:Y:S04]  /*2b2f0*/  STL.64 [R1+0x810], R24 ;  /* 0x0008101801007387 */ /* 0x000fe80000100a00 */
[----:B------:R1:W-:Y:S04]  /*2b300*/  STL.64 [R1+0x818], R26 ;  /* 0x0008181a01007387 */ /* 0x0003e80000100a00 */
[----:B-1----:R-:W3:Y:S04]  /*2b310*/  LDL.LU.64 R26, [R1+0x1b60] ;  /* 0x001b6000011a7983 */ /* 0x002ee80000300a00 */
[----:B------:R-:W3:Y:S04]  /*2b320*/  LDL.LU R25, [R1+0x1b58] ;  /* 0x001b580001197983 */ /* 0x000ee80000300800 */
[----:B------:R-:W4:Y:S04]  /*2b330*/  LDL.LU R18, [R1+0x378] ;  /* 0x0003780001127983 */ /* 0x000f280000300800 */
[----:B------:R-:W4:Y:S01]  /*2b340*/  LDL.LU R19, [R1+0x37c] ;  /* 0x00037c0001137983 */ /* 0x000f220000300800 */
[----:B------:R-:W1:Y:S01]  /*2b350*/  S2R R24, SR_TID.X ;  /* 0x0000000000187919 */ /* 0x000e620000002100 */
[----:B------:R-:W-:-:S04]  /*2b360*/  ISETP.GT.AND P6, PT, R3, 0x17, PT ;  /* 0x000000170300780c */ /* 0x000fc80003fc4270 */
[----:B------:R-:W-:Y:S02]  /*2b370*/  SEL R6, RZ, 0x4, !P6 ;  /* 0x00000004ff067807 */ /* 0x000fe40007000000 */
[C---:B------:R-:W-:Y:S02]  /*2b380*/  ISETP.GT.AND P5, PT, R3.reuse, 0x1b, PT ;  /* 0x0000001b0300780c */ /* 0x040fe40003fa4270 */
[----:B------:R-:W-:Y:S01]  /*2b390*/  ISETP.GT.AND P6, PT, R3, 0x1f, PT ;  /* 0x0000001f0300780c */ /* 0x000fe20003fc4270 */
[----:B--2---:R-:W-:Y:S01]  /*2b3a0*/  IMAD.X R5, R29, 0x1, R9, P3 ;  /* 0x000000011d057824 */ /* 0x004fe200018e0609 */
[----:B------:R-:W-:Y:S01]  /*2b3b0*/  SEL R6, R6, RZ, !P0 ;  /* 0x000000ff06067207 */ /* 0x000fe20004000000 */
[----:B------:R-:W2:Y:S01]  /*2b3c0*/  LDL R9, [R1+0xe38] ;  /* 0x000e380001097983 */ /* 0x000ea20000100800 */
[----:B------:R-:W-:-:S03]  /*2b3d0*/  SEL R7, RZ, 0x4, !P6 ;  /* 0x00000004ff077807 */ /* 0x000fc60007000000 */
[----:B------:R1:W-:Y:S01]  /*2b3e0*/  LDGSTS.E [R2+0x5800], desc[UR40][R4.64], P4 ;  /* 0x0580000004027fae */ /* 0x0003e2000a1a1028 */
[----:B------:R-:W-:Y:S02]  /*2b3f0*/  ISETP.NE.U32.AND P3, PT, R6, RZ, PT ;  /* 0x000000ff0600720c */ /* 0x000fe40003f65070 */
[----:B------:R-:W-:Y:S02]  /*2b400*/  SEL R6, RZ, 0x4, !P5 ;  /* 0x00000004ff067807 */ /* 0x000fe40006800000 */
[----:B-1----:R-:W-:Y:S02]  /*2b410*/  LEA R4, P4, R8, R21, 0x2 ;  /* 0x0000001508047211 */ /* 0x002fe400078810ff */
[----:B------:R-:W-:Y:S01]  /*2b420*/  SEL R5, R6, RZ, !P0 ;  /* 0x000000ff06057207 */ /* 0x000fe20004000000 */
[----:B------:R-:W2:Y:S01]  /*2b430*/  LDL R8, [R1+0xe2c] ;  /* 0x000e2c0001087983 */ /* 0x000ea20000100800 */
[----:B------:R-:W-:Y:S02]  /*2b440*/  SEL R6, R7, RZ, !P0 ;  /* 0x000000ff07067207 */ /* 0x000fe40004000000 */
[----:B------:R-:W-:Y:S01]  /*2b450*/  LOP3.LUT R11, R24, 0x1f, RZ, 0xc0, !PT ;  /* 0x0000001f180b7812 */ /* 0x000fe200078ec0ff */
[----:B----4-:R-:W-:-:S15]  /*2b460*/  HMMA.1688.F32.TF32 R16, R12, R22, R16 ;  /* 0x000000160c10723c */ /* 0x010fde0000081010 */
[----:B------:R-:W-:-:S04]  /*2b470*/  NOP ;  /* 0x0000000000007918 */ /* 0x000fc80000000000 */
[----:B------:R1:W-:Y:S04]  /*2b480*/  STL.64 [R1+0x7f0], R16 ;  /* 0x0007f01001007387 */ /* 0x0003e80000100a00 */
[----:B------:R4:W-:Y:S04]  /*2b490*/  STL.64 [R1+0x7f8], R18 ;  /* 0x0007f81201007387 */ /* 0x0009e80000100a00 */
[----:B------:R-:W3:Y:S04]  /*2b4a0*/  LDL R7, [R1+0xe10] ;  /* 0x000e100001077983 */ /* 0x000ee80000100800 */
[----:B------:R-:W3:Y:S04]  /*2b4b0*/  LDL R24, [R1+0xda4] ;  /* 0x000da40001187983 */ /* 0x000ee80000100800 */
[----:B------:R-:W3:Y:S04]  /*2b4c0*/  LDL R22, [R1+0xe04] ;  /* 0x000e040001167983 */ /* 0x000ee80000100800 */
[----:B-1----:R-:W3:Y:S04]  /*2b4d0*/  LDL R17, [R1+0xdb4] ;  /* 0x000db40001117983 */ /* 0x002ee80000100800 */
[----:B----4-:R-:W4:Y:S04]  /*2b4e0*/  LDL R19, [R1+0xd94] ;  /* 0x000d940001137983 */ /* 0x010f280000100800 */
[----:B------:R-:W3:Y:S04]  /*2b4f0*/  LDL.LU R23, [R1+0xcb4] ;  /* 0x000cb40001177983 */ /* 0x000ee80000300800 */
[----:B------:R-:W4:Y:S04]  /*2b500*/  LDL.LU R16, [R1+0xcb0] ;  /* 0x000cb00001107983 */ /* 0x000f280000300800 */
[----:B------:R-:W4:Y:S01]  /*2b510*/  LDL R20, [R1+0x514] ;  /* 0x0005140001147983 */ /* 0x000f220000100800 */
[----:B------:R-:W-:-:S02]  /*2b520*/  ISETP.GE.AND P6, PT, R11, R3, PT ;  /* 0x000000030b00720c */ /* 0x000fc40003fc6270 */
[----:B------:R-:W-:Y:S01]  /*2b530*/  ISETP.NE.U32.AND P5, PT, R5, RZ, PT ;  /* 0x000000ff0500720c */ /* 0x000fe20003fa5070 */
[----:B------:R-:W-:Y:S01]  /*2b540*/  IMAD.X R5, R29, 0x1, R10, P4 ;  /* 0x000000011d057824 */ /* 0x000fe200020e060a */
[----:B------:R-:W-:Y:S02]  /*2b550*/  ISETP.NE.U32.AND P4, PT, R6, RZ, PT ;  /* 0x000000ff0600720c */ /* 0x000fe40003f85070 */
[----:B------:R-:W-:Y:S02]  /*2b560*/  SEL R6, RZ, 0x4, P6 ;  /* 0x00000004ff067807 */ /* 0x000fe40003000000 */
[-C--:B--2---:R-:W-:Y:S01]  /*2b570*/  LEA R10, P6, R9, R21.reuse, 0x2 ;  /* 0x00000015090a7211 */ /* 0x084fe200078c10ff */
[----:B------:R1:W-:Y:S01]  /*2b580*/  LDGSTS.E [R2+0x7800], desc[UR40][R4.64], P1 ;  /* 0x0780000004027fae */ /* 0x0003e200089a1028 */
[----:B------:R-:W-:Y:S02]  /*2b590*/  SEL R6, R6, RZ, !P0 ;  /* 0x000000ff06067207 */ /* 0x000fe40004000000 */
[----:B------:R-:W-:Y:S01]  /*2b5a0*/  LEA R8, P0, R8, R21, 0x2 ;  /* 0x0000001508087211 */ /* 0x000fe200078010ff */
[----:B---3--:R-:W-:Y:S04]  /*2b5b0*/  STL.64 [R1+0x1b50], R22 ;  /* 0x001b501601007387 */ /* 0x008fe80000100a00 */
[----:B----4-:R2:W-:Y:S04]  /*2b5c0*/  STL.64 [R1+0x1b48], R20 ;  /* 0x001b481401007387 */ /* 0x0105e80000100a00 */
[----:B--2---:R-:W2:Y:S04]  /*2b5d0*/  LDL.LU R20, [R1+0x350] ;  /* 0x0003500001147983 */ /* 0x004ea80000300800 */
[----:B------:R-:W2:Y:S01]  /*2b5e0*/  LDL.LU R21, [R1+0x354] ;  /* 0x0003540001157983 */ /* 0x000ea20000300800 */
[----:B------:R-:W-:-:S02]  /*2b5f0*/  IMAD.MOV.U32 R22, RZ, RZ, R28 ;  /* 0x000000ffff167224 */ /* 0x000fc400078e001c */
[----:B------:R-:W-:Y:S02]  /*2b600*/  IMAD.MOV.U32 R23, RZ, RZ, R25 ;  /* 0x000000ffff177224 */ /* 0x000fe400078e0019 */
[C---:B------:R-:W-:Y:S01]  /*2b610*/  IMAD.X R11, R29.reuse, 0x1, R17, P6 ;  /* 0x000000011d0b7824 */ /* 0x040fe200030e0611 */
[----:B------:R-:W3:Y:S04]  /*2b620*/  LDL R18, [R1+0xd80] ;  /* 0x000d800001127983 */ /* 0x000ee80000100800 */
[----:B------:R-:W4:Y:S01]  /*2b630*/  LDL.LU R17, [R1+0xca8] ;  /* 0x000ca80001117983 */ /* 0x000f220000300800 */
[----:B------:R-:W-:Y:S01]  /*2b640*/  ISETP.NE.U32.AND P1, PT, R6, RZ, PT ;  /* 0x000000ff0600720c */ /* 0x000fe20003f25070 */
[----:B------:R-:W-:Y:S01]  /*2b650*/  IMAD.X R9, R29, 0x1, R24, P0 ;  /* 0x000000011d097824 */ /* 0x000fe200000e0618 */
[----:B------:R-:W1:Y:S01]  /*2b660*/  S2R R25, SR_TID.X ;  /* 0x0000000000197919 */ /* 0x000e620000002100 */
[----:B------:R1:W-:Y:S04]  /*2b670*/  LDGSTS.E [R2+0x9800], desc[UR40][R10.64], P2 ;  /* 0x098000000a027fae */ /* 0x0003e800091a1028 */
[----:B------:R1:W-:Y:S01]  /*2b680*/  LDGSTS.E [R2+0xb800], desc[UR40][R8.64], P3 ;  /* 0x0b80000008027fae */ /* 0x0003e200099a1028 */
[----:B--2---:R-:W-:Y:S03]  /*2b690*/  HMMA.1688.F32.TF32 R12, R12, R26, R20 ;  /* 0x0000001a0c0c723c */ /* 0x004fe60000081014 */
[----:B------:R-:W1:Y:S04]  /*2b6a0*/  LDL.LU.64 R22, [R1+0x1b50] ;  /* 0x001b500001167983 */ /* 0x000e680000300a00 */
[----:B------:R-:W2:Y:S04]  /*2b6b0*/  LDL.LU.64 R20, [R1+0x1b48] ;  /* 0x001b480001147983 */ /* 0x000ea80000300a00 */
[----:B------:R-:W3:Y:S08]  /*2b6c0*/  LDL.LU R27, [R1+0xcac] ;  /* 0x000cac00011b7983 */ /* 0x000ef00000300800 */
[----:B------:R-:W-:Y:S04]  /*2b6d0*/  STL.64 [R1+0x7d0], R12 ;  /* 0x0007d00c01007387 */ /* 0x000fe80000100a00 */
[----:B------:R4:W-:Y:S04]  /*2b6e0*/  STL.64 [R1+0x7d8], R14 ;  /* 0x0007d80e01007387 */ /* 0x0009e80000100a00 */
[----:B----4-:R-:W4:Y:S04]  /*2b6f0*/  LDL.LU R14, [R1+0xca0] ;  /* 0x000ca000010e7983 */ /* 0x010f280000300800 */
[----:B------:R-:W4:Y:S01]  /*2b700*/  LDL R13, [R1+0x518] ;  /* 0x00051800010d7983 */ /* 0x000f220000100800 */
[----:B--2---:R-:W-:-:S02]  /*2b710*/  LEA R6, P6, R7, R21, 0x2 ;  /* 0x0000001507067211 */ /* 0x004fc400078c10ff */
[----:B-1----:R-:W-:Y:S01]  /*2b720*/  LEA R4, P0, R22, R21, 0x2 ;  /* 0x0000001516047211 */ /* 0x002fe200078010ff */
[----:B------:R-:W-:Y:S04]  /*2b730*/  STL [R1+0x1a8c], R21 ;  /* 0x001a8c1501007387 */ /* 0x000fe80000100800 */
[----:B------:R-:W2:Y:S04]  /*2b740*/  LDL.LU R28, [R1+0xca4] ;  /* 0x000ca400011c7983 */ /* 0x000ea80000300800 */
[----:B------:R-:W2:Y:S04]  /*2b750*/  LDL.LU R15, [R1+0xc98] ;  /* 0x000c9800010f7983 */ /* 0x000ea80000300800 */
[----:B------:R-:W-:Y:S01]  /*2b760*/  STL [R1+0x1a90], R23 ;  /* 0x001a901701007387 */ /* 0x000fe20000100800 */
[----:B------:R-:W-:-:S02]  /*2b770*/  IMAD.X R7, R29, 0x1, R19, P6 ;  /* 0x000000011d077824 */ /* 0x000fc400030e0613 */
[----:B---3--:R-:W-:Y:S01]  /*2b780*/  IMAD.X R5, R29, 0x1, R18, P0 ;  /* 0x000000011d057824 */ /* 0x008fe200000e0612 */
[----:B------:R1:W-:Y:S01]  /*2b790*/  STL [R1+0x1a94], R29 ;  /* 0x001a941d01007387 */ /* 0x0003e20000100800 */
[----:B------:R-:W-:Y:S02]  /*2b7a0*/  SHF.R.U32.HI R25, RZ, 0x1, R25 ;  /* 0x00000001ff197819 */ /* 0x000fe40000011619 */
[C---:B------:R-:W-:Y:S01]  /*2b7b0*/  IADD3 R10, P2, PT, R20.reuse, R23, RZ ;  /* 0x00000017140a7210 */ /* 0x040fe20007f5e0ff */
[----:B------:R-:W-:Y:S01]  /*2b7c0*/  LDGSTS.E [R2+0xd800], desc[UR40][R6.64], P5 ;  /* 0x0d80000006027fae */ /* 0x000fe2000a9a1028 */
[----:B------:R-:W-:-:S03]  /*2b7d0*/  IADD3 R8, P0, PT, R20, R27, RZ ;  /* 0x0000001b14087210 */ /* 0x000fc60007f1e0ff */
[----:B-1----:R-:W3:Y:S04]  /*2b7e0*/  LDL.LU R29, [R1+0xc94] ;  /* 0x000c9400011d7983 */ /* 0x002ee80000300800 */
[----:B------:R-:W3:Y:S04]  /*2b7f0*/  LDL.LU R21, [R1+0xc9c] ;  /* 0x000c9c0001157983 */ /* 0x000ee80000300800 */
[----:B------:R-:W3:Y:S04]  /*2b800*/  LDL.LU R19, [R1+0xc88] ;  /* 0x000c880001137983 */ /* 0x000ee80000300800 */
[----:B------:R-:W3:Y:S04]  /*2b810*/  LDL.LU R18, [R1+0xc90] ;  /* 0x000c900001127983 */ /* 0x000ee80000300800 */
[----:B------:R-:W-:Y:S01]  /*2b820*/  STL [R1+0x1a98], R27 ;  /* 0x001a981b01007387 */ /* 0x000fe20000100800 */
[----:B------:R-:W-:-:S03]  /*2b830*/  LOP3.LUT R0, R0, 0x70, R25, 0x78, !PT ;  /* 0x0000007000007812 */ /* 0x000fc600078e7819 */
[----:B------:R1:W-:Y:S04]  /*2b840*/  STL [R1+0x1a9c], R16 ;  /* 0x001a9c1001007387 */ /* 0x0003e80000100800 */
[----:B------:R-:W3:Y:S04]  /*2b850*/  LDL R12, [R1+0xcd4] ;  /* 0x000cd400010c7983 */ /* 0x000ee80000100800 */
[----:B------:R1:W-:Y:S04]  /*2b860*/  LDGSTS.E [R2+0xf800], desc[UR40][R4.64], P4 ;  /* 0x0f80000004027fae */ /* 0x0003e8000a1a1028 */
[----:B------:R-:W0:Y:S01]  /*2b870*/  LDGDEPBAR ;  /* 0x00000000000079af */ /* 0x000e220000000000 */
[----:B----4-:R-:W-:-:S03]  /*2b880*/  IMAD.X R11, R16, 0x1, R13, P2 ;  /* 0x00000001100b7824 */ /* 0x010fc600010e060d */
[----:B-1----:R-:W4:Y:S04]  /*2b890*/  LDL.LU R16, [R1+0xc8c] ;  /* 0x000c8c0001107983 */ /* 0x002f280000300800 */
[----:B------:R-:W4:Y:S01]  /*2b8a0*/  LDL.LU R27, [R1+0xcb8] ;  /* 0x000cb800011b7983 */ /* 0x000f220000300800 */
[----:B------:R-:W-:-:S03]  /*2b8b0*/  VIADD R2, R0, UR6 ;  /* 0x0000000600027c36 */ /* 0x000fc60008000000 */
[----:B------:R-:W4:Y:S04]  /*2b8c0*/  LDL.LU R23, [R1+0xc70] ;  /* 0x000c700001177983 */ /* 0x000f280000300800 */
[----:B------:R-:W4:Y:S04]  /*2b8d0*/  LDL.LU R0, [R1+0xc74] ;  /* 0x000c740001007983 */ /* 0x000f280000300800 */
[----:B------:R-:W4:Y:S04]  /*2b8e0*/  LDL.LU R26, [R1+0xc78] ;  /* 0x000c7800011a7983 */ /* 0x000f280000300800 */
[----:B------:R-:W4:Y:S04]  /*2b8f0*/  LDL.LU R25, [R1+0xc7c] ;  /* 0x000c7c0001197983 */ /* 0x000f280000300800 */
[----:B------:R-:W4:Y:S04]  /*2b900*/  LDL R24, [R1+0x5f0] ;  /* 0x0005f00001187983 */ /* 0x000f280000100800 */
[----:B------:R-:W4:Y:S01]  /*2b910*/  LDL.LU R22, [R1+0xc80] ;  /* 0x000c800001167983 */ /* 0x000f220000300800 */
[----:B------:R-:W-:-:S03]  /*2b920*/  IMAD.X R9, R17, 0x1, R13, P0 ;  /* 0x0000000111097824 */ /* 0x000fc600000e060d */
[----:B------:R-:W-:Y:S04]  /*2b930*/  LDGSTS.E [R2+0x20000], desc[UR40][R10.64], P1 ;  /* 0x200000000a027fae */ /* 0x000fe800089a1028 */
[----:B------:R1:W-:Y:S01]  /*2b940*/  LDGSTS.E [R2+0x20800], desc[UR40][R8.64], P1 ;  /* 0x2080000008027fae */ /* 0x0003e200089a1028 */
[----:B--2---:R-:W-:-:S03]  /*2b950*/  IADD3 R4, P2, PT, R20, R28, RZ ;  /* 0x0000001c14047210 */ /* 0x004fc60007f5e0ff */
[----:B------:R2:W-:Y:S04]  /*2b960*/  STL [R1+0x1aa0], R28 ;  /* 0x001aa01c01007387 */ /* 0x0005e80000100800 */
[----:B--2---:R-:W2:Y:S04]  /*2b970*/  LDL.LU R28, [R1+0xcc0] ;  /* 0x000cc000011c7983 */ /* 0x004ea80000300800 */
[----:B------:R1:W-:Y:S01]  /*2b980*/  STL [R1+0x1aa4], R17 ;  /* 0x001aa41101007387 */ /* 0x0003e20000100800 */
[----:B------:R-:W-:Y:S01]  /*2b990*/  IMAD.X R5, R14, 0x1, R13, P2 ;  /* 0x000000010e057824 */ /* 0x000fe200010e060d */
[----:B---3--:R-:W-:-:S02]  /*2b9a0*/  IADD3 R6, P0, PT, R20, R21, RZ ;  /* 0x0000001514067210 */ /* 0x008fc40007f1e0ff */
[----:B-1----:R-:W3:Y:S04]  /*2b9b0*/  LDL R17, [R1+0xc84] ;  /* 0x000c840001117983 */ /* 0x002ee80000100800 */
[----:B------:R1:W-:Y:S01]  /*2b9c0*/  STL [R1+0x1aa8], R21 ;  /* 0x001aa81501007387 */ /* 0x0003e20000100800 */
[----:B------:R-:W-:-:S03]  /*2b9d0*/  IADD3 R8, P2, PT, R20, R29, RZ ;  /* 0x0000001d14087210 */ /* 0x000fc60007f5e0ff */
[----:B------:R4:W-:Y:S04]  /*2b9e0*/  LDGSTS.E [R2+0x21000], desc[UR40][R4.64], P1 ;  /* 0x2100000004027fae */ /* 0x0009e800089a1028 */
[----:B-1----:R-:W2:Y:S04]  /*2b9f0*/  LDL.LU R21, [R1+0xcbc] ;  /* 0x000cbc0001157983 */ /* 0x002ea80000300800 */
[----:B------:R-:W-:Y:S04]  /*2ba00*/  STL [R1+0x1aac], R14 ;  /* 0x001aac0e01007387 */ /* 0x000fe80000100800 */
[----:B------:R1:W-:Y:S04]  /*2ba10*/  STL [R1+0x1ab0], R29 ;  /* 0x001ab01d01007387 */ /* 0x0003e80000100800 */
[----:B-1----:R-:W2:Y:S01]  /*2ba20*/  LDL.LU R29, [R1+0xcc4] ;  /* 0x000cc400011d7983 */ /* 0x002ea20000300800 */
[----:B------:R-:W-:-:S03]  /*2ba30*/  IMAD.X R7, R15, 0x1, R13, P0 ;  /* 0x000000010f077824 */ /* 0x000fc600000e060d */
[----:B------:R-:W-:Y:S01]  /*2ba40*/  STL [R1+0x1ab4], R15 ;  /* 0x001ab40f01007387 */ /* 0x000fe20000100800 */
[----:B----4-:R-:W-:-:S03]  /*2ba50*/  IADD3 R4, P0, PT, R20, R16, RZ ;  /* 0x0000001014047210 */ /* 0x010fc60007f1e0ff */
[----:B------:R1:W-:Y:S01]  /*2ba60*/  STL [R1+0x1ab8], R16 ;  /* 0x001ab81001007387 */ /* 0x0003e20000100800 */
[----:B------:R-:W-:-:S03]  /*2ba70*/  IMAD.X R9, R18, 0x1, R13, P2 ;  /* 0x0000000112097824 */ /* 0x000fc600010e060d */
[----:B------:R3:W-:Y:S01]  /*2ba80*/  LDGSTS.E [R2+0x21800], desc[UR40][R6.64], P1 ;  /* 0x2180000006027fae */ /* 0x0007e200089a1028 */
[----:B------:R-:W-:-:S03]  /*2ba90*/  IMAD.X R5, R19, 0x1, R13, P0 ;  /* 0x0000000113057824 */ /* 0x000fc600000e060d */
[----:B------:R4:W-:Y:S04]  /*2baa0*/  LDGSTS.E [R2+0x22000], desc[UR40][R8.64], P1 ;  /* 0x2200000008027fae */ /* 0x0009e800089a1028 */
[----:B------:R2:W-:Y:S04]  /*2bab0*/  LDGSTS.E [R2+0x22800], desc[UR40][R4.64], P1 ;  /* 0x2280000004027fae */ /* 0x0005e800089a1028 */
[----:B-1----:R-:W2:Y:S04]  /*2bac0*/  LDL.LU R16, [R1+0xccc] ;  /* 0x000ccc0001107983 */ /* 0x002ea80000300800 */
[----:B------:R1:W-:Y:S04]  /*2bad0*/  STL [R1+0x1abc], R18 ;  /* 0x001abc1201007387 */ /* 0x0003e80000100800 */
[----:B------:R-:W2:Y:S04]  /*2bae0*/  LDL R10, [R1+0xcf4] ;  /* 0x000cf400010a7983 */ /* 0x000ea80000100800 */
[----:B-1----:R-:W2:Y:S04]  /*2baf0*/  LDL.LU R18, [R1+0xce0] ;  /* 0x000ce00001127983 */ /* 0x002ea80000300800 */
[----:B------:R-:W2:Y:S04]  /*2bb00*/  LDL.LU R15, [R1+0xcd8] ;  /* 0x000cd800010f7983 */ /* 0x000ea80000300800 */
[----:B------:R-:W2:Y:S01]  /*2bb10*/  LDL.LU R14, [R1+0xcd0] ;  /* 0x000cd000010e7983 */ /* 0x000ea20000300800 */
[----:B---3--:R-:W-:-:S03]  /*2bb20*/  IADD3 R6, P2, PT, R20, R17, RZ ;  /* 0x0000001114067210 */ /* 0x008fc60007f5e0ff */
[----:B------:R-:W3:Y:S04]  /*2bb30*/  LDL.LU R17, [R1+0xcc8] ;  /* 0x000cc80001117983 */ /* 0x000ee80000300800 */
[----:B------:R-:W-:Y:S01]  /*2bb40*/  STL [R1+0x1ac0], R19 ;  /* 0x001ac01301007387 */ /* 0x000fe20000100800 */
[----:B------:R-:W-:-:S05]  /*2bb50*/  IMAD.X R7, R22, 0x1, R13, P2 ;  /* 0x0000000116077824 */ /* 0x000fca00010e060d */
[----:B------:R1:W-:Y:S04]  /*2bb60*/  LDGSTS.E [R2+0x23000], desc[UR40][R6.64], P1 ;  /* 0x2300000006027fae */ /* 0x0003e800089a1028 */
[----:B--2---:R2:W-:Y:S01]  /*2bb70*/  STL [R1+0x1ac4], R21 ;  /* 0x001ac41501007387 */ /* 0x0045e20000100800 */
[----:B----4-:R-:W-:-:S03]  /*2bb80*/  IADD3 R8, P0, PT, R20, R21, RZ ;  /* 0x0000001514087210 */ /* 0x010fc60007f1e0ff */
[----:B--2---:R-:W2:Y:S04]  /*2bb90*/  LDL.LU R21, [R1+0xcdc] ;  /* 0x000cdc0001157983 */ /* 0x004ea80000300800 */
[----:B------:R-:W-:Y:S04]  /*2bba0*/  STL [R1+0x1ac8], R22 ;  /* 0x001ac81601007387 */ /* 0x000fe80000100800 */
[----:B------:R4:W-:Y:S01]  /*2bbb0*/  STL [R1+0x1acc], R29 ;  /* 0x001acc1d01007387 */ /* 0x0009e20000100800 */
[----:B------:R-:W-:-:S03]  /*2bbc0*/  IADD3 R4, P2, PT, R20, R29, RZ ;  /* 0x0000001d14047210 */ /* 0x000fc60007f5e0ff */
[----:B----4-:R-:W4:Y:S01]  /*2bbd0*/  LDL.LU R29, [R1+0xce4] ;  /* 0x000ce400011d7983 */ /* 0x010f220000300800 */
[----:B------:R-:W-:-:S03]  /*2bbe0*/  IMAD.X R9, R25, 0x1, R13, P0 ;  /* 0x0000000119097824 */ /* 0x000fc600000e060d */
[----:B------:R-:W-:Y:S01]  /*2bbf0*/  STL [R1+0x1ad0], R25 ;  /* 0x001ad01901007387 */ /* 0x000fe20000100800 */
[----:B-1----:R-:W-:-:S03]  /*2bc00*/  IADD3 R6, P0, PT, R20, R16, RZ ;  /* 0x0000001014067210 */ /* 0x002fc60007f1e0ff */
[----:B------:R1:W-:Y:S01]  /*2bc10*/  STL [R1+0x1ad4], R16 ;  /* 0x001ad41001007387 */ /* 0x0003e20000100800 */
[----:B------:R-:W-:-:S03]  /*2bc20*/  IMAD.X R5, R26, 0x1, R13, P2 ;  /* 0x000000011a057824 */ /* 0x000fc600010e060d */
[----:B------:R1:W-:Y:S01]  /*2bc30*/  LDGSTS.E [R2+0x23800], desc[UR40][R8.64], P1 ;  /* 0x2380000008027fae */ /* 0x0003e200089a1028 */
[----:B------:R-:W-:-:S03]  /*2bc40*/  IMAD.X R7, R0, 0x1, R13, P0 ;  /* 0x0000000100077824 */ /* 0x000fc600000e060d */
[----:B------:R2:W-:Y:S04]  /*2bc50*/  LDGSTS.E [R2+0x24000], desc[UR40][R4.64], P1 ;  /* 0x2400000004027fae */ /* 0x0005e800089a1028 */
[----:B------:R4:W-:Y:S04]  /*2bc60*/  LDGSTS.E [R2+0x24800], desc[UR40][R6.64], P1 ;  /* 0x2480000006027fae */ /* 0x0009e800089a1028 */
[----:B-1----:R-:W3:Y:S04]  /*2bc70*/  LDL.LU R16, [R1+0xcec] ;  /* 0x000cec0001107983 */ /* 0x002ee80000300800 */
[----:B------:R1:W-:Y:S01]  /*2bc80*/  STL [R1+0x1ad8], R26 ;  /* 0x001ad81a01007387 */ /* 0x0003e20000100800 */
[----:B------:R-:W-:-:S03]  /*2bc90*/  IADD3 R8, P2, PT, R20, R12, RZ ;  /* 0x0000000c14087210 */ /* 0x000fc60007f5e0ff */
[----:B-1----:R-:W3:Y:S04]  /*2bca0*/  LDL.LU R26, [R1+0xd00] ;  /* 0x000d0000011a7983 */ /* 0x002ee80000300800 */
[----:B------:R-:W3:Y:S04]  /*2bcb0*/  LDL.LU R25, [R1+0xcf8] ;  /* 0x000cf80001197983 */ /* 0x000ee80000300800 */
[----:B------:R-:W3:Y:S04]  /*2bcc0*/  LDL.LU R22, [R1+0xcf0] ;  /* 0x000cf00001167983 */ /* 0x000ee80000300800 */
[----:B------:R-:W3:Y:S04]  /*2bcd0*/  LDL.LU R19, [R1+0xce8] ;  /* 0x000ce80001137983 */ /* 0x000ee80000300800 */
[----:B------:R-:W-:Y:S01]  /*2bce0*/  STL [R1+0x1adc], R0 ;  /* 0x001adc0001007387 */ /* 0x000fe20000100800 */
[----:B------:R-:W-:-:S05]  /*2bcf0*/  IMAD.X R9, R23, 0x1, R13, P2 ;  /* 0x0000000117097824 */ /* 0x000fca00010e060d */
[----:B------:R3:W-:Y:S01]  /*2bd00*/  LDGSTS.E [R2+0x25000], desc[UR40][R8.64], P1 ;  /* 0x2500000008027fae */ /* 0x0007e200089a1028 */
[----:B--2---:R-:W-:-:S03]  /*2bd10*/  IADD3 R4, P0, PT, R20, R21, RZ ;  /* 0x0000001514047210 */ /* 0x004fc60007f1e0ff */
[----:B------:R1:W-:Y:S04]  /*2bd20*/  STL [R1+0x1ae0], R21 ;  /* 0x001ae01501007387 */ /* 0x0003e80000100800 */
[----:B-1----:R-:W2:Y:S04]  /*2bd30*/  LDL.LU R21, [R1+0xcfc] ;  /* 0x000cfc0001157983 */ /* 0x002ea80000300800 */
[----:B------:R-:W-:Y:S01]  /*2bd40*/  STL [R1+0x1ae4], R23 ;  /* 0x001ae41701007387 */ /* 0x000fe20000100800 */
[----:B----4-:R-:W-:-:S03]  /*2bd50*/  IADD3 R6, P2, PT, R20, R29, RZ ;  /* 0x0000001d14067210 */ /* 0x010fc60007f5e0ff */
[----:B------:R1:W-:Y:S04]  /*2bd60*/  STL [R1+0x1ae8], R29 ;  /* 0x001ae81d01007387 */ /* 0x0003e80000100800 */
[----:B-1----:R-:W4:Y:S01]  /*2bd70*/  LDL.LU R29, [R1+0xd04] ;  /* 0x000d0400011d7983 */ /* 0x002f220000300800 */
[----:B------:R-:W-:-:S03]  /*2bd80*/  IMAD.X R5, R27, 0x1, R13, P0 ;  /* 0x000000011b057824 */ /* 0x000fc600000e060d */
[----:B------:R-:W-:Y:S01]  /*2bd90*/  STL [R1+0x1aec], R27 ;  /* 0x001aec1b01007387 */ /* 0x000fe20000100800 */
[----:B---3--:R-:W-:-:S03]  /*2bda0*/  IADD3 R8, P0, PT, R20, R16, RZ ;  /* 0x0000001014087210 */ /* 0x008fc60007f1e0ff */
[----:B------:R1:W-:Y:S01]  /*2bdb0*/  STL [R1+0x1af0], R16 ;  /* 0x001af01001007387 */ /* 0x0003e20000100800 */
[----:B------:R-:W-:-:S03]  /*2bdc0*/  IMAD.X R7, R28, 0x1, R13, P2 ;  /* 0x000000011c077824 */ /* 0x000fc600010e060d */
[----:B------:R3:W-:Y:S01]  /*2bdd0*/  LDGSTS.E [R2+0x25800], desc[UR40][R4.64], P1 ;  /* 0x2580000004027fae */ /* 0x0007e200089a1028 */
[----:B------:R-:W-:-:S03]  /*2bde0*/  IMAD.X R9, R17, 0x1, R13, P0 ;  /* 0x0000000111097824 */ /* 0x000fc600000e060d */
[----:B------:R2:W-:Y:S04]  /*2bdf0*/  LDGSTS.E [R2+0x26000], desc[UR40][R6.64], P1 ;  /* 0x2600000006027fae */ /* 0x0005e800089a1028 */
[----:B------:R-:W-:Y:S04]  /*2be00*/  LDGSTS.E [R2+0x26800], desc[UR40][R8.64], P1 ;  /* 0x2680000008027fae */ /* 0x000fe800089a1028 */
[----:B-1----:R-:W4:Y:S04]  /*2be10*/  LDL.LU R16, [R1+0xd0c] ;  /* 0x000d0c0001107983 */ /* 0x002f280000300800 */
[----:B------:R1:W-:Y:S04]  /*2be20*/  STL [R1+0x1af4], R28 ;  /* 0x001af41c01007387 */ /* 0x0003e80000100800 */
[----:B------:R-:W4:Y:S01]  /*2be30*/  LDL R12, [R1+0xd14] ;  /* 0x000d1400010c7983 */ /* 0x000f220000100800 */
[----:B---3--:R-:W-:-:S03]  /*2be40*/  IADD3 R4, P2, PT, R20, R10, RZ ;  /* 0x0000000a14047210 */ /* 0x008fc60007f5e0ff */
        /* <DEDUP_REMOVED lines=9> */
[----:B--2---:R-:W2:Y:S04]  /*2bee0*/  LDL.LU R21, [R1+0xd1c] ;  /* 0x000d1c0001157983 */ /* 0x004ea80000300800 */
[----:B------:R-:W-:Y:S01]  /*2bef0*/  STL [R1+0x1b00], R14 ;  /* 0x001b000e01007387 */ /* 0x000fe20000100800 */
[----:B----4-:R-:W-:-:S03]  /*2bf00*/  IADD3 R10, P2, PT, R20, R29, RZ ;  /* 0x0000001d140a7210 */ /* 0x010fc60007f5e0ff */
[----:B------:R4:W-:Y:S04]  /*2bf10*/  STL [R1+0x1b04], R29 ;  /* 0x001b041d01007387 */ /* 0x0009e80000100800 */
[----:B----4-:R-:W4:Y:S01]  /*2bf20*/  LDL.LU R29, [R1+0xd24] ;  /* 0x000d2400011d7983 */ /* 0x010f220000300800 */
[----:B------:R-:W-:-:S03]  /*2bf30*/  IMAD.X R7, R15, 0x1, R13, P0 ;  /* 0x000000010f077824 */ /* 0x000fc600000e060d */
[----:B------:R-:W-:Y:S01]  /*2bf40*/  STL [R1+0x1b08], R15 ;  /* 0x001b080f01007387 */ /* 0x000fe20000100800 */
[----:B------:R-:W-:Y:S01]  /*2bf50*/  IMAD.X R11, R18, 0x1, R13, P2 ;  /* 0x00000001120b7824 */ /* 0x000fe200010e060d */
[C---:B-1----:R-:W-:Y:S02]  /*2bf60*/  IADD3 R4, P0, PT, R20.reuse, R16, RZ ;  /* 0x0000001014047210 */ /* 0x042fe40007f1e0ff */
[----:B------:R1:W-:Y:S01]  /*2bf70*/  STL [R1+0x1b0c], R16 ;  /* 0x001b0c1001007387 */ /* 0x0003e20000100800 */
[----:B------:R-:W-:-:S03]  /*2bf80*/  IADD3 R8, P2, PT, R20, R12, RZ ;  /* 0x0000000c14087210 */ /* 0x000fc60007f5e0ff */
[----:B------:R-:W-:Y:S04]  /*2bf90*/  LDGSTS.E [R2+0x27800], desc[UR40][R6.64], P1 ;  /* 0x2780000006027fae */ /* 0x000fe800089a1028 */
[----:B------:R2:W-:Y:S04]  /*2bfa0*/  LDGSTS.E [R2+0x28000], desc[UR40][R10.64], P1 ;  /* 0x280000000a027fae */ /* 0x0005e800089a1028 */
[----:B-1----:R-:W3:Y:S04]  /*2bfb0*/  LDL.LU R16, [R1+0xd2c] ;  /* 0x000d2c0001107983 */ /* 0x002ee80000300800 */
[----:B------:R1:W-:Y:S04]  /*2bfc0*/  STL [R1+0x1b10], R18 ;  /* 0x001b101201007387 */ /* 0x0003e80000100800 */
[----:B------:R-:W3:Y:S01]  /*2bfd0*/  LDL R12, [R1+0xd34] ;  /* 0x000d3400010c7983 */ /* 0x000ee20000100800 */
[----:B------:R-:W-:-:S02]  /*2bfe0*/  IMAD.X R5, R19, 0x1, R13, P0 ;  /* 0x0000000113057824 */ /* 0x000fc400000e060d */
[----:B------:R-:W-:-:S03]  /*2bff0*/  IMAD.X R9, R22, 0x1, R13, P2 ;  /* 0x0000000116097824 */ /* 0x000fc600010e060d */
[----:B------:R-:W-:Y:S04]  /*2c000*/  LDGSTS.E [R2+0x28800], desc[UR40][R4.64], P1 ;  /* 0x2880000004027fae */ /* 0x000fe800089a1028 */
[----:B-1----:R-:W3:Y:S04]  /*2c010*/  LDL.LU R18, [R1+0xd40] ;  /* 0x000d400001127983 */ /* 0x002ee80000300800 */
[----:B------:R-:W3:Y:S04]  /*2c020*/  LDL.LU R15, [R1+0xd38] ;  /* 0x000d3800010f7983 */ /* 0x000ee80000300800 */
[----:B------:R-:W3:Y:S04]  /*2c030*/  LDL.LU R14, [R1+0xd30] ;  /* 0x000d3000010e7983 */ /* 0x000ee80000300800 */
[----:B------:R-:W3:Y:S04]  /*2c040*/  LDL.LU R17, [R1+0xd28] ;  /* 0x000d280001117983 */ /* 0x000ee80000300800 */
[----:B------:R-:W-:Y:S04]  /*2c050*/  STL [R1+0x1b14], R19 ;  /* 0x001b141301007387 */ /* 0x000fe80000100800 */
        /* <DEDUP_REMOVED lines=9> */
[----:B------:R3:W-:Y:S01]  /*2c0f0*/  STL [R1+0x1b24], R25 ;  /* 0x001b241901007387 */ /* 0x0007e20000100800 */
[----:B-1----:R-:W-:Y:S01]  /*2c100*/  IMAD.MOV.U32 R9, RZ, RZ, R13 ;  /* 0x000000ffff097224 */ /* 0x002fe200078e000d */
[----:B---3--:R-:W-:Y:S02]  /*2c110*/  IADD3 R4, P0, PT, R20, R16, RZ ;  /* 0x0000001014047210 */ /* 0x008fe40007f1e0ff */
[----:B------:R2:W-:Y:S01]  /*2c120*/  LDGSTS.E [R2+0x29800], desc[UR40][R10.64], P1 ;  /* 0x298000000a027fae */ /* 0x0005e200089a1028 */
[----:B------:R-:W-:-:S03]  /*2c130*/  IMAD.X R7, R26, 0x1, R9, P2 ;  /* 0x000000011a077824 */ /* 0x000fc600010e0609 */
[----:B------:R-:W3:Y:S04]  /*2c140*/  LDL.LU R25, [R1+0xd4c] ;  /* 0x000d4c0001197983 */ /* 0x000ee80000300800 */
[----:B------:R1:W-:Y:S01]  /*2c150*/  STL [R1+0x1b28], R16 ;  /* 0x001b281001007387 */ /* 0x0003e20000100800 */
[----:B------:R-:W-:Y:S01]  /*2c160*/  IADD3 R12, P2, PT, R20, R12, RZ ;  /* 0x0000000c140c7210 */ /* 0x000fe20007f5e0ff */
[--C-:B------:R-:W-:Y:S02]  /*2c170*/  IMAD.X R5, R0, 0x1, R9.reuse, P0 ;  /* 0x0000000100057824 */ /* 0x100fe400000e0609 */
[----:B------:R3:W-:Y:S04]  /*2c180*/  LDGSTS.E [R2+0x2a000], desc[UR40][R6.64], P1 ;  /* 0x2a00000006027fae */ /* 0x0007e800089a1028 */
[----:B-1----:R-:W3:Y:S04]  /*2c190*/  LDL.LU R16, [R1+0xd54] ;  /* 0x000d540001107983 */ /* 0x002ee80000300800 */
[----:B------:R1:W-:Y:S01]  /*2c1a0*/  STL [R1+0x1b2c], R26 ;  /* 0x001b2c1a01007387 */ /* 0x0003e20000100800 */
[----:B------:R-:W-:-:S03]  /*2c1b0*/  IMAD.X R13, R23, 0x1, R9, P2 ;  /* 0x00000001170d7824 */ /* 0x000fc600010e0609 */
[----:B------:R2:W-:Y:S04]  /*2c1c0*/  LDGSTS.E [R2+0x2a800], desc[UR40][R4.64], P1 ;  /* 0x2a80000004027fae */ /* 0x0005e800089a1028 */
[----:B------:R2:W-:Y:S04]  /*2c1d0*/  LDGSTS.E [R2+0x2b000], desc[UR40][R12.64], P1 ;  /* 0x2b0000000c027fae */ /* 0x0005e800089a1028 */
[----:B-1----:R-:W3:Y:S04]  /*2c1e0*/  LDL.LU R26, [R1+0xd5c] ;  /* 0x000d5c00011a7983 */ /* 0x002ee80000300800 */
[----:B------:R-:W3:Y:S04]  /*2c1f0*/  LDL.LU R22, [R1+0xd50] ;  /* 0x000d500001167983 */ /* 0x000ee80000300800 */
[----:B------:R-:W3:Y:S04]  /*2c200*/  LDL.LU R19, [R1+0xd48] ;  /* 0x000d480001137983 */ /* 0x000ee80000300800 */
[----:B------:R1:W-:Y:S04]  /*2c210*/  STL [R1+0x1b30], R0 ;  /* 0x001b300001007387 */ /* 0x0003e80000100800 */
[----:B-1----:R-:W3:Y:S01]  /*2c220*/  LDL.LU R0, [R1+0xd64] ;  /* 0x000d640001007983 */ /* 0x002ee20000300800 */
[----:B--2---:R-:W-:-:S03]  /*2c230*/  IADD3 R10, P0, PT, R20, R21, RZ ;  /* 0x00000015140a7210 */ /* 0x004fc60007f1e0ff */
[----:B------:R1:W-:Y:S04]  /*2c240*/  STL [R1+0x1b34], R21 ;  /* 0x001b341501007387 */ /* 0x0003e80000100800 */
[----:B-1----:R-:W2:Y:S04]  /*2c250*/  LDL.LU R21, [R1+0xd68] ;  /* 0x000d680001157983 */ /* 0x002ea80000300800 */
[----:B------:R1:W-:Y:S01]  /*2c260*/  STL [R1+0x1b38], R23 ;  /* 0x001b381701007387 */ /* 0x0003e20000100800 */
[----:B----4-:R-:W-:-:S03]  /*2c270*/  IADD3 R8, P2, PT, R20, R29, RZ ;  /* 0x0000001d14087210 */ /* 0x010fc60007f5e0ff */
[----:B-1----:R-:W4:Y:S04]  /*2c280*/  LDL.LU R23, [R1+0xd6c] ;  /* 0x000d6c0001177983 */ /* 0x002f280000300800 */
[----:B------:R1:W-:Y:S04]  /*2c290*/  STL [R1+0x1b3c], R29 ;  /* 0x001b3c1d01007387 */ /* 0x0003e80000100800 */
[----:B-1----:R-:W2:Y:S02]  /*2c2a0*/  LDL R29, [R1+0x518] ;  /* 0x00051800011d7983 */ /* 0x002ea40000100800 */
[----:B--2---:R-:W-:-:S05]  /*2c2b0*/  IMAD.X R11, R27, 0x1, R29, P0 ;  /* 0x000000011b0b7824 */ /* 0x004fca00000e061d */
[----:B------:R-:W-:Y:S04]  /*2c2c0*/  LDGSTS.E [R2+0x2b800], desc[UR40][R10.64], P1 ;  /* 0x2b8000000a027fae */ /* 0x000fe800089a1028 */
[----:B------:R-:W2:Y:S01]  /*2c2d0*/  LDL R11, [R1+0xd60] ;  /* 0x000d6000010b7983 */ /* 0x000ea20000100800 */
[----:B---3--:R-:W-:Y:S01]  /*2c2e0*/  IADD3 R6, P0, PT, R20, R25, RZ ;  /* 0x0000001914067210 */ /* 0x008fe20007f1e0ff */
[----:B------:R-:W-:Y:S01]  /*2c2f0*/  IMAD.X R9, R28, 0x1, R29, P2 ;  /* 0x000000011c097824 */ /* 0x000fe200010e061d */
[----:B------:R-:W-:-:S03]  /*2c300*/  IADD3 R4, P2, PT, R20, R16, RZ ;  /* 0x0000001014047210 */ /* 0x000fc60007f5e0ff */
[--C-:B------:R-:W-:Y:S01]  /*2c310*/  IMAD.X R7, R17, 0x1, R29.reuse, P0 ;  /* 0x0000000111077824 */ /* 0x100fe200000e061d */
[----:B------:R-:W-:Y:S01]  /*2c320*/  IADD3 R12, P0, PT, R20, R26, RZ ;  /* 0x0000001a140c7210 */ /* 0x000fe20007f1e0ff */
[--C-:B------:R-:W-:Y:S01]  /*2c330*/  IMAD.X R5, R14, 0x1, R29.reuse, P2 ;  /* 0x000000010e057824 */ /* 0x100fe200010e061d */
[----:B------:R1:W-:Y:S04]  /*2c340*/  LDGSTS.E [R2+0x2c000], desc[UR40][R8.64], P1 ;  /* 0x2c00000008027fae */ /* 0x0003e800089a1028 */
[----:B------:R3:W-:Y:S01]  /*2c350*/  LDGSTS.E [R2+0x2c800], desc[UR40][R6.64], P1 ;  /* 0x2c80000006027fae */ /* 0x0007e200089a1028 */
[----:B------:R-:W-:-:S03]  /*2c360*/  IMAD.X R13, R15, 0x1, R29, P0 ;  /* 0x000000010f0d7824 */ /* 0x000fc600000e061d */
[----:B------:R4:W-:Y:S04]  /*2c370*/  LDGSTS.E [R2+0x2d000], desc[UR40][R4.64], P1 ;  /* 0x2d00000004027fae */ /* 0x0009e800089a1028 */
[----:B------:R-:W-:Y:S01]  /*2c380*/  LDGSTS.E [R2+0x2d800], desc[UR40][R12.64], P1 ;  /* 0x2d8000000c027fae */ /* 0x000fe200089a1028 */
[C---:B-1----:R-:W-:Y:S02]  /*2c390*/  IADD3 R8, P0, PT, R20.reuse, R0, RZ ;  /* 0x0000000014087210 */ /* 0x042fe40007f1e0ff */
[C---:B---3--:R-:W-:Y:S01]  /*2c3a0*/  IADD3 R6, P3, PT, R20.reuse, R21, RZ ;  /* 0x0000001514067210 */ /* 0x048fe20007f7e0ff */
[----:B------:R-:W3:Y:S01]  /*2c3b0*/  LDL.LU R13, [R1+0xd34] ;  /* 0x000d3400010d7983 */ /* 0x000ee20000300800 */
[----:B--2---:R-:W-:-:S05]  /*2c3c0*/  IADD3 R10, P2, PT, R20, R11, RZ ;  /* 0x0000000b140a7210 */ /* 0x004fca0007f5e0ff */
[--C-:B------:R-:W-:Y:S01]  /*2c3d0*/  IMAD.X R11, R18, 0x1, R29.reuse, P2 ;  /* 0x00000001120b7824 */ /* 0x100fe200010e061d */
[----:B----4-:R-:W-:Y:S02]  /*2c3e0*/  IADD3 R4, P2, PT, R20, R23, RZ ;  /* 0x0000001714047210 */ /* 0x010fe40007f5e0ff */
[----:B------:R-:W2:Y:S04]  /*2c3f0*/  LDL.LU R20, [R1+0x1b40] ;  /* 0x001b400001147983 */ /* 0x000ea80000300800 */
[----:B------:R-:W4:Y:S04]  /*2c400*/  LDL R12, [R1+0x51c] ;  /* 0x00051c00010c7983 */ /* 0x000f280000100800 */
[----:B------:R-:W-:Y:S04]  /*2c410*/  LDGSTS.E [R2+0x2e000], desc[UR40][R10.64], P1 ;  /* 0x2e0000000a027fae */ /* 0x000fe800089a1028 */
[----:B------:R-:W2:Y:S01]  /*2c420*/  LDL.LU R10, [R1+0xd58] ;  /* 0x000d5800010a7983 */ /* 0x000ea20000300800 */
[----:B------:R-:W-:-:S02]  /*2c430*/  IMAD.X R9, R19, 0x1, R29, P0 ;  /* 0x0000000113097824 */ /* 0x000fc400000e061d */
[----:B------:R-:W-:Y:S01]  /*2c440*/  IMAD.X R7, R22, 0x1, R29, P3 ;  /* 0x0000000116077824 */ /* 0x000fe200018e061d */
[----:B------:R-:W3:Y:S01]  /*2c450*/  LDL.LU R11, [R1+0xd60] ;  /* 0x000d6000010b7983 */ /* 0x000ee20000300800 */
[----:B------:R-:W-:-:S03]  /*2c460*/  IADD3 R23, P0, PT, R23, R24, RZ ;  /* 0x0000001817177210 */ /* 0x000fc60007f1e0ff */
[----:B------:R1:W-:Y:S04]  /*2c470*/  LDGSTS.E [R2+0x2e800], desc[UR40][R8.64], P1 ;  /* 0x2e80000008027fae */ /* 0x0003e800089a1028 */
[----:B------:R1:W-:Y:S01]  /*2c480*/  LDGSTS.E [R2+0x2f000], desc[UR40][R6.64], P1 ;  /* 0x2f00000006027fae */ /* 0x0003e200089a1028 */
[----:B--2---:R-:W-:-:S03]  /*2c490*/  IMAD.X R5, R10, 0x1, R29, P2 ;  /* 0x000000010a057824 */ /* 0x004fc600010e061d */
[----:B------:R-:W2:Y:S04]  /*2c4a0*/  LDL.LU R29, [R1+0x1b3c] ;  /* 0x001b3c00011d7983 */ /* 0x000ea80000300800 */
[----:B------:R2:W-:Y:S01]  /*2c4b0*/  LDGSTS.E [R2+0x2f800], desc[UR40][R4.64], P1 ;  /* 0x2f80000004027fae */ /* 0x0005e200089a1028 */
[----:B------:R-:W-:-:S03]  /*2c4c0*/  IADD3 R21, P1, PT, R21, R24, RZ ;  /* 0x0000001815157210 */ /* 0x000fc60007f3e0ff */
[----:B------:R-:W2:Y:S04]  /*2c4d0*/  LDL.LU R9, [R1+0xd14] ;  /* 0x000d140001097983 */ /* 0x000ea80000300800 */
[----:B------:R4:W-:Y:S01]  /*2c4e0*/  STL [R1+0xd6c], R23 ;  /* 0x000d6c1701007387 */ /* 0x0009e20000100800 */
[----:B-1----:R-:W-:Y:S02]  /*2c4f0*/  IMAD.MOV.U32 R8, RZ, RZ, R10 ;  /* 0x000000ffff087224 */ /* 0x002fe400078e000a */
[----:B------:R-:W-:Y:S01]  /*2c500*/  VIADD R20, R20, 0x1 ;  /* 0x0000000114147836 */ /* 0x000fe20000000000 */
[-C--:B------:R-:W-:Y:S02]  /*2c510*/  IADD3 R0, P2, PT, R0, R24.reuse, RZ ;  /* 0x0000001800007210 */ /* 0x080fe40007f5e0ff */
[----:B------:R-:W-:-:S02]  /*2c520*/  IADD3 R26, P4, PT, R26, R24, RZ ;  /* 0x000000181a1a7210 */ /* 0x000fc40007f9e0ff */
[-C--:B---3--:R-:W-:Y:S02]  /*2c530*/  IADD3 R11, P3, PT, R11, R24.reuse, RZ ;  /* 0x000000180b0b7210 */ /* 0x088fe40007f7e0ff */
[-C--:B------:R-:W-:Y:S02]  /*2c540*/  IADD3 R16, P5, PT, R16, R24.reuse, RZ ;  /* 0x0000001810107210 */ /* 0x080fe40007fbe0ff */
[----:B------:R-:W-:Y:S01]  /*2c550*/  IADD3 R25, P6, PT, R25, R24, RZ ;  /* 0x0000001819197210 */ /* 0x000fe20007fde0ff */
[----:B------:R-:W0:Y:S04]  /*2c560*/  LDGDEPBAR ;  /* 0x00000000000079af */ /* 0x000e280000000000 */
[----:B----4-:R-:W3:Y:S04]  /*2c570*/  LDL.LU R23, [R1+0x1b38] ;  /* 0x001b380001177983 */ /* 0x010ee80000300800 */
[----:B------:R-:W4:Y:S04]  /*2c580*/  LDL.LU R10, [R1+0xcf4] ;  /* 0x000cf400010a7983 */ /* 0x000f280000300800 */
[----:B------:R1:W-:Y:S04]  /*2c590*/  STL [R1+0xd68], R21 ;  /* 0x000d681501007387 */ /* 0x0003e80000100800 */
[----:B-1----:R-:W3:Y:S04]  /*2c5a0*/  LDL.LU R21, [R1+0x1b34] ;  /* 0x001b340001157983 */ /* 0x002ee80000300800 */
[----:B------:R-:W-:Y:S04]  /*2c5b0*/  STL [R1+0x5fc], R20 ;  /* 0x0005fc1401007387 */ /* 0x000fe80000100800 */
[----:B------:R1:W-:Y:S01]  /*2c5c0*/  STL [R1+0xd64], R0 ;  /* 0x000d640001007387 */ /* 0x0003e20000100800 */
[----:B------:R-:W-:-:S02]  /*2c5d0*/  IMAD.X R8, R8, 0x1, R12, P0 ;  /* 0x0000000108087824 */ /* 0x000fc400000e060c */
[----:B------:R-:W-:Y:S01]  /*2c5e0*/  IMAD.X R22, R22, 0x1, R12, P1 ;  /* 0x0000000116167824 */ /* 0x000fe200008e060c */
[----:B-1----:R-:W4:Y:S04]  /*2c5f0*/  LDL.LU R0, [R1+0x1b30] ;  /* 0x001b300001007983 */ /* 0x002f280000300800 */
[----:B------:R1:W-:Y:S04]  /*2c600*/  STL [R1+0xd5c], R26 ;  /* 0x000d5c1a01007387 */ /* 0x0003e80000100800 */
[----:B-1----:R-:W4:Y:S04]  /*2c610*/  LDL.LU R26, [R1+0x1b2c] ;  /* 0x001b2c00011a7983 */ /* 0x002f280000300800 */
[----:B------:R-:W-:Y:S04]  /*2c620*/  STL [R1+0xd60], R11 ;  /* 0x000d600b01007387 */ /* 0x000fe80000100800 */
[----:B------:R1:W-:Y:S04]  /*2c630*/  STL [R1+0xd54], R16 ;  /* 0x000d541001007387 */ /* 0x0003e80000100800 */
[----:B-1----:R-:W4:Y:S04]  /*2c640*/  LDL.LU R16, [R1+0x1b28] ;  /* 0x001b280001107983 */ /* 0x002f280000300800 */
[----:B------:R1:W-:Y:S04]  /*2c650*/  STL [R1+0xd4c], R25 ;  /* 0x000d4c1901007387 */ /* 0x0003e80000100800 */
[----:B-1----:R-:W4:Y:S04]  /*2c660*/  LDL.LU R25, [R1+0x1b24] ;  /* 0x001b240001197983 */ /* 0x002f280000300800 */
[----:B------:R-:W4:Y:S01]  /*2c670*/  LDL.LU R11, [R1+0xcd4] ;  /* 0x000cd400010b7983 */ /* 0x000f220000300800 */
[----:B--2---:R-:W-:-:S05]  /*2c680*/  IADD3 R29, P0, PT, R29, R24, RZ ;  /* 0x000000181d1d7210 */ /* 0x004fca0007f1e0ff */
[----:B------:R1:W-:Y:S04]  /*2c690*/  STL [R1+0xd44], R29 ;  /* 0x000d441d01007387 */ /* 0x0003e80000100800 */
[----:B-1----:R-:W2:Y:S04]  /*2c6a0*/  LDL.LU R29, [R1+0x1b20] ;  /* 0x001b2000011d7983 */ /* 0x002ea80000300800 */
[----:B------:R-:W-:Y:S04]  /*2c6b0*/  STL [R1+0xd58], R8 ;  /* 0x000d580801007387 */ /* 0x000fe80000100800 */
[----:B------:R1:W-:Y:S01]  /*2c6c0*/  STL [R1+0xd50], R22 ;  /* 0x000d501601007387 */ /* 0x0003e20000100800 */
[----:B---3--:R-:W-:-:S03]  /*2c6d0*/  IADD3 R21, P1, PT, R21, R24, RZ ;  /* 0x0000001815157210 */ /* 0x008fc60007f3e0ff */
[----:B-1----:R-:W3:Y:S04]  /*2c6e0*/  LDL.LU R22, [R1+0x1b1c] ;  /* 0x001b1c0001167983 */ /* 0x002ee80000300800 */
[----:B------:R1:W-:Y:S04]  /*2c6f0*/  STL [R1+0xd3c], R21 ;  /* 0x000d3c1501007387 */ /* 0x0003e80000100800 */
[----:B-1----:R-:W3:Y:S01]  /*2c700*/  LDL.LU R21, [R1+0x1b18] ;  /* 0x001b180001157983 */ /* 0x002ee20000300800 */
[--C-:B------:R-:W-:Y:S02]  /*2c710*/  IMAD.X R19, R19, 0x1, R12.reuse, P2 ;  /* 0x0000000113137824 */ /* 0x100fe400010e060c */
[----:B------:R-:W-:Y:S01]  /*2c720*/  IMAD.X R18, R18, 0x1, R12, P3 ;  /* 0x0000000112127824 */ /* 0x000fe200018e060c */
[----:B------:R-:W-:-:S02]  /*2c730*/  IADD3 R13, P2, PT, R13, R24, RZ ;  /* 0x000000180d0d7210 */ /* 0x000fc40007f5e0ff */
[----:B------:R1:W-:Y:S01]  /*2c740*/  STL [R1+0xd48], R19 ;  /* 0x000d481301007387 */ /* 0x0003e20000100800 */
[--C-:B------:R-:W-:Y:S02]  /*2c750*/  IMAD.X R15, R15, 0x1, R12.reuse, P4 ;  /* 0x000000010f0f7824 */ /* 0x100fe400020e060c */
[----:B------:R-:W-:Y:S01]  /*2c760*/  IMAD.X R14, R14, 0x1, R12, P5 ;  /* 0x000000010e0e7824 */ /* 0x000fe200028e060c */
[----:B-1----:R-:W3:Y:S04]  /*2c770*/  LDL.LU R19, [R1+0x1b14] ;  /* 0x001b140001137983 */ /* 0x002ee80000300800 */
[----:B------:R1:W-:Y:S01]  /*2c780*/  STL [R1+0xd40], R18 ;  /* 0x000d401201007387 */ /* 0x0003e20000100800 */
[----:B----4-:R-:W-:-:S03]  /*2c790*/  IADD3 R16, P3, PT, R16, R24, RZ ;  /* 0x0000001810107210 */ /* 0x010fc60007f7e0ff */
[----:B-1----:R-:W4:Y:S04]  /*2c7a0*/  LDL.LU R18, [R1+0x1b10] ;  /* 0x001b100001127983 */ /* 0x002f280000300800 */
[----:B------:R1:W-:Y:S04]  /*2c7b0*/  STL [R1+0xd34], R13 ;  /* 0x000d340d01007387 */ /* 0x0003e80000100800 */
[----:B-1----:R-:W4:Y:S04]  /*2c7c0*/  LDL.LU R13, [R1+0xc84] ;  /* 0x000c8400010d7983 */ /* 0x002f280000300800 */
[----:B------:R1:W-:Y:S04]  /*2c7d0*/  STL [R1+0xd2c], R16 ;  /* 0x000d2c1001007387 */ /* 0x0003e80000100800 */
[----:B-1----:R-:W4:Y:S04]  /*2c7e0*/  LDL.LU R16, [R1+0x1b0c] ;  /* 0x001b0c0001107983 */ /* 0x002f280000300800 */
[----:B------:R1:W-:Y:S04]  /*2c7f0*/  STL [R1+0xd38], R15 ;  /* 0x000d380f01007387 */ /* 0x0003e80000100800 */
[----:B-1----:R-:W4:Y:S01]  /*2c800*/  LDL.LU R15, [R1+0x1b08] ;  /* 0x001b0800010f7983 */ /* 0x002f220000300800 */
[----:B--2---:R-:W-:-:S05]  /*2c810*/  IADD3 R29, P4, PT, R29, R24, RZ ;  /* 0x000000181d1d7210 */ /* 0x004fca0007f9e0ff */
[----:B------:R1:W-:Y:S04]  /*2c820*/  STL [R1+0xd24], R29 ;  /* 0x000d241d01007387 */ /* 0x0003e80000100800 */
[----:B-1----:R-:W2:Y:S04]  /*2c830*/  LDL.LU R29, [R1+0x1b04] ;  /* 0x001b0400011d7983 */ /* 0x002ea80000300800 */
[----:B------:R1:W-:Y:S01]  /*2c840*/  STL [R1+0xd30], R14 ;  /* 0x000d300e01007387 */ /* 0x0003e20000100800 */
[----:B---3--:R-:W-:-:S03]  /*2c850*/  IADD3 R21, P5, PT, R21, R24, RZ ;  /* 0x0000001815157210 */ /* 0x008fc60007fbe0ff */
[----:B-1----:R-:W3:Y:S04]  /*2c860*/  LDL.LU R14, [R1+0x1b00] ;  /* 0x001b0000010e7983 */ /* 0x002ee80000300800 */
[----:B------:R1:W-:Y:S04]  /*2c870*/  STL [R1+0xd1c], R21 ;  /* 0x000d1c1501007387 */ /* 0x0003e80000100800 */
[----:B-1----:R-:W3:Y:S01]  /*2c880*/  LDL.LU R21, [R1+0x1afc] ;  /* 0x001afc0001157983 */ /* 0x002ee20000300800 */
[--C-:B------:R-:W-:Y:S02]  /*2c890*/  IMAD.X R17, R17, 0x1, R12.reuse, P6 ;  /* 0x0000000111117824 */ /* 0x100fe400030e060c */
[--C-:B------:R-:W-:Y:S01]  /*2c8a0*/  IMAD.X R28, R28, 0x1, R12.reuse, P0 ;  /* 0x000000011c1c7824 */ /* 0x100fe200000e060c */
[----:B------:R-:W-:Y:S01]  /*2c8b0*/  IADD3 R9, P6, PT, R9, R24, RZ ;  /* 0x0000001809097210 */ /* 0x000fe20007fde0ff */
[--C-:B------:R-:W-:Y:S01]  /*2c8c0*/  IMAD.X R27, R27, 0x1, R12.reuse, P1 ;  /* 0x000000011b1b7824 */ /* 0x100fe200008e060c */
[----:B------:R1:W-:Y:S01]  /*2c8d0*/  STL [R1+0xd28], R17 ;  /* 0x000d281101007387 */ /* 0x0003e20000100800 */
[----:B------:R-:W-:-:S03]  /*2c8e0*/  IMAD.X R23, R23, 0x1, R12, P2 ;  /* 0x0000000117177824 */ /* 0x000fc600010e060c */
[----:B-1----:R-:W3:Y:S04]  /*2c8f0*/  LDL.LU R17, [R1+0x1af8] ;  /* 0x001af80001117983 */ /* 0x002ee80000300800 */
[----:B------:R1:W-:Y:S04]  /*2c900*/  STL [R1+0xd20], R28 ;  /* 0x000d201c01007387 */ /* 0x0003e80000100800 */
[----:B-1----:R-:W3:Y:S04]  /*2c910*/  LDL.LU R28, [R1+0x1af4] ;  /* 0x001af400011c7983 */ /* 0x002ee80000300800 */
[----:B------:R-:W-:Y:S01]  /*2c920*/  STL [R1+0xd14], R9 ;  /* 0x000d140901007387 */ /* 0x000fe20000100800 */
[----:B----4-:R-:W-:-:S05]  /*2c930*/  IADD3 R16, P0, PT, R16, R24, RZ ;  /* 0x0000001810107210 */ /* 0x010fca0007f1e0ff */
        /* <DEDUP_REMOVED lines=58> */
[--C-:B------:R-:W-:Y:S01]  /*2cce0*/  IMAD.X R17, R17, 0x1, R12.reuse, P4 ;  /* 0x0000000111117824 */ /* 0x100fe200020e060c */
[----:B------:R-:W-:Y:S01]  /*2ccf0*/  IADD3 R13, P4, PT, R13, R24, RZ ;  /* 0x000000180d0d7210 */ /* 0x000fe20007f9e0ff */
[----:B------:R-:W-:-:S03]  /*2cd00*/  IMAD.X R28, R28, 0x1, R12, P5 ;  /* 0x000000011c1c7824 */ /* 0x000fc600028e060c */
[----:B------:R1:W-:Y:S01]  /*2cd10*/  STL [R1+0xcc8], R17 ;  /* 0x000cc81101007387 */ /* 0x0003e20000100800 */
[--C-:B------:R-:W-:Y:S02]  /*2cd20*/  IMAD.X R27, R27, 0x1, R12.reuse, P6 ;  /* 0x000000011b1b7824 */ /* 0x100fe400030e060c */
[----:B------:R-:W-:Y:S01]  /*2cd30*/  IMAD.X R23, R23, 0x1, R12, P0 ;  /* 0x0000000117177824 */ /* 0x000fe200000e060c */
[----:B-1----:R-:W3:Y:S04]  /*2cd40*/  LDL.LU R17, [R1+0x1aa4] ;  /* 0x001aa40001117983 */ /* 0x002ee80000300800 */
[----:B------:R-:W3:Y:S04]  /*2cd50*/  LDL R5, [R1+0xd70] ;  /* 0x000d700001057983 */ /* 0x000ee80000100800 */
[----:B------:R-:W3:Y:S04]  /*2cd60*/  LDL R4, [R1+0xd7c] ;  /* 0x000d7c0001047983 */ /* 0x000ee80000100800 */
[----:B------:R-:W-:Y:S04]  /*2cd70*/  STL [R1+0xc84], R13 ;  /* 0x000c840d01007387 */ /* 0x000fe80000100800 */
[----:B------:R1:W-:Y:S04]  /*2cd80*/  STL [R1+0xcc0], R28 ;  /* 0x000cc01c01007387 */ /* 0x0003e80000100800 */
[----:B-1----:R-:W3:Y:S04]  /*2cd90*/  LDL.LU R28, [R1+0x1aa0] ;  /* 0x001aa000011c7983 */ /* 0x002ee80000300800 */
[----:B------:R-:W3:Y:S01]  /*2cda0*/  LDL R2, [R1+0xd84] ;  /* 0x000d840001027983 */ /* 0x000ee20000100800 */
        /* <DEDUP_REMOVED lines=12> */
[----:B-1----:R-:W2:Y:S01]  /*2ce70*/  LDL.LU R21, [R1+0x1a8c] ;  /* 0x001a8c0001157983 */ /* 0x002ea20000300800 */
[--C-:B------:R-:W-:Y:S02]  /*2ce80*/  IMAD.X R0, R0, 0x1, R12.reuse, P1 ;  /* 0x0000000100007824 */ /* 0x100fe400008e060c */
[----:B------:R-:W-:-:S02]  /*2ce90*/  IMAD.X R26, R26, 0x1, R12, P2 ;  /* 0x000000011a1a7824 */ /* 0x000fc400010e060c */
[--C-:B------:R-:W-:Y:S01]  /*2cea0*/  IMAD.X R25, R25, 0x1, R12.reuse, P3 ;  /* 0x0000000119197824 */ /* 0x100fe200018e060c */
[----:B------:R1:W-:Y:S01]  /*2ceb0*/  STL [R1+0xc74], R0 ;  /* 0x000c740001007387 */ /* 0x0003e20000100800 */
[--C-:B------:R-:W-:Y:S01]  /*2cec0*/  IMAD.X R22, R22, 0x1, R12.reuse, P4 ;  /* 0x0000000116167824 */ /* 0x100fe200020e060c */
[----:B------:R-:W-:Y:S02]  /*2ced0*/  IADD3 R28, P1, PT, R28, R24, RZ ;  /* 0x000000181c1c7210 */ /* 0x000fe40007f3e0ff */
[----:B-1----:R1:W5:Y:S01]  /*2cee0*/  LDL.LU R0, [R1+0x1a88] ;  /* 0x001a880001007983 */ /* 0x0023620000300800 */
[----:B------:R-:W-:-:S03]  /*2cef0*/  IMAD.X R19, R19, 0x1, R12, P5 ;  /* 0x0000000113137824 */ /* 0x000fc600028e060c */
[----:B------:R1:W-:Y:S01]  /*2cf00*/  STL [R1+0xca4], R28 ;  /* 0x000ca41c01007387 */ /* 0x0003e20000100800 */
[--C-:B------:R-:W-:Y:S02]  /*2cf10*/  IMAD.X R18, R18, 0x1, R12.reuse, P6 ;  /* 0x0000000112127824 */ /* 0x100fe400030e060c */
[--C-:B------:R-:W-:Y:S02]  /*2cf20*/  IMAD.X R15, R15, 0x1, R12.reuse, P0 ;  /* 0x000000010f0f7824 */ /* 0x100fe400000e060c */
[----:B------:R-:W-:Y:S01]  /*2cf30*/  IMAD.X R14, R14, 0x1, R12, P1 ;  /* 0x000000010e0e7824 */ /* 0x000fe200008e060c */
[----:B-1----:R1:W5:Y:S04]  /*2cf40*/  LDL.LU R28, [R1+0x1a84] ;  /* 0x001a8400011c7983 */ /* 0x0023680000300800 */
[----:B------:R1:W-:Y:S01]  /*2cf50*/  STL [R1+0xc78], R26 ;  /* 0x000c781a01007387 */ /* 0x0003e20000100800 */
[----:B----4-:R-:W-:-:S05]  /*2cf60*/  IADD3 R27, P2, PT, R27, R24, RZ ;  /* 0x000000181b1b7210 */ /* 0x010fca0007f5e0ff */
[----:B------:R1:W-:Y:S04]  /*2cf70*/  STL [R1+0xcac], R27 ;  /* 0x000cac1b01007387 */ /* 0x0003e80000100800 */
[----:B------:R1:W-:Y:S01]  /*2cf80*/  STL [R1+0xc7c], R25 ;  /* 0x000c7c1901007387 */ /* 0x0003e20000100800 */
[----:B------:R-:W-:Y:S01]  /*2cf90*/  IMAD.X R17, R17, 0x1, R12, P2 ;  /* 0x0000000111117824 */ /* 0x000fe200010e060c */
[----:B------:R-:W-:Y:S01]  /*2cfa0*/  ISETP.NE.U32.AND P5, PT, R4, R20, PT ;  /* 0x000000140400720c */ /* 0x000fe20003fa5070 */
[----:B------:R-:W-:Y:S01]  /*2cfb0*/  VIADD R3, R3, 0xffffffe0 ;  /* 0xffffffe003037836 */ /* 0x000fe20000000000 */
[----:B---3--:R-:W-:-:S05]  /*2cfc0*/  IADD3 R23, P3, PT, R23, R24, RZ ;  /* 0x0000001817177210 */ /* 0x008fca0007f7e0ff */
[----:B------:R1:W-:Y:S04]  /*2cfd0*/  STL [R1+0xcb4], R23 ;  /* 0x000cb41701007387 */ /* 0x0003e80000100800 */
[----:B------:R1:W-:Y:S01]  /*2cfe0*/  STL [R1+0xc80], R22 ;  /* 0x000c801601007387 */ /* 0x0003e20000100800 */
[----:B--2---:R-:W-:Y:S01]  /*2cff0*/  LEA R21, P4, R5, R21, 0x2 ;  /* 0x0000001505157211 */ /* 0x004fe200078810ff */
[----:B------:R-:W-:-:S04]  /*2d000*/  IMAD.X R16, R16, 0x1, R12, P3 ;  /* 0x0000000110107824 */ /* 0x000fc800018e060c */
[----:B------:R1:W-:Y:S04]  /*2d010*/  STL [R1+0x510], R21 ;  /* 0x0005101501007387 */ /* 0x0003e80000100800 */
[----:B------:R1:W-:Y:S04]  /*2d020*/  STL [R1+0xc88], R19 ;  /* 0x000c881301007387 */ /* 0x0003e80000100800 */
[----:B------:R1:W-:Y:S04]  /*2d030*/  STL [R1+0xc90], R18 ;  /* 0x000c901201007387 */ /* 0x0003e80000100800 */
[----:B------:R1:W-:Y:S04]  /*2d040*/  STL [R1+0xc98], R15 ;  /* 0x000c980f01007387 */ /* 0x0003e80000100800 */
[----:B------:R1:W-:Y:S04]  /*2d050*/  STL [R1+0xca0], R14 ;  /* 0x000ca00e01007387 */ /* 0x0003e80000100800 */
[----:B------:R1:W-:Y:S04]  /*2d060*/  STL [R1+0xcb0], R16 ;  /* 0x000cb01001007387 */ /* 0x0003e80000100800 */
[----:B------:R1:W-:Y:S01]  /*2d070*/  STL [R1+0xca8], R17 ;  /* 0x000ca81101007387 */ /* 0x0003e20000100800 */
[----:B------:R-:W-:Y:S01]  /*2d080*/  IMAD.X R29, R29, 0x1, R2, P4 ;  /* 0x000000011d1d7824 */ /* 0x000fe200020e0602 */
[----:B------:R-:W-:Y:S06]  /*2d090*/  @P5 BRA `(.L_x_2) ;  /* 0xfffffe04007c5947 */ /* 0x000fec000383ffff */
.L_x_1:
[----:B------:R-:W-:Y:S01]  /*2d0a0*/  STL.64 [R1+0x1aa0], R10 ;  /* 0x001aa00a01007387 */ /* 0x000fe20000100a00 */
[----:B------:R-:W2:Y:S01]  /*2d0b0*/  LDCU UR48, c[0x0][0x3b4] ;  /* 0x00007680ff3077ac */ /* 0x000ea20008000800 */
[----:B---3-5:R-:W-:Y:S01]  /*2d0c0*/  MOV.SPILL R0, UR41 ;  /* 0x0000002900007c02 */ /* 0x028fe20009000f00 */
[----:B------:R-:W3:Y:S01]  /*2d0d0*/  S2R R2, SR_TID.X ;  /* 0x0000000000027919 */ /* 0x000ee20000002100 */
[----:B------:R-:W4:Y:S01]  /*2d0e0*/  LDCU UR47, c[0x0][0x39c] ;  /* 0x00007380ff2f77ac */ /* 0x000f220008000800 */
[----:B------:R-:W1:Y:S01]  /*2d0f0*/  LDCU.64 UR12, c[0x0][0x390] ;  /* 0x00007200ff0c77ac */ /* 0x000e620008000a00 */
[----:B------:R1:W-:Y:S01]  /*2d100*/  STL.64 [R1+0x1a98], R8 ;  /* 0x001a980801007387 */ /* 0x0003e20000100a00 */
[----:B------:R-:W1:Y:S03]  /*2d110*/  LDCU UR46, c[0x0][0x39c] ;  /* 0x00007380ff2e77ac */ /* 0x000e660008000800 */
[----:B------:R-:W-:Y:S01]  /*2d120*/  STL [R1+0x1a8c], R15 ;  /* 0x001a8c0f01007387 */ /* 0x000fe20000100800 */
[----:B-1----:R-:W-:Y:S01]  /*2d130*/  VIADD R18, R28, 0xa ;  /* 0x0000000a1c127836 */ /* 0x002fe20000000000 */
[----:B------:R-:W1:Y:S02]  /*2d140*/  LDCU UR45, c[0x0][0x39c] ;  /* 0x00007380ff2d77ac */ /* 0x000e640008000800 */
[----:B------:R-:W-:Y:S01]  /*2d150*/  STL [R1+0x1ab0], R14 ;  /* 0x001ab00e01007387 */ /* 0x000fe20000100800 */
[----:B------:R-:W1:Y:S03]  /*2d160*/  LDCU UR44, c[0x0][0x39c] ;  /* 0x00007380ff2c77ac */ /* 0x000e660008000800 */
[----:B------:R-:W-:Y:S01]  /*2d170*/  STL.64 [R1+0x1aa8], R12 ;  /* 0x001aa80c01007387 */ /* 0x000fe20000100a00 */
[----:B------:R-:W-:Y:S01]  /*2d180*/  LOP3.LUT R4, R4, 0xfffffdff, RZ, 0xc0, !PT ;  /* 0xfffffdff04047812 */ /* 0x000fe200078ec0ff */
[----:B------:R-:W1:Y:S02]  /*2d190*/  LDCU UR43, c[0x0][0x3b8] ;  /* 0x00007700ff2b77ac */ /* 0x000e640008000800 */
[----:B------:R-:W-:Y:S01]  /*2d1a0*/  STL [R1+0x1a88], R16 ;  /* 0x001a881001007387 */ /* 0x000fe20000100800 */
[----:B------:R-:W2:Y:S03]  /*2d1b0*/  LDCU UR42, c[0x0][0x3b8] ;  /* 0x00007700ff2a77ac */ /* 0x000ea60008000800 */
[----:B------:R4:W-:Y:S01]  /*2d1c0*/  STL [R1+0x1a84], R17 ;  /* 0x001a841101007387 */ /* 0x0009e20000100800 */
[----:B------:R-:W2:Y:S03]  /*2d1d0*/  LDCU UR39, c[0x0][0x3b8] ;  /* 0x00007700ff2777ac */ /* 0x000ea60008000800 */
[----:B------:R-:W2:Y:S01]  /*2d1e0*/  LDL.LU R9, [R1+0x1780] ;  /* 0x0017800001097983 */ /* 0x000ea20000300800 */
[----:B------:R-:W2:Y:S03]  /*2d1f0*/  LDCU UR36, c[0x0][0x3b8] ;  /* 0x00007700ff2477ac */ /* 0x000ea60008000800 */
[----:B------:R-:W2:Y:S01]  /*2d200*/  LDL.LU R3, [R1+0xe7c] ;  /* 0x000e7c0001037983 */ /* 0x000ea20000300800 */
[----:B---3--:R-:W-:Y:S01]  /*2d210*/  LOP3.LUT R2, R2, 0x1ff, RZ, 0xc0, !PT ;  /* 0x000001ff02027812 */ /* 0x008fe200078ec0ff */
[----:B------:R-:W-:Y:S01]  /*2d220*/  VIADD R22, R28, 0x6 ;  /* 0x000000061c167836 */ /* 0x000fe20000000000 */
[----:B----4-:R-:W-:Y:S01]  /*2d230*/  MOV.SPILL R17, UR40 ;  /* 0x0000002800117c02 */ /* 0x010fe20009000f00 */
[----:B------:R-:W3:Y:S01]  /*2d240*/  S2R R8, SR_TID.X ;  /* 0x0000000000087919 */ /* 0x000ee20000002100 */
[----:B------:R-:W-:Y:S01]  /*2d250*/  LEA R19, R2, UR49, 0x4 ;  /* 0x0000003102137c11 */ /* 0x000fe2000f8e20ff */
[C---:B-1----:R-:W-:Y:S01]  /*2d260*/  IMAD R20, R28.reuse, UR43, RZ ;  /* 0x0000002b1c147c24 */ /* 0x042fe2000f8e02ff */
[----:B------:R-:W1:Y:S01]  /*2d270*/  LDCU UR35, c[0x0][0x3b8] ;  /* 0x00007700ff2377ac */ /* 0x000e620008000800 */
[----:B------:R3:W-:Y:S01]  /*2d280*/  STL [R1+0x1080], R0 ;  /* 0x0010800001007387 */ /* 0x0007e20000100800 */
[----:B------:R-:W-:Y:S01]  /*2d290*/  VIADD R21, R28, 0x5 ;  /* 0x000000051c157836 */ /* 0x000fe20000000000 */
[----:B------:R-:W-:-:S04]  /*2d2a0*/  DEPBAR.LE SB0, 0x0 ;  /* 0x000080000000791a */ /* 0x000fc80000000000 */
[----:B------:R-:W-:Y:S01]  /*2d2b0*/  STL [R1+0x1a90], R17 ;  /* 0x001a901101007387 */ /* 0x000fe20000100800 */
[----:B------:R-:W4:Y:S01]  /*2d2c0*/  LDCU UR34, c[0x0][0x3b8] ;  /* 0x00007700ff2277ac */ /* 0x000f220008000800 */
[----:B------:R-:W1:Y:S01]  /*2d2d0*/  LDCU UR33, c[0x0][0x3b8] ;  /* 0x00007700ff2177ac */ /* 0x000e620008000800 */
[----:B------:R-:W1:Y:S01]  /*2d2e0*/  LDCU UR32, c[0x0][0x3b8] ;  /* 0x00007700ff2077ac */ /* 0x000e620008000800 */
[----:B------:R-:W1:Y:S01]  /*2d2f0*/  LDCU UR31, c[0x0][0x3b8] ;  /* 0x00007700ff1f77ac */ /* 0x000e620008000800 */
[----:B------:R-:W1:Y:S01]  /*2d300*/  LDCU UR30, c[0x0][0x3b8] ;  /* 0x00007700ff1e77ac */ /* 0x000e620008000800 */
[----:B------:R-:W1:Y:S01]  /*2d310*/  LDCU UR29, c[0x0][0x3b8] ;  /* 0x00007700ff1d77ac */ /* 0x000e620008000800 */
[C---:B---3--:R-:W-:Y:S02]  /*2d320*/  IMAD.SHL.U32 R0, R8.reuse, 0x40, RZ ;  /* 0x0000004008007824 */ /* 0x048fe400078e00ff */
[----:B------:R-:W-:Y:S01]  /*2d330*/  IMAD.SHL.U32 R23, R8, 0x100, RZ ;  /* 0x0000010008177824 */ /* 0x000fe200078e00ff */
[----:B------:R-:W3:Y:S02]  /*2d340*/  LDCU UR28, c[0x0][0x3b8] ;  /* 0x00007700ff1c77ac */ /* 0x000ee40008000800 */
[----:B------:R-:W-:-:S02]  /*2d350*/  LOP3.LUT R0, R0, 0x400, RZ, 0xc0, !PT ;  /* 0x0000040000007812 */ /* 0x000fc400078ec0ff */
[----:B------:R-:W-:Y:S01]  /*2d360*/  LOP3.LUT R23, R23, 0x6000, RZ, 0xc0, !PT ;  /* 0x0000600017177812 */ /* 0x000fe200078ec0ff */
[----:B------:R-:W1:Y:S03]  /*2d370*/  LDCU UR27, c[0x0][0x3b8] ;  /* 0x00007700ff1b77ac */ /* 0x000e660008000800 */
[----:B------:R-:W-:Y:S01]  /*2d380*/  IADD3 R23, PT, PT, R23, UR49, R0 ;  /* 0x0000003117177c10 */ /* 0x000fe2000fffe000 */
[----:B------:R-:W1:Y:S01]  /*2d390*/  LDCU UR26, c[0x0][0x3b8] ;  /* 0x00007700ff1a77ac */ /* 0x000e620008000800 */
        /* <DEDUP_REMOVED lines=54> */
[C---:B--2---:R-:W-:Y:S01]  /*2d700*/  ISETP.GE.AND P1, PT, R3.reuse, R9, PT ;  /* 0x000000090300720c */ /* 0x044fe20003f26270 */
[----:B------:R-:W-:Y:S01]  /*2d710*/  IMAD R2, R3, UR48, RZ ;  /* 0x0000003003027c24 */ /* 0x000fe2000f8e02ff */
[----:B------:R-:W2:Y:S01]  /*2d720*/  LDCU UR48, c[0x0][0x3b8] ;  /* 0x00007700ff3077ac */ /* 0x000ea20008000800 */
[----:B------:R-:W-:Y:S01]  /*2d730*/  VIADD R3, R28, 0x9 ;  /* 0x000000091c037836 */ /* 0x000fe20000000000 */
[----:B------:R-:W-:Y:S01]  /*2d740*/  ISETP.LT.AND P2, PT, R18, UR47, !P1 ;  /* 0x0000002f12007c0c */ /* 0x000fe2000cf41270 */
[----:B------:R-:W-:Y:S01]  /*2d750*/  VIADD R18, R28, 0x8 ;  /* 0x000000081c127836 */ /* 0x000fe20000000000 */
[C---:B------:R-:W-:Y:S01]  /*2d760*/  LEA R0, P0, R2.reuse, UR12, 0x2 ;  /* 0x0000000c02007c11 */ /* 0x040fe2000f8010ff */
[----:B------:R-:W1:Y:S03]  /*2d770*/  LDCU UR47, c[0x0][0x3b8] ;  /* 0x00007700ff2f77ac */ /* 0x000e660008000800 */
[----:B------:R-:W-:Y:S01]  /*2d780*/  LEA.HI.X.SX32 R2, R2, UR13, 0x2, P0 ;  /* 0x0000000d02027c11 */ /* 0x000fe200080f16ff */
[----:B------:R-:W1:Y:S01]  /*2d790*/  LDCU UR13, c[0x0][0x3b8] ;  /* 0x00007700ff0d77ac */ /* 0x000e620008000800 */
[----:B------:R-:W-:Y:S01]  /*2d7a0*/  ISETP.LT.AND P0, PT, R3, UR46, !P1 ;  /* 0x0000002e03007c0c */ /* 0x000fe2000cf01270 */
[----:B------:R-:W-:Y:S01]  /*2d7b0*/  VIADD R3, R28, 0x7 ;  /* 0x000000071c037836 */ /* 0x000fe20000000000 */
[----:B------:R-:W1:Y:S03]  /*2d7c0*/  LDCU UR46, c[0x0][0x3b8] ;  /* 0x00007700ff2e77ac */ /* 0x000e660008000800 */
[----:B------:R-:W-:-:S02]  /*2d7d0*/  @P2 LOP3.LUT R4, R4, 0x200, RZ, 0xfc, !PT ;  /* 0x0000020004042812 */ /* 0x000fc400078efcff */
[----:B------:R-:W-:Y:S01]  /*2d7e0*/  ISETP.LT.AND P2, PT, R18, UR45, !P1 ;  /* 0x0000002d12007c0c */ /* 0x000fe2000cf41270 */
[----:B------:R-:W-:Y:S01]  /*2d7f0*/  VIADD R18, R20, UR42 ;  /* 0x0000002a14127c36 */ /* 0x000fe20008000000 */
[----:B------:R-:W-:Y:S01]  /*2d800*/  LOP3.LUT R4, R4, 0xfffffeff, RZ, 0xc0, !PT ;  /* 0xfffffeff04047812 */ /* 0x000fe200078ec0ff */
[----:B------:R-:W1:Y:S03]  /*2d810*/  LDCU UR45, c[0x0][0x3b8] ;  /* 0x00007700ff2d77ac */ /* 0x000e660008000800 */
[----:B------:R-:W-:Y:S01]  /*2d820*/  @P0 LOP3.LUT R4, R4, 0x100, RZ, 0xfc, !PT ;  /* 0x0000010004040812 */ /* 0x000fe200078efcff */
[----:B------:R-:W1:Y:S01]  /*2d830*/  LDCU UR42, c[0x0][0x3b8] ;  /* 0x00007700ff2a77ac */ /* 0x000e620008000800 */
[----:B------:R-:W-:Y:S01]  /*2d840*/  ISETP.LT.AND P0, PT, R3, UR44, !P1 ;  /* 0x0000002c03007c0c */ /* 0x000fe2000cf01270 */
[----:B------:R-:W-:Y:S01]  /*2d850*/  VIADD R3, R18, UR39 ;  /* 0x0000002712037c36 */ /* 0x000fe20008000000 */
[----:B------:R-:W-:Y:S01]  /*2d860*/  LOP3.LUT R4, R4, 0xffffff7f, RZ, 0xc0, !PT ;  /* 0xffffff7f04047812 */ /* 0x000fe200078ec0ff */
[----:B------:R-:W2:Y:S03]  /*2d870*/  LDCU UR44, c[0x0][0x3b8] ;  /* 0x00007700ff2c77ac */ /* 0x000ea60008000800 */
[----:B------:R-:W-:Y:S01]  /*2d880*/  @P2 LOP3.LUT R4, R4, 0x80, RZ, 0xfc, !PT ;  /* 0x0000008004042812 */ /* 0x000fe200078efcff */
[----:B------:R-:W2:Y:S01]  /*2d890*/  LDCU UR39, c[0x0][0x3b8] ;  /* 0x00007700ff2777ac */ /* 0x000ea20008000800 */
[----:B------:R-:W-:-:S02]  /*2d8a0*/  LEA R12, P2, R18, R0, 0x2 ;  /* 0x00000000120c7211 */ /* 0x000fc400078410ff */
[----:B------:R-:W-:Y:S01]  /*2d8b0*/  LOP3.LUT R4, R4, 0xffffffbf, RZ, 0xc0, !PT ;  /* 0xffffffbf04047812 */ /* 0x000fe200078ec0ff */
[----:B------:R-:W2:Y:S01]  /*2d8c0*/  LDCU UR12, c[0x0][0x3b8] ;  /* 0x00007700ff0c77ac */ /* 0x000ea20008000800 */
[----:B------:R-:W-:Y:S02]  /*2d8d0*/  LEA.HI.X.SX32 R13, R18, R2, 0x2, P2 ;  /* 0x00000002120d7211 */ /* 0x000fe400010f16ff */
[----:B------:R-:W-:Y:S02]  /*2d8e0*/  @P0 LOP3.LUT R4, R4, 0x40, RZ, 0xfc, !PT ;  /* 0x0000004004040812 */ /* 0x000fe400078efcff */
[----:B------:R-:W-:Y:S02]  /*2d8f0*/  LEA R10, P0, R20, R0, 0x2 ;  /* 0x00000000140a7211 */ /* 0x000fe400078010ff */
[----:B-1----:R-:W-:Y:S01]  /*2d900*/  ISETP.LT.AND P2, PT, R22, UR38, !P1 ;  /* 0x0000002616007c0c */ /* 0x002fe2000cf41270 */
[----:B------:R-:W1:Y:S01]  /*2d910*/  LDCU UR38, c[0x0][0x3b8] ;  /* 0x00007700ff2677ac */ /* 0x000e620008000800 */
[----:B------:R-:W-:Y:S01]  /*2d920*/  LEA.HI.X.SX32 R11, R20, R2, 0x2, P0 ;  /* 0x00000002140b7211 */ /* 0x000fe200000f16ff */
[----:B------:R-:W-:Y:S01]  /*2d930*/  IMAD.SHL.U32 R18, R8, 0x10, RZ ;  /* 0x0000001008127824 */ /* 0x000fe200078e00ff */
[----:B------:R-:W-:Y:S01]  /*2d940*/  BAR.SYNC.DEFER_BLOCKING 0x0 ;  /* 0x0000000000007b1d */ /* 0x000fe20000010000 */
[----:B------:R-:W-:-:S02]  /*2d950*/  MOV.SPILL R16, UR41 ;  /* 0x0000002900107c02 */ /* 0x000fc40009000f00 */
[----:B------:R-:W-:-:S03]  /*2d960*/  LOP3.LUT R4, R4, 0xffffffdf, RZ, 0xc0, !PT ;  /* 0xffffffdf04047812 */ /* 0x000fc600078ec0ff */
[----:B------:R1:W-:Y:S01]  /*2d970*/  STL.64 [R1+0x440], R10 ;  /* 0x0004400a01007387 */ /* 0x0003e20000100a00 */
[----:B------:R-:W-:Y:S01]  /*2d980*/  LOP3.LUT R18, R18, 0xf0, RZ, 0xc0, !PT ;  /* 0x000000f012127812 */ /* 0x000fe200078ec0ff */
[----:B------:R-:W2:Y:S01]  /*2d990*/  LDCU UR41, c[0x0][0x39c] ;  /* 0x00007380ff2977ac */ /* 0x000ea20008000800 */
[----:B------:R-:W-:Y:S01]  /*2d9a0*/  @P2 LOP3.LUT R4, R4, 0x20, RZ, 0xfc, !PT ;  /* 0x0000002004042812 */ /* 0x000fe200078efcff */
[----:B------:R3:W-:Y:S03]  /*2d9b0*/  STL [R1+0x1a94], R0 ;  /* 0x001a940001007387 */ /* 0x0007e60000100800 */
[----:B------:R-:W-:Y:S01]  /*2d9c0*/  LOP3.LUT R4, R4, 0xffffffef, RZ, 0xc0, !PT ;  /* 0xffffffef04047812 */ /* 0x000fe200078ec0ff */
[----:B------:R-:W-:Y:S01]  /*2d9d0*/  STL.64 [R1+0x4d0], R12 ;  /* 0x0004d00c01007387 */ /* 0x000fe20000100a00 */
[C---:B-1----:R-:W-:Y:S01]  /*2d9e0*/  LEA R10, P0, R3.reuse, R0, 0x2 ;  /* 0x00000000030a7211 */ /* 0x042fe200078010ff */
[C---:B---3--:R-:W-:Y:S01]  /*2d9f0*/  VIADD R0, R3.reuse, UR36 ;  /* 0x0000002403007c36 */ /* 0x048fe20008000000 */
[----:B------:R-:W1:Y:S02]  /*2da00*/  LDCU UR36, c[0x0][0x3b8] ;  /* 0x00007700ff2477ac */ /* 0x000e640008000800 */
[----:B------:R-:W-:-:S02]  /*2da10*/  LEA.HI.X.SX32 R11, R3, R2, 0x2, P0 ;  /* 0x00000002030b7211 */ /* 0x000fc400000f16ff */
[----:B------:R-:W-:Y:S01]  /*2da20*/  ISETP.LT.AND P0, PT, R21, UR37, !P1 ;  /* 0x0000002515007c0c */ /* 0x000fe2000cf01270 */
[----:B------:R-:W3:Y:S02]  /*2da30*/  LDCU UR37, c[0x0][0x3b8] ;  /* 0x00007700ff2577ac */ /* 0x000ee40008000800 */
[----:B------:R-:W-:Y:S04]  /*2da40*/  STL.64 [R1+0x448], R10 ;  /* 0x0004480a01007387 */ /* 0x000fe80000100a00 */
[----:B------:R1:W-:Y:S06]  /*2da50*/  STL [R1+0xe5c], R0 ;  /* 0x000e5c0001007387 */ /* 0x0003ec0000100800 */
[----:B------:R-:W-:Y:S01]  /*2da60*/  @P0 LOP3.LUT R4, R4, 0x10, RZ, 0xfc, !PT ;  /* 0x0000001004040812 */ /* 0x000fe200078efcff */
[----:B-1----:R-:W-:Y:S01]  /*2da70*/  VIADD R0, R0, UR35 ;  /* 0x0000002300007c36 */ /* 0x002fe20008000000 */
[----:B------:R-:W1:Y:S04]  /*2da80*/  LDCU UR35, c[0x0][0x3b8] ;  /* 0x00007700ff2377ac */ /* 0x000e680008000800 */
[----:B------:R4:W-:Y:S02]  /*2da90*/  STL [R1+0xe60], R0 ;  /* 0x000e600001007387 */ /* 0x0009e40000100800 */
[----:B----4-:R-:W-:Y:S01]  /*2daa0*/  VIADD R0, R0, UR34 ;  /* 0x0000002200007c36 */ /* 0x010fe20008000000 */
[----:B------:R-:W4:Y:S04]  /*2dab0*/  LDCU UR34, c[0x0][0x3b8] ;  /* 0x00007700ff2277ac */ /* 0x000f280008000800 */
[----:B------:R1:W-:Y:S02]  /*2dac0*/  STL [R1+0xe64], R0 ;  /* 0x000e640001007387 */ /* 0x0003e40000100800 */
[----:B-1----:R-:W-:Y:S01]  /*2dad0*/  VIADD R0, R0, UR33 ;  /* 0x0000002100007c36 */ /* 0x002fe20008000000 */
[----:B------:R-:W1:Y:S04]  /*2dae0*/  LDCU UR33, c[0x0][0x3b8] ;  /* 0x00007700ff2177ac */ /* 0x000e680008000800 */
[----:B------:R2:W-:Y:S02]  /*2daf0*/  STL [R1+0xe68], R0 ;  /* 0x000e680001007387 */ /* 0x0005e40000100800 */
[----:B--2---:R-:W-:Y:S01]  /*2db00*/  VIADD R0, R0, UR32 ;  /* 0x0000002000007c36 */ /* 0x004fe20008000000 */
[----:B------:R-:W2:Y:S04]  /*2db10*/  LDCU UR32, c[0x0][0x3b8] ;  /* 0x00007700ff2077ac */ /* 0x000ea80008000800 */
        /* <DEDUP_REMOVED lines=56> */
[----:B------:R-:W-:Y:S01]  /*2dea0*/  LOP3.LUT R4, R4, 0xfffffff7, RZ, 0xc0, !PT ;  /* 0xfffffff704047812 */ /* 0x000fe200078ec0ff */
[----:B------:R-:W-:Y:S01]  /*2deb0*/  VIADD R29, R28, 0xd ;  /* 0x0000000d1c1d7836 */ /* 0x000fe20000000000 */
[----:B------:R-:W-:Y:S01]  /*2dec0*/  MOV.SPILL R17, UR77 ;  /* 0x0000004d00117c02 */ /* 0x000fe20009000f00 */
[----:B------:R-:W1:Y:S01]  /*2ded0*/  LDCU UR77, c[0x0][0x39c] ;  /* 0x00007380ff4d77ac */ /* 0x000e620008000800 */
[----:B------:R2:W-:Y:S01]  /*2dee0*/  STL [R1+0xeb8], R0 ;  /* 0x000eb80001007387 */ /* 0x0005e20000100800 */
[----:B------:R-:W-:-:S02]  /*2def0*/  LOP3.LUT R5, R5, 0xfffffff7, RZ, 0xc0, !PT ;  /* 0xfffffff705057812 */ /* 0x000fc400078ec0ff */
[----:B------:R-:W-:Y:S01]  /*2df00*/  LOP3.LUT R6, R6, 0x7fffffff, RZ, 0xc0, !PT ;  /* 0x7fffffff06067812 */ /* 0x000fe200078ec0ff */
[----:B------:R-:W1:Y:S01]  /*2df10*/  LDCU UR75, c[0x0][0x39c] ;  /* 0x00007380ff4b77ac */ /* 0x000e620008000800 */
[----:B--2---:R-:W-:Y:S01]  /*2df20*/  VIADD R0, R0, UR74 ;  /* 0x0000004a00007c36 */ /* 0x004fe20008000000 */
[----:B------:R-:W-:Y:S01]  /*2df30*/  LOP3.LUT R7, R7, 0x7fffffff, RZ, 0xc0, !PT ;  /* 0x7fffffff07077812 */ /* 0x000fe200078ec0ff */
[----:B------:R-:W2:Y:S03]  /*2df40*/  LDCU UR74, c[0x0][0x39c] ;  /* 0x00007380ff4a77ac */ /* 0x000ea60008000800 */
        /* <DEDUP_REMOVED lines=127> */
[----:B---3--:R-:W-:Y:S01]  /*2e740*/  VIADD R0, R0, UR37 ;  /* 0x0000002500007c36 */ /* 0x008fe20008000000 */
[----:B------:R-:W3:Y:S04]  /*2e750*/  LDCU UR37, c[0x0][0x3b8] ;  /* 0x00007700ff2577ac */ /* 0x000ee80008000800 */
[----:B------:R1:W-:Y:S02]  /*2e760*/  STL [R1+0xf68], R0 ;  /* 0x000f680001007387 */ /* 0x0003e40000100800 */
[----:B-1----:R-:W-:Y:S01]  /*2e770*/  VIADD R0, R0, UR36 ;  /* 0x0000002400007c36 */ /* 0x002fe20008000000 */
[----:B------:R-:W1:Y:S04]  /*2e780*/  LDCU UR36, c[0x0][0x3b8] ;  /* 0x00007700ff2477ac */ /* 0x000e680008000800 */
[----:B------:R2:W-:Y:S02]  /*2e790*/  STL [R1+0xf6c], R0 ;  /* 0x000f6c0001007387 */ /* 0x0005e40000100800 */
[----:B--2---:R-:W-:Y:S01]  /*2e7a0*/  VIADD R0, R0, UR35 ;  /* 0x0000002300007c36 */ /* 0x004fe20008000000 */
[----:B------:R-:W2:Y:S04]  /*2e7b0*/  LDCU UR35, c[0x0][0x3b8] ;  /* 0x00007700ff2377ac */ /* 0x000ea80008000800 */
        /* <DEDUP_REMOVED lines=756> */
[----:B------:R2:W-:Y:S04]  /*31700*/  STL [R1+0x1a00], R0 ;  /* 0x001a000001007387 */ /* 0x0005e80000100800 */
[----:B------:R-:W4:Y:S01]  /*31710*/  LDL.LU R3, [R1+0x1078] ;  /* 0x0010780001037983 */ /* 0x000f220000300800 */
        /* <DEDUP_REMOVED lines=50> */
[----:B------:R3:W-:Y:S04]  /*31a40*/  STL [R1+0x1a7c], R0 ;  /* 0x001a7c0001007387 */ /* 0x0007e80000100800 */
[----:B------:R-:W2:Y:S04]  /*31a50*/  LDL.LU R20, [R1+0x4b0] ;  /* 0x0004b00001147983 */ /* 0x000ea80000300800 */
[----:B------:R-:W2:Y:S01]  /*31a60*/  LDL.LU R21, [R1+0x4b8] ;  /* 0x0004b80001157983 */ /* 0x000ea20000300800 */
[----:B---3--:R-:W-:Y:S01]  /*31a70*/  VIADD R0, R0, UR37 ;  /* 0x0000002500007c36 */ /* 0x008fe20008000000 */
[----:B------:R-:W3:Y:S04]  /*31a80*/  LDCU UR37, c[0x0][0x3b8] ;  /* 0x00007700ff2577ac */ /* 0x000ee80008000800 */
[----:B------:R1:W-:Y:S04]  /*31a90*/  STL [R1+0x1a78], R0 ;  /* 0x001a780001007387 */ /* 0x0003e80000100800 */
[----:B------:R-:W2:Y:S01]  /*31aa0*/  LDL.LU R22, [R1+0x330] ;  /* 0x0003300001167983 */ /* 0x000ea20000300800 */
[----:B----4-:R-:W-:-:S04]  /*31ab0*/  LOP3.LUT R3, R3, 0x300, RZ, 0xc0, !PT ;  /* 0x0000030003037812 */ /* 0x010fc800078ec0ff */
[----:B------:R-:W-:Y:S02]  /*31ac0*/  IADD3 R3, PT, PT, R3, R23, R18 ;  /* 0x0000001703037210 */ /* 0x000fe40007ffe012 */
[----:B------:R-:W2:Y:S01]  /*31ad0*/  LDL.LU R23, [R1+0x338] ;  /* 0x0003380001177983 */ /* 0x000ea20000300800 */
[----:B-1----:R-:W-:Y:S01]  /*31ae0*/  VIADD R0, R0, UR36 ;  /* 0x0000002400007c36 */ /* 0x002fe20008000000 */
[----:B------:R-:W1:Y:S04]  /*31af0*/  LDCU UR36, c[0x0][0x3b8] ;  /* 0x00007700ff2477ac */ /* 0x000e680008000800 */
[----:B------:R4:W-:Y:S04]  /*31b00*/  STL [R1+0x1a70], R0 ;  /* 0x001a700001007387 */ /* 0x0009e80000100800 */
[----:B------:R-:W3:Y:S04]  /*31b10*/  LDL.LU R8, [R1+0x290] ;  /* 0x0002900001087983 */ /* 0x000ee80000300800 */
[----:B------:R-:W3:Y:S01]  /*31b20*/  LDL.LU R9, [R1+0x298] ;  /* 0x0002980001097983 */ /* 0x000ee20000300800 */
[----:B----4-:R-:W-:Y:S01]  /*31b30*/  VIADD R0, R0, UR35 ;  /* 0x0000002300007c36 */ /* 0x010fe20008000000 */
[----:B------:R-:W4:Y:S04]  /*31b40*/  LDCU UR35, c[0x0][0x3b8] ;  /* 0x00007700ff2377ac */ /* 0x000f280008000800 */
[----:B------:R-:W-:Y:S04]  /*31b50*/  STL [R1+0x1a68], R0 ;  /* 0x001a680001007387 */ /* 0x000fe80000100800 */
[----:B------:R-:W3:Y:S04]  /*31b60*/  LDL.LU R10, [R1+0x180] ;  /* 0x00018000010a7983 */ /* 0x000ee80000300800 */
[----:B------:R-:W3:Y:S04]  /*31b70*/  LDL.LU R11, [R1+0x188] ;  /* 0x00018800010b7983 */ /* 0x000ee80000300800 */
[----:B------:R-:W4:Y:S04]  /*31b80*/  LDL.LU R24, [R1+0xaf0] ;  /* 0x000af00001187983 */ /* 0x000f280000300800 */
[----:B------:R-:W4:Y:S04]  /*31b90*/  LDL.LU R25, [R1+0xaf8] ;  /* 0x000af80001197983 */ /* 0x000f280000300800 */
[----:B------:R-:W4:Y:S04]  /*31ba0*/  LDL.LU R26, [R1+0x940] ;  /* 0x00094000011a7983 */ /* 0x000f280000300800 */
[----:B------:R-:W4:Y:S04]  /*31bb0*/  LDL.LU R27, [R1+0x948] ;  /* 0x00094800011b7983 */ /* 0x000f280000300800 */
[----:B--2---:R2:W-:Y:S04]  /*31bc0*/  STSM.16.M88.4 [R3], R20 ;  /* 0x0000001403007844 */ /* 0x0045e80000000200 */
[----:B--2---:R-:W2:Y:S04]  /*31bd0*/  LDL.LU R20, [R1+0xa10] ;  /* 0x000a100001147983 */ /* 0x004ea80000300800 */
[----:B------:R-:W2:Y:S04]  /*31be0*/  LDL.LU R21, [R1+0xa18] ;  /* 0x000a180001157983 */ /* 0x000ea80000300800 */
[----:B------:R-:W2:Y:S04]  /*31bf0*/  LDL.LU R22, [R1+0x880] ;  /* 0x0008800001167983 */ /* 0x000ea80000300800 */
[----:B------:R-:W2:Y:S01]  /*31c00*/  LDL.LU R23, [R1+0x888] ;  /* 0x0008880001177983 */ /* 0x000ea20000300800 */
[----:B------:R-:W-:Y:S01]  /*31c10*/  VIADD R0, R0, UR34 ;  /* 0x0000002200007c36 */ /* 0x000fe20008000000 */
[----:B------:R-:W1:Y:S02]  /*31c20*/  LDCU UR34, c[0x0][0x3b8] ;  /* 0x00007700ff2277ac */ /* 0x000e640008000800 */
[----:B---3--:R-:W-:Y:S04]  /*31c30*/  STSM.16.M88.4 [R3+0x800], R8 ;  /* 0x0008000803007844 */ /* 0x008fe80000000200 */
[----:B------:R3:W-:Y:S04]  /*31c40*/  STL [R1+0x1a48], R0 ;  /* 0x001a480001007387 */ /* 0x0007e80000100800 */
[----:B----4-:R-:W-:Y:S01]  /*31c50*/  STSM.16.M88.4 [R3+0x1000], R24 ;  /* 0x0010001803007844 */ /* 0x010fe20000000200 */
[----:B---3--:R-:W-:Y:S01]  /*31c60*/  VIADD R0, R0, UR33 ;  /* 0x0000002100007c36 */ /* 0x008fe20008000000 */
[----:B------:R-:W3:Y:S02]  /*31c70*/  LDCU UR33, c[0x0][0x3b8] ;  /* 0x00007700ff2177ac */ /* 0x000ee40008000800 */
[----:B--2---:R2:W-:Y:S01]  /*31c80*/  STSM.16.M88.4 [R3+0x1800], R20 ;  /* 0x0018001403007844 */ /* 0x0045e20000000200 */
[----:B------:R-:W-:Y:S06]  /*31c90*/  BAR.SYNC.DEFER_BLOCKING 0x0 ;  /* 0x0000000000007b1d */ /* 0x000fec0000010000 */
[----:B--2---:R-:W2:Y:S04]  /*31ca0*/  LDL.LU R20, [R1+0x4b4] ;  /* 0x0004b40001147983 */ /* 0x004ea80000300800 */
[----:B------:R-:W2:Y:S04]  /*31cb0*/  LDL.LU R21, [R1+0x4bc] ;  /* 0x0004bc0001157983 */ /* 0x000ea80000300800 */
[----:B------:R4:W-:Y:S04]  /*31cc0*/  STL [R1+0x1a38], R0 ;  /* 0x001a380001007387 */ /* 0x0009e80000100800 */
[----:B------:R-:W2:Y:S04]  /*31cd0*/  LDL.LU R22, [R1+0x334] ;  /* 0x0003340001167983 */ /* 0x000ea80000300800 */
[----:B------:R-:W2:Y:S04]  /*31ce0*/  LDL.LU R23, [R1+0x33c] ;  /* 0x00033c0001177983 */ /* 0x000ea80000300800 */
[----:B------:R-:W1:Y:S01]  /*31cf0*/  LDS.128 R8, [R19] ;  /* 0x0000000013087984 */ /* 0x000e620000000c00 */
[----:B----4-:R-:W-:Y:S01]  /*31d00*/  VIADD R0, R0, UR32 ;  /* 0x0000002000007c36 */ /* 0x010fe20008000000 */
[----:B------:R-:W4:Y:S02]  /*31d10*/  LDCU UR32, c[0x0][0x3b8] ;  /* 0x00007700ff2077ac */ /* 0x000f240008000800 */
[----:B------:R-:W3:Y:S04]  /*31d20*/  LDS.128 R24, [R19+0x2000] ;  /* 0x0020000013187984 */ /* 0x000ee80000000c00 */
[----:B------:R4:W-:Y:S04]  /*31d30*/  STL [R1+0x1a34], R0 ;  /* 0x001a340001007387 */ /* 0x0009e80000100800 */
[----:B------:R-:W3:Y:S01]  /*31d40*/  LDS.128 R12, [R19+0x4000] ;  /* 0x00400000130c7984 */ /* 0x000ee20000000c00 */
[----:B----4-:R-:W-:Y:S01]  /*31d50*/  VIADD R0, R0, UR31 ;  /* 0x0000001f00007c36 */ /* 0x010fe20008000000 */
[----:B------:R-:W4:Y:S04]  /*31d60*/  LDCU UR31, c[0x0][0x3b8] ;  /* 0x00007700ff1f77ac */ /* 0x000f280008000800 */
[----:B------:R1:W-:Y:S04]  /*31d70*/  STL [R1+0x1a30], R0 ;  /* 0x001a300001007387 */ /* 0x0003e80000100800 */
[----:B-1----:R-:W-:Y:S04]  /*31d80*/  STL.64 [R1+0xd20], R8 ;  /* 0x000d200801007387 */ /* 0x002fe80000100a00 */
[----:B------:R-:W-:Y:S04]  /*31d90*/  STL.64 [R1+0xd28], R10 ;  /* 0x000d280a01007387 */ /* 0x000fe80000100a00 */
[----:B------:R-:W1:Y:S01]  /*31da0*/  LDS.128 R8, [R19+0x6000] ;  /* 0x0060000013087984 */ /* 0x000e620000000c00 */
[----:B------:R-:W-:Y:S01]  /*31db0*/  VIADD R0, R0, UR30 ;  /* 0x0000001e00007c36 */ /* 0x000fe20008000000 */
[----:B------:R-:W1:Y:S02]  /*31dc0*/  LDCU UR30, c[0x0][0x3b8] ;  /* 0x00007700ff1e77ac */ /* 0x000e640008000800 */
[----:B---3--:R-:W-:Y:S04]  /*31dd0*/  STL.64 [R1+0xd10], R24 ;  /* 0x000d101801007387 */ /* 0x008fe80000100a00 */
[----:B------:R-:W-:Y:S04]  /*31de0*/  STL.64 [R1+0xd18], R26 ;  /* 0x000d181a01007387 */ /* 0x000fe80000100a00 */
[----:B------:R-:W-:Y:S04]  /*31df0*/  STL.64 [R1+0xd40], R12 ;  /* 0x000d400c01007387 */ /* 0x000fe80000100a00 */
[----:B------:R-:W-:Y:S01]  /*31e00*/  STL.64 [R1+0xd48], R14 ;  /* 0x000d480e01007387 */ /* 0x000fe20000100a00 */
[----:B------:R-:W-:Y:S06]  /*31e10*/  BAR.SYNC.DEFER_BLOCKING 0x0 ;  /* 0x0000000000007b1d */ /* 0x000fec0000010000 */
[----:B-1----:R1:W-:Y:S04]  /*31e20*/  STL.64 [R1+0xd30], R8 ;  /* 0x000d300801007387 */ /* 0x0023e80000100a00 */
[----:B------:R3:W-:Y:S04]  /*31e30*/  STL.64 [R1+0xd38], R10 ;  /* 0x000d380a01007387 */ /* 0x0007e80000100a00 */
[----:B-1----:R-:W4:Y:S04]  /*31e40*/  LDL.LU R8, [R1+0x294] ;  /* 0x0002940001087983 */ /* 0x002f280000300800 */
[----:B------:R-:W4:Y:S04]  /*31e50*/  LDL.LU R9, [R1+0x29c] ;  /* 0x00029c0001097983 */ /* 0x000f280000300800 */
[----:B------:R1:W-:Y:S04]  /*31e60*/  STL [R1+0x1a28], R0 ;  /* 0x001a280001007387 */ /* 0x0003e80000100800 */
[----:B---3--:R-:W4:Y:S04]  /*31e70*/  LDL.LU R10, [R1+0x184] ;  /* 0x00018400010a7983 */ /* 0x008f280000300800 */
[----:B------:R-:W4:Y:S01]  /*31e80*/  LDL.LU R11, [R1+0x18c] ;  /* 0x00018c00010b7983 */ /* 0x000f220000300800 */
[----:B-1----:R-:W-:Y:S01]  /*31e90*/  VIADD R0, R0, UR29 ;  /* 0x0000001d00007c36 */ /* 0x002fe20008000000 */
[----:B------:R-:W1:Y:S04]  /*31ea0*/  LDCU UR29, c[0x0][0x3b8] ;  /* 0x00007700ff1d77ac */ /* 0x000e680008000800 */
[----:B------:R3:W-:Y:S04]  /*31eb0*/  STL [R1+0x1a24], R0 ;  /* 0x001a240001007387 */ /* 0x0007e80000100800 */
[----:B------:R-:W4:Y:S04]  /*31ec0*/  LDL.LU R24, [R1+0xaf4] ;  /* 0x000af40001187983 */ /* 0x000f280000300800 */
[----:B------:R-:W4:Y:S01]  /*31ed0*/  LDL.LU R25, [R1+0xafc] ;  /* 0x000afc0001197983 */ /* 0x000f220000300800 */
[----:B---3--:R-:W-:Y:S01]  /*31ee0*/  VIADD R0, R0, UR28 ;  /* 0x0000001c00007c36 */ /* 0x008fe20008000000 */
[----:B------:R-:W3:Y:S04]  /*31ef0*/  LDCU UR28, c[0x0][0x3b8] ;  /* 0x00007700ff1c77ac */ /* 0x000ee80008000800 */
[----:B------:R1:W-:Y:S04]  /*31f00*/  STL [R1+0x1a20], R0 ;  /* 0x001a200001007387 */ /* 0x0003e80000100800 */
[----:B------:R-:W3:Y:S04]  /*31f10*/  LDL.LU R26, [R1+0x944] ;  /* 0x00094400011a7983 */ /* 0x000ee80000300800 */
[----:B------:R-:W3:Y:S01]  /*31f20*/  LDL.LU R27, [R1+0x94c] ;  /* 0x00094c00011b7983 */ /* 0x000ee20000300800 */
[----:B-1----:R-:W-:Y:S01]  /*31f30*/  VIADD R0, R0, UR27 ;  /* 0x0000001b00007c36 */ /* 0x002fe20008000000 */
[----:B------:R-:W1:Y:S04]  /*31f40*/  LDCU UR27, c[0x0][0x3b8] ;  /* 0x00007700ff1b77ac */ /* 0x000e680008000800 */
[----:B------:R1:W-:Y:S02]  /*31f50*/  STL [R1+0x1a1c], R0 ;  /* 0x001a1c0001007387 */ /* 0x0003e40000100800 */
[----:B-1----:R-:W-:Y:S01]  /*31f60*/  VIADD R0, R0, UR26 ;  /* 0x0000001a00007c36 */ /* 0x002fe20008000000 */
[----:B------:R-:W1:Y:S01]  /*31f70*/  LDCU UR26, c[0x0][0x3b8] ;  /* 0x00007700ff1a77ac */ /* 0x000e620008000800 */
[----:B--2---:R2:W-:Y:S04]  /*31f80*/  STSM.16.M88.4 [R3], R20 ;  /* 0x0000001403007844 */ /* 0x0045e80000000200 */
[----:B--2---:R-:W2:Y:S04]  /*31f90*/  LDL.LU R20, [R1+0xa14] ;  /* 0x000a140001147983 */ /* 0x004ea80000300800 */
[----:B------:R-:W2:Y:S04]  /*31fa0*/  LDL.LU R21, [R1+0xa1c] ;  /* 0x000a1c0001157983 */ /* 0x000ea80000300800 */
[----:B------:R1:W-:Y:S04]  /*31fb0*/  STL [R1+0x1a18], R0 ;  /* 0x001a180001007387 */ /* 0x0003e80000100800 */
[----:B------:R-:W2:Y:S04]  /*31fc0*/  LDL.LU R22, [R1+0x884] ;  /* 0x0008840001167983 */ /* 0x000ea80000300800 */
[----:B------:R-:W2:Y:S01]  /*31fd0*/  LDL.LU R23, [R1+0x88c] ;  /* 0x00088c0001177983 */ /* 0x000ea20000300800 */
[----:B-1----:R-:W-:Y:S01]  /*31fe0*/  VIADD R0, R0, UR25 ;  /* 0x0000001900007c36 */ /* 0x002fe20008000000 */
[----:B------:R-:W1:Y:S04]  /*31ff0*/  LDCU UR25, c[0x0][0x3b8] ;  /* 0x00007700ff1977ac */ /* 0x000e680008000800 */
[----:B------:R1:W-:Y:S02]  /*32000*/  STL [R1+0x1a14], R0 ;  /* 0x001a140001007387 */ /* 0x0003e40000100800 */
[----:B-1----:R-:W-:Y:S01]  /*32010*/  VIADD R0, R0, UR24 ;  /* 0x0000001800007c36 */ /* 0x002fe20008000000 */
[----:B------:R-:W1:Y:S04]  /*32020*/  LDCU UR24, c[0x0][0x3b8] ;  /* 0x00007700ff1877ac */ /* 0x000e680008000800 */
[----:B------:R1:W-:Y:S02]  /*32030*/  STL [R1+0x1a08], R0 ;  /* 0x001a080001007387 */ /* 0x0003e40000100800 */
[----:B-1----:R-:W-:Y:S01]  /*32040*/  VIADD R0, R0, UR23 ;  /* 0x0000001700007c36 */ /* 0x002fe20008000000 */
[----:B------:R-:W1:Y:S01]  /*32050*/  LDCU UR23, c[0x0][0x3b8] ;  /* 0x00007700ff1777ac */ /* 0x000e620008000800 */
[----:B----4-:R-:W-:Y:S04]  /*32060*/  STSM.16.M88.4 [R3+0x800], R8 ;  /* 0x0008000803007844 */ /* 0x010fe80000000200 */
[----:B---3--:R-:W-:Y:S04]  /*32070*/  STSM.16.M88.4 [R3+0x1000], R24 ;  /* 0x0010001803007844 */ /* 0x008fe80000000200 */
[----:B--2---:R2:W-:Y:S01]  /*32080*/  STSM.16.M88.4 [R3+0x1800], R20 ;  /* 0x0018001403007844 */ /* 0x0045e20000000200 */
[----:B------:R-:W-:Y:S06]  /*32090*/  BAR.SYNC.DEFER_BLOCKING 0x0 ;  /* 0x0000000000007b1d */ /* 0x000fec0000010000 */
[----:B--2---:R-:W2:Y:S04]  /*320a0*/  LDL.LU R20, [R1+0x490] ;  /* 0x0004900001147983 */ /* 0x004ea80000300800 */
[----:B------:R-:W2:Y:S04]  /*320b0*/  LDL.LU R21, [R1+0x498] ;  /* 0x0004980001157983 */ /* 0x000ea80000300800 */
[----:B------:R-:W-:Y:S04]  /*320c0*/  STL [R1+0x19f8], R0 ;  /* 0x0019f80001007387 */ /* 0x000fe80000100800 */
[----:B------:R-:W2:Y:S04]  /*320d0*/  LDL.LU R22, [R1+0x320] ;  /* 0x0003200001167983 */ /* 0x000ea80000300800 */
[----:B------:R-:W2:Y:S04]  /*320e0*/  LDL.LU R23, [R1+0x328] ;  /* 0x0003280001177983 */ /* 0x000ea80000300800 */
[----:B------:R-:W3:Y:S04]  /*320f0*/  LDS.128 R8, [R19] ;  /* 0x0000000013087984 */ /* 0x000ee80000000c00 */
[----:B------:R-:W4:Y:S04]  /*32100*/  LDS.128 R24, [R19+0x2000] ;  /* 0x0020000013187984 */ /* 0x000f280000000c00 */
[----:B------:R-:W1:Y:S04]  /*32110*/  LDS.128 R12, [R19+0x4000] ;  /* 0x00400000130c7984 */ /* 0x000e680000000c00 */
[----:B---3--:R-:W-:Y:S04]  /*32120*/  STL.64 [R1+0xce0], R8 ;  /* 0x000ce00801007387 */ /* 0x008fe80000100a00 */
[----:B------:R-:W-:Y:S04]  /*32130*/  STL.64 [R1+0xce8], R10 ;  /* 0x000ce80a01007387 */ /* 0x000fe80000100a00 */
[----:B------:R-:W3:Y:S01]  /*32140*/  LDS.128 R8, [R19+0x6000] ;  /* 0x0060000013087984 */ /* 0x000ee20000000c00 */
[----:B------:R-:W-:Y:S01]  /*32150*/  BAR.SYNC.DEFER_BLOCKING 0x0 ;  /* 0x0000000000007b1d */ /* 0x000fe20000010000 */
[----:B------:R-:W-:-:S05]  /*32160*/  VIADD R0, R0, UR22 ;  /* 0x0000001600007c36 */ /* 0x000fca0008000000 */
[----:B------:R-:W2:Y:S01]  /*32170*/  LDCU UR22, c[0x0][0x3b8] ;  /* 0x00007700ff1677ac */ /* 0x000ea20008000800 */
[----:B----4-:R-:W-:Y:S04]  /*32180*/  STL.64 [R1+0xcd0], R24 ;  /* 0x000cd01801007387 */ /* 0x010fe80000100a00 */
[----:B------:R-:W-:Y:S04]  /*32190*/  STL.64 [R1+0xcd8], R26 ;  /* 0x000cd81a01007387 */ /* 0x000fe80000100a00 */
[----:B-1----:R-:W-:Y:S04]  /*321a0*/  STL.64 [R1+0xd00], R12 ;  /* 0x000d000c01007387 */ /* 0x002fe80000100a00 */
[----:B------:R-:W-:Y:S04]  /*321b0*/  STL.64 [R1+0xd08], R14 ;  /* 0x000d080e01007387 */ /* 0x000fe80000100a00 */
[----:B---3--:R1:W-:Y:S04]  /*321c0*/  STL.64 [R1+0xcf0], R8 ;  /* 0x000cf00801007387 */ /* 0x0083e80000100a00 */
[----:B------:R3:W-:Y:S04]  /*321d0*/  STL.64 [R1+0xcf8], R10 ;  /* 0x000cf80a01007387 */ /* 0x0007e80000100a00 */
[----:B-1----:R-:W4:Y:S04]  /*321e0*/  LDL.LU R8, [R1+0x280] ;  /* 0x0002800001087983 */ /* 0x002f280000300800 */
[----:B------:R-:W4:Y:S04]  /*321f0*/  LDL.LU R9, [R1+0x288] ;  /* 0x0002880001097983 */ /* 0x000f280000300800 */
[----:B------:R-:W-:Y:S04]  /*32200*/  STL [R1+0x19e8], R0 ;  /* 0x0019e80001007387 */ /* 0x000fe80000100800 */
[----:B---3--:R-:W4:Y:S04]  /*32210*/  LDL.LU R10, [R1+0x170] ;  /* 0x00017000010a7983 */ /* 0x008f280000300800 */
[----:B------:R-:W4:Y:S04]  /*32220*/  LDL.LU R11, [R1+0x178] ;  /* 0x00017800010b7983 */ /* 0x000f280000300800 */
[----:B------:R-:W3:Y:S04]  /*32230*/  LDL.LU R24, [R1+0xae0] ;  /* 0x000ae00001187983 */ /* 0x000ee80000300800 */
[----:B------:R-:W3:Y:S04]  /*32240*/  LDL.LU R25, [R1+0xae8] ;  /* 0x000ae80001197983 */ /* 0x000ee80000300800 */
[----:B------:R-:W3:Y:S04]  /*32250*/  LDL.LU R26, [R1+0x930] ;  /* 0x00093000011a7983 */ /* 0x000ee80000300800 */
[----:B------:R-:W3:Y:S04]  /*32260*/  LDL.LU R27, [R1+0x938] ;  /* 0x00093800011b7983 */ /* 0x000ee80000300800 */
[----:B--2---:R1:W-:Y:S04]  /*32270*/  STSM.16.M88.4 [R3], R20 ;  /* 0x0000001403007844 */ /* 0x0043e80000000200 */
[----:B-1----:R-:W2:Y:S04]  /*32280*/  LDL.LU R20, [R1+0xa00] ;  /* 0x000a000001147983 */ /* 0x002ea80000300800 */
[----:B------:R-:W2:Y:S04]  /*32290*/  LDL.LU R21, [R1+0xa08] ;  /* 0x000a080001157983 */ /* 0x000ea80000300800 */
[----:B------:R-:W2:Y:S04]  /*322a0*/  LDL.LU R22, [R1+0x870] ;  /* 0x0008700001167983 */ /* 0x000ea80000300800 */
[----:B------:R-:W2:Y:S01]  /*322b0*/  LDL.LU R23, [R1+0x878] ;  /* 0x0008780001177983 */ /* 0x000ea20000300800 */
[----:B------:R-:W-:Y:S01]  /*322c0*/  VIADD R0, R0, UR21 ;  /* 0x0000001500007c36 */ /* 0x000fe20008000000 */
        /* <DEDUP_REMOVED lines=10> */
[----:B------:R3:W-:Y:S04]  /*32370*/  STL [R1+0x19b8], R0 ;  /* 0x0019b80001007387 */ /* 0x0007e80000100800 */
[----:B------:R-:W2:Y:S04]  /*32380*/  LDL.LU R22, [R1+0x324] ;  /* 0x0003240001167983 */ /* 0x000ea80000300800 */
[----:B------:R-:W2:Y:S04]  /*32390*/  LDL.LU R23, [R1+0x32c] ;  /* 0x00032c0001177983 */ /* 0x000ea80000300800 */
[----:B------:R-:W4:Y:S01]  /*323a0*/  LDS.128 R8, [R19] ;  /* 0x0000000013087984 */ /* 0x000f220000000c00 */
[----:B---3--:R-:W-:Y:S01]  /*323b0*/  VIADD R0, R0, UR19 ;  /* 0x0000001300007c36 */ /* 0x008fe20008000000 */
[----:B------:R-:W3:Y:S02]  /*323c0*/  LDCU UR19, c[0x0][0x3b8] ;  /* 0x00007700ff1377ac */ /* 0x000ee40008000800 */
[----:B------:R-:W1:Y:S04]  /*323d0*/  LDS.128 R24, [R19+0x2000] ;  /* 0x0020000013187984 */ /* 0x000e680000000c00 */
[----:B------:R3:W-:Y:S04]  /*323e0*/  STL [R1+0x19b4], R0 ;  /* 0x0019b40001007387 */ /* 0x0007e80000100800 */
[----:B------:R-:W1:Y:S01]  /*323f0*/  LDS.128 R12, [R19+0x4000] ;  /* 0x00400000130c7984 */ /* 0x000e620000000c00 */
[----:B---3--:R-:W-:Y:S01]  /*32400*/  VIADD R0, R0, UR18 ;  /* 0x0000001200007c36 */ /* 0x008fe20008000000 */
[----:B------:R-:W3:Y:S04]  /*32410*/  LDCU UR18, c[0x0][0x3b8] ;  /* 0x00007700ff1277ac */ /* 0x000ee80008000800 */
[----:B------:R3:W-:Y:S04]  /*32420*/  STL [R1+0x19b0], R0 ;  /* 0x0019b00001007387 */ /* 0x0007e80000100800 */
[----:B----4-:R-:W-:Y:S04]  /*32430*/  STL.64 [R1+0xca0], R8 ;  /* 0x000ca00801007387 */ /* 0x010fe80000100a00 */
[----:B------:R-:W-:Y:S04]  /*32440*/  STL.64 [R1+0xca8], R10 ;  /* 0x000ca80a01007387 */ /* 0x000fe80000100a00 */
[----:B------:R-:W4:Y:S01]  /*32450*/  LDS.128 R8, [R19+0x6000] ;  /* 0x0060000013087984 */ /* 0x000f220000000c00 */
[----:B---3--:R-:W-:Y:S01]  /*32460*/  VIADD R0, R0, UR17 ;  /* 0x0000001100007c36 */ /* 0x008fe20008000000 */
[----:B------:R-:W3:Y:S02]  /*32470*/  LDCU UR17, c[0x0][0x3b8] ;  /* 0x00007700ff1177ac */ /* 0x000ee40008000800 */
[----:B-1----:R-:W-:Y:S04]  /*32480*/  STL.64 [R1+0xc90], R24 ;  /* 0x000c901801007387 */ /* 0x002fe80000100a00 */
[----:B------:R-:W-:Y:S04]  /*32490*/  STL.64 [R1+0xc98], R26 ;  /* 0x000c981a01007387 */ /* 0x000fe80000100a00 */
[----:B------:R-:W-:Y:S04]  /*324a0*/  STL.64 [R1+0xcc0], R12 ;  /* 0x000cc00c01007387 */ /* 0x000fe80000100a00 */
[----:B------:R-:W-:Y:S01]  /*324b0*/  STL.64 [R1+0xcc8], R14 ;  /* 0x000cc80e01007387 */ /* 0x000fe20000100a00 */
[----:B------:R-:W-:Y:S06]  /*324c0*/  BAR.SYNC.DEFER_BLOCKING 0x0 ;  /* 0x0000000000007b1d */ /* 0x000fec0000010000 */
[----:B----4-:R1:W-:Y:S04]  /*324d0*/  STL.64 [R1+0xcb0], R8 ;  /* 0x000cb00801007387 */ /* 0x0103e80000100a00 */
[----:B------:R4:W-:Y:S04]  /*324e0*/  STL.64 [R1+0xcb8], R10 ;  /* 0x000cb80a01007387 */ /* 0x0009e80000100a00 */
[----:B-1----:R-:W3:Y:S04]  /*324f0*/  LDL.LU R8, [R1+0x284] ;  /* 0x0002840001087983 */ /* 0x002ee80000300800 */
[----:B------:R-:W3:Y:S04]  /*32500*/  LDL.LU R9, [R1+0x28c] ;  /* 0x00028c0001097983 */ /* 0x000ee80000300800 */
[----:B------:R1:W-:Y:S04]  /*32510*/  STL [R1+0x19a8], R0 ;  /* 0x0019a80001007387 */ /* 0x0003e80000100800 */
[----:B----4-:R-:W3:Y:S04]  /*32520*/  LDL.LU R10, [R1+0x174] ;  /* 0x00017400010a7983 */ /* 0x010ee80000300800 */
[----:B------:R-:W3:Y:S01]  /*32530*/  LDL.LU R11, [R1+0x17c] ;  /* 0x00017c00010b7983 */ /* 0x000ee20000300800 */
[----:B-1----:R-:W-:Y:S01]  /*32540*/  VIADD R0, R0, UR16 ;  /* 0x0000001000007c36 */ /* 0x002fe20008000000 */
[----:B------:R-:W1:Y:S04]  /*32550*/  LDCU UR16, c[0x0][0x3b8] ;  /* 0x00007700ff1077ac */ /* 0x000e680008000800 */
[----:B------:R4:W-:Y:S04]  /*32560*/  STL [R1+0x19a4], R0 ;  /* 0x0019a40001007387 */ /* 0x0009e80000100800 */
[----:B------:R-:W3:Y:S04]  /*32570*/  LDL.LU R24, [R1+0xae4] ;  /* 0x000ae40001187983 */ /* 0x000ee80000300800 */
[----:B------:R-:W3:Y:S01]  /*32580*/  LDL.LU R25, [R1+0xaec] ;  /* 0x000aec0001197983 */ /* 0x000ee20000300800 */
[----:B----4-:R-:W-:Y:S01]  /*32590*/  VIADD R0, R0, UR15 ;  /* 0x0000000f00007c36 */ /* 0x010fe20008000000 */
[----:B------:R-:W4:Y:S04]  /*325a0*/  LDCU UR15, c[0x0][0x3b8] ;  /* 0x00007700ff0f77ac */ /* 0x000f280008000800 */
[----:B------:R1:W-:Y:S04]  /*325b0*/  STL [R1+0x19a0], R0 ;  /* 0x0019a00001007387 */ /* 0x0003e80000100800 */
[----:B------:R-:W4:Y:S04]  /*325c0*/  LDL.LU R26, [R1+0x934] ;  /* 0x00093400011a7983 */ /* 0x000f280000300800 */
[----:B------:R-:W4:Y:S01]  /*325d0*/  LDL.LU R27, [R1+0x93c] ;  /* 0x00093c00011b7983 */ /* 0x000f220000300800 */
        /* <DEDUP_REMOVED lines=19> */
[----:B---3--:R-:W-:Y:S04]  /*32710*/  STSM.16.M88.4 [R3+0x800], R8 ;  /* 0x0008000803007844 */ /* 0x008fe80000000200 */
[----:B----4-:R-:W-:Y:S04]  /*32720*/  STSM.16.M88.4 [R3+0x1000], R24 ;  /* 0x0010001803007844 */ /* 0x010fe80000000200 */
        /* <DEDUP_REMOVED lines=646> */
[----:B------:R-:W2:Y:S04]  /*34f90*/  LDL.LU R22, [R1+0x2b0] ;  /* 0x0002b00001167983 */ /* 0x000ea80000300800 */
[----:B------:R-:W-:Y:S04]  /*34fa0*/  STL [R1+0x157c], R0 ;  /* 0x00157c0001007387 */ /* 0x000fe80000100800 */
        /* <DEDUP_REMOVED lines=8> */
[----:B------:R-:W-:-:S02]  /*35030*/  VIADD R0, R0, UR69 ;  /* 0x0000004500007c36 */ /* 0x000fc40008000000 */
[----:B------:R-:W-:-:S03]  /*35040*/  VIADD R18, R28, 0x1 ;  /* 0x000000011c127836 */ /* 0x000fc60000000000 */
        /* <DEDUP_REMOVED lines=9> */
[----:B---3--:R-:W4:Y:S04]  /*350e0*/  LDL.LU R10, [R1+0x100] ;  /* 0x00010000010a7983 */ /* 0x008f280000300800 */
[----:B------:R-:W-:Y:S04]  /*350f0*/  STL [R1+0x1584], R0 ;  /* 0x0015840001007387 */ /* 0x000fe80000100800 */
        /* <DEDUP_REMOVED lines=24> */
[----:B------:R-:W4:Y:S04]  /*35280*/  LDS.128 R12, [R19] ;  /* 0x00000000130c7984 */ /* 0x000f280000000c00 */
[----:B------:R-:W1:Y:S01]  /*35290*/  LDS.128 R8, [R19+0x2000] ;  /* 0x0020000013087984 */ /* 0x000e620000000c00 */
[----:B---3--:R-:W-:Y:S01]  /*352a0*/  VIADD R0, R0, UR66 ;  /* 0x0000004200007c36 */ /* 0x008fe20008000000 */
[----:B------:R-:W3:Y:S04]  /*352b0*/  LDCU UR66, c[0x0][0x39c] ;  /* 0x00007380ff4277ac */ /* 0x000ee80008000800 */
[----:B------:R3:W-:Y:S02]  /*352c0*/  STL [R1+0x159c], R0 ;  /* 0x00159c0001007387 */ /* 0x0007e40000100800 */
[----:B---3--:R-:W-:Y:S01]  /*352d0*/  VIADD R0, R0, UR65 ;  /* 0x0000004100007c36 */ /* 0x008fe20008000000 */
[----:B------:R-:W3:Y:S04]  /*352e0*/  LDCU UR65, c[0x0][0x39c] ;  /* 0x00007380ff4177ac */ /* 0x000ee80008000800 */
[----:B------:R1:W-:Y:S04]  /*352f0*/  STL [R1+0x15a4], R0 ;  /* 0x0015a40001007387 */ /* 0x0003e80000100800 */
[----:B----4-:R-:W-:Y:S04]  /*35300*/  STL.64 [R1+0x450], R12 ;  /* 0x0004500c01007387 */ /* 0x010fe80000100a00 */
[----:B------:R-:W-:Y:S04]  /*35310*/  STL.64 [R1+0x458], R14 ;  /* 0x0004580e01007387 */ /* 0x000fe80000100a00 */
[----:B------:R-:W4:Y:S04]  /*35320*/  LDS.128 R12, [R19+0x4000] ;  /* 0x00400000130c7984 */ /* 0x000f280000000c00 */
[----:B-1----:R-:W-:Y:S04]  /*35330*/  STL.64 [R1+0x480], R8 ;  /* 0x0004800801007387 */ /* 0x002fe80000100a00 */
[----:B------:R-:W-:Y:S04]  /*35340*/  STL.64 [R1+0x488], R10 ;  /* 0x0004880a01007387 */ /* 0x000fe80000100a00 */
[----:B------:R-:W1:Y:S01]  /*35350*/  LDS.128 R8, [R19+0x6000] ;  /* 0x0060000013087984 */ /* 0x000e620000000c00 */
[----:B------:R-:W-:Y:S01]  /*35360*/  VIADD R0, R0, UR64 ;  /* 0x0000004000007c36 */ /* 0x000fe20008000000 */
[----:B------:R-:W1:Y:S01]  /*35370*/  LDCU UR64, c[0x0][0x39c] ;  /* 0x00007380ff4077ac */ /* 0x000e620008000800 */
[----:B------:R-:W-:Y:S06]  /*35380*/  BAR.SYNC.DEFER_BLOCKING 0x0 ;  /* 0x0000000000007b1d */ /* 0x000fec0000010000 */
[----:B----4-:R-:W-:Y:S04]  /*35390*/  STL.64 [R1+0x470], R12 ;  /* 0x0004700c01007387 */ /* 0x010fe80000100a00 */
[----:B------:R-:W-:Y:S04]  /*353a0*/  STL.64 [R1+0x478], R14 ;  /* 0x0004780e01007387 */ /* 0x000fe80000100a00 */
[----:B-1----:R1:W-:Y:S04]  /*353b0*/  STL.64 [R1+0x460], R8 ;  /* 0x0004600801007387 */ /* 0x0023e80000100a00 */
        /* <DEDUP_REMOVED lines=370> */
[----:B------:R-:W3:Y:S04]  /*36ae0*/  LDS.128 R8, [R19+0x6000] ;  /* 0x0060000013087984 */ /* 0x000ee80000000c00 */
[----:B----4-:R-:W-:Y:S01]  /*36af0*/  STL.64 [R1+0x210], R24 ;  /* 0x0002101801007387 */ /* 0x010fe20000100a00 */
[----:B------:R-:W-:Y:S01]  /*36b00*/  VIADD R0, R0, UR15 ;  /* 0x0000000f00007c36 */ /* 0x000fe20008000000 */
[----:B------:R-:W4:Y:S02]  /*36b10*/  LDCU UR15, c[0x0][0x39c] ;  /* 0x00007380ff0f77ac */ /* 0x000f240008000800 */
[----:B------:R-:W-:Y:S04]  /*36b20*/  STL.64 [R1+0x218], R26 ;  /* 0x0002181a01007387 */ /* 0x000fe80000100a00 */
[----:B-1----:R-:W-:Y:S04]  /*36b30*/  STL.64 [R1+0x200], R12 ;  /* 0x0002000c01007387 */ /* 0x002fe80000100a00 */
[----:B------:R-:W-:Y:S01]  /*36b40*/  STL.64 [R1+0x208], R14 ;  /* 0x0002080e01007387 */ /* 0x000fe20000100a00 */
[----:B------:R-:W-:Y:S06]  /*36b50*/  BAR.SYNC.DEFER_BLOCKING 0x0 ;  /* 0x0000000000007b1d */ /* 0x000fec0000010000 */
        /* <DEDUP_REMOVED lines=21> */
[----:B----4-:R4:W-:Y:S04]  /*36cb0*/  STSM.16.M88.4 [R3+0x800], R8 ;  /* 0x0008000803007844 */ /* 0x0109e80000000200 */
[----:B----4-:R-:W4:Y:S04]  /*36cc0*/  LDL.LU R8, [R1+0x364] ;  /* 0x0003640001087983 */ /* 0x010f280000300800 */
[----:B------:R-:W4:Y:S04]  /*36cd0*/  LDL.LU R9, [R1+0x36c] ;  /* 0x00036c0001097983 */ /* 0x000f280000300800 */
[----:B------:R1:W-:Y:S04]  /*36ce0*/  STL [R1+0x1720], R0 ;  /* 0x0017200001007387 */ /* 0x0003e80000100800 */
[----:B------:R-:W4:Y:S04]  /*36cf0*/  LDL.LU R10, [R1+0x2a4] ;  /* 0x0002a400010a7983 */ /* 0x000f280000300800 */
[----:B------:R-:W4:Y:S01]  /*36d00*/  LDL.LU R11, [R1+0x2ac] ;  /* 0x0002ac00010b7983 */ /* 0x000f220000300800 */
[----:B-1----:R-:W-:Y:S01]  /*36d10*/  VIADD R0, R0, UR12 ;  /* 0x0000000c00007c36 */ /* 0x002fe20008000000 */
[----:B------:R-:W1:Y:S02]  /*36d20*/  LDCU UR12, c[0x0][0x39c] ;  /* 0x00007380ff0c77ac */ /* 0x000e640008000800 */
[----:B---3--:R-:W-:Y:S04]  /*36d30*/  STSM.16.M88.4 [R3+0x1000], R24 ;  /* 0x0010001803007844 */ /* 0x008fe80000000200 */
[----:B------:R3:W-:Y:S02]  /*36d40*/  STL [R1+0x171c], R0 ;  /* 0x00171c0001007387 */ /* 0x0007e40000100800 */
[----:B---3--:R-:W-:Y:S01]  /*36d50*/  VIADD R0, R0, UR11 ;  /* 0x0000000b00007c36 */ /* 0x008fe20008000000 */
[----:B------:R-:W3:Y:S01]  /*36d60*/  LDCU UR11, c[0x0][0x39c] ;  /* 0x00007380ff0b77ac */ /* 0x000ee20008000800 */
[----:B------:R-:W3:Y:S04]  /*36d70*/  LDL.LU R24, [R1+0x1d4] ;  /* 0x0001d40001187983 */ /* 0x000ee80000300800 */
[----:B------:R-:W3:Y:S04]  /*36d80*/  LDL.LU R25, [R1+0x1dc] ;  /* 0x0001dc0001197983 */ /* 0x000ee80000300800 */
        /* <DEDUP_REMOVED lines=8> */
[----:B--2---:R2:W-:Y:S01]  /*36e10*/  STSM.16.M88.4 [R3+0x1800], R20 ;  /* 0x0018001403007844 */ /* 0x0045e20000000200 */
[----:B------:R-:W-:Y:S06]  /*36e20*/  BAR.SYNC.DEFER_BLOCKING 0x0 ;  /* 0x0000000000007b1d */ /* 0x000fec0000010000 */
[----:B--2---:R-:W2:Y:S04]  /*36e30*/  LDL.LU R20, [R1+0xa34] ;  /* 0x000a340001147983 */ /* 0x004ea80000300800 */
[----:B------:R-:W2:Y:S04]  /*36e40*/  LDL.LU R21, [R1+0xa3c] ;  /* 0x000a3c0001157983 */ /* 0x000ea80000300800 */
[----:B------:R1:W-:Y:S04]  /*36e50*/  STL [R1+0x1710], R0 ;  /* 0x0017100001007387 */ /* 0x0003e80000100800 */
[----:B------:R-:W2:Y:S04]  /*36e60*/  LDL.LU R22, [R1+0xa24] ;  /* 0x000a240001167983 */ /* 0x000ea80000300800 */
[----:B------:R-:W2:Y:S04]  /*36e70*/  LDL.LU R23, [R1+0xa2c] ;  /* 0x000a2c0001177983 */ /* 0x000ea80000300800 */
[----:B------:R-:W1:Y:S02]  /*36e80*/  LDS.128 R12, [R19] ;  /* 0x00000000130c7984 */ /* 0x000e640000000c00 */
[----:B-1----:R-:W-:Y:S01]  /*36e90*/  VIADD R0, R0, UR8 ;  /* 0x0000000800007c36 */ /* 0x002fe20008000000 */
[----:B------:R-:W1:Y:S04]  /*36ea0*/  LDCU UR8, c[0x0][0x39c] ;  /* 0x00007380ff0877ac */ /* 0x000e680008000800 */
[----:B------:R1:W-:Y:S04]  /*36eb0*/  STL [R1+0x170c], R0 ;  /* 0x00170c0001007387 */ /* 0x0003e80000100800 */
[----:B------:R-:W-:Y:S04]  /*36ec0*/  STL.64 [R1+0x1e0], R12 ;  /* 0x0001e00c01007387 */ /* 0x000fe80000100a00 */
[----:B------:R-:W-:Y:S04]  /*36ed0*/  STL.64 [R1+0x1e8], R14 ;  /* 0x0001e80e01007387 */ /* 0x000fe80000100a00 */
[----:B------:R-:W4:Y:S01]  /*36ee0*/  LDS.128 R12, [R19+0x2000] ;  /* 0x00200000130c7984 */ /* 0x000f220000000c00 */
[----:B-1----:R-:W-:Y:S01]  /*36ef0*/  VIADD R0, R0, UR7 ;  /* 0x0000000700007c36 */ /* 0x002fe20008000000 */
[----:B------:R-:W1:Y:S04]  /*36f00*/  LDCU UR7, c[0x0][0x39c] ;  /* 0x00007380ff0777ac */ /* 0x000e680008000800 */
[----:B------:R-:W-:Y:S04]  /*36f10*/  STL [R1+0x1708], R0 ;  /* 0x0017080001007387 */ /* 0x000fe80000100800 */
[----:B----4-:R-:W-:Y:S04]  /*36f20*/  STL.64 [R1+0x1d0], R12 ;  /* 0x0001d00c01007387 */ /* 0x010fe80000100a00 */
[----:B------:R-:W-:Y:S04]  /*36f30*/  STL.64 [R1+0x1d8], R14 ;  /* 0x0001d80e01007387 */ /* 0x000fe80000100a00 */
[----:B------:R-:W4:Y:S04]  /*36f40*/  LDS.128 R12, [R19+0x4000] ;  /* 0x00400000130c7984 */ /* 0x000f280000000c00 */
[----:B----4-:R-:W-:Y:S04]  /*36f50*/  STL.64 [R1+0x1c0], R12 ;  /* 0x0001c00c01007387 */ /* 0x010fe80000100a00 */
[----:B------:R-:W-:Y:S04]  /*36f60*/  STL.64 [R1+0x1c8], R14 ;  /* 0x0001c80e01007387 */ /* 0x000fe80000100a00 */
[----:B------:R-:W4:Y:S01]  /*36f70*/  LDS.128 R12, [R19+0x6000] ;  /* 0x00600000130c7984 */ /* 0x000f220000000c00 */
[----:B------:R-:W-:Y:S01]  /*36f80*/  BAR.SYNC.DEFER_BLOCKING 0x0 ;  /* 0x0000000000007b1d */ /* 0x000fe20000010000 */
[----:B------:R-:W-:-:S05]  /*36f90*/  VIADD R0, R0, UR6 ;  /* 0x0000000600007c36 */ /* 0x000fca0008000000 */
[----:B------:R-:W1:Y:S01]  /*36fa0*/  LDCU UR6, c[0x0][0x39c] ;  /* 0x00007380ff0677ac */ /* 0x000e620008000800 */
[----:B------:R-:W-:Y:S04]  /*36fb0*/  STSM.16.M88.4 [R3], R8 ;  /* 0x0000000803007844 */ /* 0x000fe80000000200 */
[----:B---3--:R-:W-:Y:S04]  /*36fc0*/  STSM.16.M88.4 [R3+0x800], R24 ;  /* 0x0008001803007844 */ /* 0x008fe80000000200 */
[----:B----4-:R-:W-:Y:S04]  /*36fd0*/  STL.64 [R1+0x1b0], R12 ;  /* 0x0001b00c01007387 */ /* 0x010fe80000100a00 */
[----:B------:R3:W-:Y:S04]  /*36fe0*/  STL.64 [R1+0x1b8], R14 ;  /* 0x0001b80e01007387 */ /* 0x0007e80000100a00 */
[----:B---3--:R-:W3:Y:S04]  /*36ff0*/  LDL.LU R14, [R1+0x1ab0] ;  /* 0x001ab000010e7983 */ /* 0x008ee80000300800 */
[----:B------:R-:W4:Y:S04]  /*37000*/  LDL.LU.64 R12, [R1+0x1aa8] ;  /* 0x001aa800010c7983 */ /* 0x000f280000300a00 */
[----:B------:R-:W3:Y:S04]  /*37010*/  LDL.LU.64 R10, [R1+0x1aa0] ;  /* 0x001aa000010a7983 */ /* 0x000ee80000300a00 */
[----:B------:R-:W3:Y:S04]  /*37020*/  LDL.LU.64 R8, [R1+0x1a98] ;  /* 0x001a980001087983 */ /* 0x000ee80000300a00 */
[----:B------:R1:W-:Y:S02]  /*37030*/  STL [R1+0x16c4], R0 ;  /* 0x0016c40001007387 */ /* 0x0003e40000100800 */
[----:B-1----:R-:W-:-:S02]  /*37040*/  VIADD R0, R0, UR5 ;  /* 0x0000000500007c36 */ /* 0x002fc40008000000 */
[C---:B------:R-:W-:Y:S02]  /*37050*/  VIADD R26, R28.reuse, 0x4 ;  /* 0x000000041c1a7836 */ /* 0x040fe40000000000 */
[C---:B------:R-:W-:Y:S02]  /*37060*/  VIADD R25, R28.reuse, 0x3 ;  /* 0x000000031c197836 */ /* 0x040fe40000000000 */
[----:B------:R-:W-:Y:S01]  /*37070*/  VIADD R27, R28, 0xc ;  /* 0x0000000c1c1b7836 */ /* 0x000fe20000000000 */
[----:B------:R-:W-:Y:S01]  /*37080*/  ISETP.LT.AND P0, PT, R26, UR41, !P1 ;  /* 0x000000291a007c0c */ /* 0x000fe2000cf01270 */
[----:B------:R-:W1:Y:S01]  /*37090*/  LDCU UR41, c[0x0][0x39c] ;  /* 0x00007380ff2977ac */ /* 0x000e620008000800 */
[----:B------:R-:W-:Y:S01]  /*370a0*/  VIADD R24, R28, 0x2 ;  /* 0x000000021c187836 */ /* 0x000fe20000000000 */
[----:B------:R-:W-:Y:S01]  /*370b0*/  MOV.SPILL R15, UR40 ;  /* 0x00000028000f7c02 */ /* 0x000fe20009000f00 */
[----:B------:R-:W1:Y:S01]  /*370c0*/  LDCU UR40, c[0x0][0x39c] ;  /* 0x00007380ff2877ac */ /* 0x000e620008000800 */
[----:B------:R-:W1:Y:S08]  /*370d0*/  LDCU UR5, c[0x0][0x39c] ;  /* 0x00007380ff0577ac */ /* 0x000e700008000800 */
[----:B------:R-:W-:-:S04]  /*370e0*/  @P0 LOP3.LUT R4, R4, 0x8, RZ, 0xfc, !PT ;  /* 0x0000000804040812 */ /* 0x000fc800078efcff */
[----:B------:R-:W-:Y:S01]  /*370f0*/  LOP3.LUT R4, R4, 0xfffffffb, RZ, 0xc0, !PT ;  /* 0xfffffffb04047812 */ /* 0x000fe200078ec0ff */
[----:B--2---:R2:W-:Y:S04]  /*37100*/  STSM.16.M88.4 [R3+0x1000], R20 ;  /* 0x0010001403007844 */ /* 0x0045e80000000200 */
[----:B--2---:R-:W2:Y:S04]  /*37110*/  LDL.LU R21, [R1+0x95c] ;  /* 0x00095c0001157983 */ /* 0x004ea80000300800 */
[----:B------:R-:W2:Y:S04]  /*37120*/  LDL.LU R22, [R1+0x774] ;  /* 0x0007740001167983 */ /* 0x000ea80000300800 */
[----:B------:R-:W2:Y:S04]  /*37130*/  LDL.LU R23, [R1+0x77c] ;  /* 0x00077c0001177983 */ /* 0x000ea80000300800 */
[----:B------:R1:W-:Y:S04]  /*37140*/  STL [R1+0x16c0], R0 ;  /* 0x0016c00001007387 */ /* 0x0003e80000100800 */
[----:B------:R-:W2:Y:S01]  /*37150*/  LDL.LU R20, [R1+0x954] ;  /* 0x0009540001147983 */ /* 0x000ea20000300800 */
[----:B-1----:R-:W-:Y:S01]  /*37160*/  VIADD R0, R0, UR4 ;  /* 0x0000000400007c36 */ /* 0x002fe20008000000 */
[----:B------:R-:W-:Y:S01]  /*37170*/  ISETP.LT.AND P3, PT, R24, UR77, !P1 ;  /* 0x0000004d18007c0c */ /* 0x000fe2000cf61270 */
[----:B------:R-:W1:Y:S03]  /*37180*/  LDCU UR77, c[0x0][0x39c] ;  /* 0x00007380ff4d77ac */ /* 0x000e660008000800 */
[----:B------:R1:W-:Y:S01]  /*37190*/  STL [R1+0x1a80], R0 ;  /* 0x001a800001007387 */ /* 0x0003e20000100800 */
[----:B------:R-:W-:Y:S01]  /*371a0*/  VIADD R26, R28, 0xe ;  /* 0x0000000e1c1a7836 */ /* 0x000fe20000000000 */
[----:B------:R-:W-:Y:S01]  /*371b0*/  ISETP.LT.AND P2, PT, R18, UR40, !P1 ;  /* 0x0000002812007c0c */ /* 0x000fe2000cf41270 */
[----:B------:R-:W1:Y:S01]  /*371c0*/  LDCU UR40, c[0x0][0x39c] ;  /* 0x00007380ff2877ac */ /* 0x000e620008000800 */
[----:B------:R-:W2:Y:S01]  /*371d0*/  LDCU UR4, c[0x0][0x39c] ;  /* 0x00007380ff0477ac */ /* 0x000ea20008000800 */
[----:B-1----:R-:W-:Y:S01]  /*371e0*/  MOV.SPILL R0, UR76 ;  /* 0x0000004c00007c02 */ /* 0x002fe20009000f00 */
[----:B------:R-:W1:Y:S02]  /*371f0*/  LDCU UR76, c[0x0][0x39c] ;  /* 0x00007380ff4c77ac */ /* 0x000e640008000800 */
[----:B-1----:R-:W-:Y:S01]  /*37200*/  ISETP.LT.AND P0, PT, R25, UR76, !P1 ;  /* 0x0000004c19007c0c */ /* 0x002fe2000cf01270 */
[----:B------:R-:W1:-:S12]  /*37210*/  LDCU UR76, c[0x0][0x39c] ;  /* 0x00007380ff4c77ac */ /* 0x000e580008000800 */
[----:B------:R-:W-:Y:S02]  /*37220*/  @P0 LOP3.LUT R4, R4, 0x4, RZ, 0xfc, !PT ;  /* 0x0000000404040812 */ /* 0x000fe400078efcff */
[----:B------:R-:W-:Y:S01]  /*37230*/  ISETP.LT.AND P0, PT, R27, UR41, !P1 ;  /* 0x000000291b007c0c */ /* 0x000fe2000cf01270 */
[----:B------:R-:W1:Y:S01]  /*37240*/  LDCU UR41, c[0x0][0x39c] ;  /* 0x00007380ff2977ac */ /* 0x000e620008000800 */
[----:B------:R-:W-:-:S11]  /*37250*/  LOP3.LUT R4, R4, 0xfffffffd, RZ, 0xc0, !PT ;  /* 0xfffffffd04047812 */ /* 0x000fd600078ec0ff */
[----:B------:R-:W-:Y:S02]  /*37260*/  @P0 LOP3.LUT R5, R5, 0x8, RZ, 0xfc, !PT ;  /* 0x0000000805050812 */ /* 0x000fe400078efcff */
[----:B-1----:R-:W-:Y:S01]  /*37270*/  ISETP.LT.AND P0, PT, R29, UR76, !P1 ;  /* 0x0000004c1d007c0c */ /* 0x002fe2000cf01270 */
[----:B------:R-:W1:Y:S01]  /*37280*/  LDCU UR76, c[0x0][0x39c] ;  /* 0x00007380ff4c77ac */ /* 0x000e620008000800 */
[----:B------:R-:W-:Y:S02]  /*37290*/  @P3 LOP3.LUT R4, R4, 0x2, RZ, 0xfc, !PT ;  /* 0x0000000204043812 */ /* 0x000fe400078efcff */
[----:B------:R-:W-:Y:S01]  /*372a0*/  ISETP.LT.AND P3, PT, R26, UR77, !P1 ;  /* 0x0000004d1a007c0c */ /* 0x000fe2000cf61270 */
[----:B------:R-:W-:Y:S01]  /*372b0*/  VIADD R26, R28, 0x10 ;  /* 0x000000101c1a7836 */ /* 0x000fe20000000000 */
[----:B------:R-:W-:Y:S01]  /*372c0*/  LOP3.LUT R5, R5, 0xfffffffb, RZ, 0xc0, !PT ;  /* 0xfffffffb05057812 */ /* 0x000fe200078ec0ff */
[----:B------:R-:W1:Y:S06]  /*372d0*/  LDCU UR77, c[0x0][0x39c] ;  /* 0x00007380ff4d77ac */ /* 0x000e6c0008000800 */
[----:B------:R-:W-:-:S02]  /*372e0*/  @P0 LOP3.LUT R5, R5, 0x4, RZ, 0xfc, !PT ;  /* 0x0000000405050812 */ /* 0x000fc400078efcff */
[----:B------:R-:W-:Y:S01]  /*372f0*/  ISETP.LT.AND P0, PT, R26, UR41, !P1 ;  /* 0x000000291a007c0c */ /* 0x000fe2000cf01270 */
[----:B------:R-:W-:Y:S01]  /*37300*/  VIADD R25, R28, 0xf ;  /* 0x0000000f1c197836 */ /* 0x000fe20000000000 */
[----:B------:R-:W-:Y:S01]  /*37310*/  LOP3.LUT R4, R4, 0xfffffffe, RZ, 0xc0, !PT ;  /* 0xfffffffe04047812 */ /* 0x000fe200078ec0ff */
[C---:B------:R-:W-:Y:S01]  /*37320*/  VIADD R24, R28.reuse, 0x11 ;  /* 0x000000111c187836 */ /* 0x040fe20000000000 */
[----:B------:R-:W-:Y:S01]  /*37330*/  LOP3.LUT R5, R5, 0xfffffffd, RZ, 0xc0, !PT ;  /* 0xfffffffd05057812 */ /* 0x000fe200078ec0ff */
[----:B------:R-:W-:Y:S01]  /*37340*/  VIADD R26, R28, 0x12 ;  /* 0x000000121c1a7836 */ /* 0x000fe20000000000 */
[----:B------:R-:W-:Y:S01]  /*37350*/  @P2 LOP3.LUT R4, R4, 0x1, RZ, 0xfc, !PT ;  /* 0x0000000104042812 */ /* 0x000fe200078efcff */
[----:B------:R-:W1:Y:S01]  /*37360*/  LDCU UR41, c[0x0][0x39c] ;  /* 0x00007380ff2977ac */ /* 0x000e620008000800 */
[----:B------:R-:W-:Y:S01]  /*37370*/  ISETP.LT.AND P2, PT, R25, UR40, !P1 ;  /* 0x0000002819007c0c */ /* 0x000fe2000cf41270 */
[----:B------:R-:W1:Y:S04]  /*37380*/  LDCU UR40, c[0x0][0x39c] ;  /* 0x00007380ff2877ac */ /* 0x000e680008000800 */
[----:B------:R-:W-:-:S02]  /*37390*/  @P0 LOP3.LUT R6, R6, 0x80000000, RZ, 0xfc, !PT ;  /* 0x8000000006060812 */ /* 0x000fc400078efcff */
[----:B-1----:R-:W-:Y:S02]  /*373a0*/  ISETP.LT.AND P0, PT, R24, UR76, !P1 ;  /* 0x0000004c18007c0c */ /* 0x002fe4000cf01270 */
[----:B------:R-:W-:Y:S01]  /*373b0*/  @P3 LOP3.LUT R5, R5, 0x2, RZ, 0xfc, !PT ;  /* 0x0000000205053812 */ /* 0x000fe200078efcff */
[----:B------:R-:W-:Y:S01]  /*373c0*/  VIADD R25, R28, 0x13 ;  /* 0x000000131c197836 */ /* 0x000fe20000000000 */
[----:B------:R-:W-:Y:S01]  /*373d0*/  ISETP.LT.AND P3, PT, R26, UR77, !P1 ;  /* 0x0000004d1a007c0c */ /* 0x000fe2000cf61270 */
[----:B------:R-:W1:Y:S01]  /*373e0*/  LDCU UR76, c[0x0][0x39c] ;  /* 0x00007380ff4c77ac */ /* 0x000e620008000800 */
[----:B------:R-:W-:Y:S02]  /*373f0*/  LOP3.LUT R6, R6, 0xbfffffff, RZ, 0xc0, !PT ;  /* 0xbfffffff06067812 */ /* 0x000fe400078ec0ff */
[----:B------:R-:W-:Y:S01]  /*37400*/  LOP3.LUT R5, R5, 0xfffffffe, RZ, 0xc0, !PT ;  /* 0xfffffffe05057812 */ /* 0x000fe200078ec0ff */
[----:B------:R-:W-:Y:S01]  /*37410*/  VIADD R26, R28, 0x14 ;  /* 0x000000141c1a7836 */ /* 0x000fe20000000000 */
[----:B------:R-:W1:Y:S03]  /*37420*/  LDCU UR77, c[0x0][0x39c] ;  /* 0x00007380ff4d77ac */ /* 0x000e660008000800 */
[----:B------:R-:W-:-:S02]  /*37430*/  @P0 LOP3.LUT R6, R6, 0x40000000, RZ, 0xfc, !PT ;  /* 0x4000000006060812 */ /* 0x000fc400078efcff */
[----:B------:R-:W-:Y:S02]  /*37440*/  @P2 LOP3.LUT R5, R5, 0x1, RZ, 0xfc, !PT ;  /* 0x0000000105052812 */ /* 0x000fe400078efcff */
[----:B------:R-:W-:Y:S01]  /*37450*/  ISETP.LT.AND P2, PT, R25, UR40, !P1 ;  /* 0x0000002819007c0c */ /* 0x000fe2000cf41270 */
[----:B------:R-:W-:Y:S01]  /*37460*/  VIADD R24, R28, 0x15 ;  /* 0x000000151c187836 */ /* 0x000fe20000000000 */
[----:B------:R-:W-:Y:S01]  /*37470*/  LOP3.LUT R6, R6, 0xdfffffff, RZ, 0xc0, !PT ;  /* 0xdfffffff06067812 */ /* 0x000fe200078ec0ff */
[----:B------:R-:W1:Y:S03]  /*37480*/  LDCU UR40, c[0x0][0x39c] ;  /* 0x00007380ff2877ac */ /* 0x000e660008000800 */
[----:B------:R-:W-:Y:S02]  /*37490*/  @P3 LOP3.LUT R6, R6, 0x20000000, RZ, 0xfc, !PT ;  /* 0x2000000006063812 */ /* 0x000fe400078efcff */
[----:B------:R-:W-:-:S02]  /*374a0*/  ISETP.LT.AND P0, PT, R26, UR41, !P1 ;  /* 0x000000291a007c0c */ /* 0x000fc4000cf01270 */
[----:B------:R-:W-:Y:S01]  /*374b0*/  LOP3.LUT R6, R6, 0xefffffff, RZ, 0xc0, !PT ;  /* 0xefffffff06067812 */ /* 0x000fe200078ec0ff */
[----:B------:R-:W-:Y:S01]  /*374c0*/  VIADD R26, R28, 0x16 ;  /* 0x000000161c1a7836 */ /* 0x000fe20000000000 */
[----:B------:R-:W1:Y:S02]  /*374d0*/  LDCU UR41, c[0x0][0x39c] ;  /* 0x00007380ff2977ac */ /* 0x000e640008000800 */
[----:B------:R-:W-:-:S04]  /*374e0*/  @P2 LOP3.LUT R6, R6, 0x10000000, RZ, 0xfc, !PT ;  /* 0x1000000006062812 */ /* 0x000fc800078efcff */
[----:B------:R-:W-:-:S04]  /*374f0*/  LOP3.LUT R6, R6, 0xf7ffffff, RZ, 0xc0, !PT ;  /* 0xf7ffffff06067812 */ /* 0x000fc800078ec0ff */
[----:B------:R-:W-:Y:S02]  /*37500*/  @P0 LOP3.LUT R6, R6, 0x8000000, RZ, 0xfc, !PT ;  /* 0x0800000006060812 */ /* 0x000fe400078efcff */
[----:B-1----:R-:W-:Y:S01]  /*37510*/  ISETP.LT.AND P0, PT, R24, UR76, !P1 ;  /* 0x0000004c18007c0c */ /* 0x002fe2000cf01270 */
[----:B------:R-:W-:Y:S01]  /*37520*/  VIADD R25, R28, 0x17 ;  /* 0x000000171c197836 */ /* 0x000fe20000000000 */
[----:B------:R-:W-:Y:S02]  /*37530*/  ISETP.LT.AND P3, PT, R26, UR77, !P1 ;  /* 0x0000004d1a007c0c */ /* 0x000fe4000cf61270 */
[----:B------:R-:W-:Y:S01]  /*37540*/  LOP3.LUT R6, R6, 0xfbffffff, RZ, 0xc0, !PT ;  /* 0xfbffffff06067812 */ /* 0x000fe200078ec0ff */
[----:B------:R-:W1:Y:S01]  /*37550*/  LDCU UR76, c[0x0][0x39c] ;  /* 0x00007380ff4c77ac */ /* 0x000e620008000800 */
[----:B------:R-:W-:Y:S01]  /*37560*/  ISETP.LT.AND P2, PT, R25, UR40, !P1 ;  /* 0x0000002819007c0c */ /* 0x000fe2000cf41270 */
[----:B------:R-:W-:Y:S01]  /*37570*/  VIADD R26, R28, 0x18 ;  /* 0x000000181c1a7836 */ /* 0x000fe20000000000 */
[----:B------:R-:W1:Y:S05]  /*37580*/  LDCU UR77, c[0x0][0x39c] ;  /* 0x00007380ff4d77ac */ /* 0x000e6a0008000800 */
[----:B------:R-:W-:Y:S01]  /*37590*/  @P0 LOP3.LUT R6, R6, 0x4000000, RZ, 0xfc, !PT ;  /* 0x0400000006060812 */ /* 0x000fe200078efcff */
[----:B------:R-:W-:Y:S01]  /*375a0*/  VIADD R24, R28, 0x19 ;  /* 0x000000191c187836 */ /* 0x000fe20000000000 */
[----:B------:R-:W1:Y:S02]  /*375b0*/  LDCU UR40, c[0x0][0x39c] ;  /* 0x00007380ff2877ac */ /* 0x000e640008000800 */
[----:B------:R-:W-:-:S04]  /*375c0*/  LOP3.LUT R6, R6, 0xfdffffff, RZ, 0xc0, !PT ;  /* 0xfdffffff06067812 */ /* 0x000fc800078ec0ff */
[----:B------:R-:W-:Y:S02]  /*375d0*/  @P3 LOP3.LUT R6, R6, 0x2000000, RZ, 0xfc, !PT ;  /* 0x0200000006063812 */ /* 0x000fe400078efcff */
[----:B------:R-:W-:Y:S02]  /*375e0*/  ISETP.LT.AND P0, PT, R26, UR41, !P1 ;  /* 0x000000291a007c0c */ /* 0x000fe4000cf01270 */
[----:B------:R-:W-:Y:S01]  /*375f0*/  LOP3.LUT R6, R6, 0xfeffffff, RZ, 0xc0, !PT ;  /* 0xfeffffff06067812 */ /* 0x000fe200078ec0ff */
[----:B------:R-:W-:Y:S01]  /*37600*/  VIADD R26, R28, 0x1a ;  /* 0x0000001a1c1a7836 */ /* 0x000fe20000000000 */
[----:B------:R-:W3:Y:S02]  /*37610*/  LDCU UR41, c[0x0][0x39c] ;  /* 0x00007380ff2977ac */ /* 0x000ee40008000800 */
        /* <DEDUP_REMOVED lines=16> */
[----:B---3--:R-:W-:Y:S02]  /*37720*/  ISETP.LT.AND P0, PT, R26, UR41, !P1 ;  /* 0x000000291a007c0c */ /* 0x008fe4000cf01270 */
        /* <DEDUP_REMOVED lines=79> */
[----:B---3--:R-:W-:Y:S01]  /*37c20*/  ISETP.LT.AND P0, PT, R26, UR41, !P1 ;  /* 0x000000291a007c0c */ /* 0x008fe2000cf01270 */
[----:B------:R-:W3:Y:S01]  /*37c30*/  LDCU UR41, c[0x0][0x39c] ;  /* 0x00007380ff2977ac */ /* 0x000ee20008000800 */
[----:B------:R-:W-:-:S04]  /*37c40*/  LOP3.LUT R6, R6, 0xffffffef, RZ, 0xc0, !PT ;  /* 0xffffffef06067812 */ /* 0x000fc800078ec0ff */
[----:B------:R-:W-:-:S04]  /*37c50*/  @P2 LOP3.LUT R6, R6, 0x10, RZ, 0xfc, !PT ;  /* 0x0000001006062812 */ /* 0x000fc800078efcff */
[----:B------:R-:W-:-:S04]  /*37c60*/  LOP3.LUT R6, R6, 0xfffffff7, RZ, 0xc0, !PT ;  /* 0xfffffff706067812 */ /* 0x000fc800078ec0ff */
[----:B------:R-:W-:Y:S02]  /*37c70*/  @P0 LOP3.LUT R6, R6, 0x8, RZ, 0xfc, !PT ;  /* 0x0000000806060812 */ /* 0x000fe400078efcff */
[----:B-1----:R-:W-:Y:S01]  /*37c80*/  ISETP.LT.AND P0, PT, R24, UR76, !P1 ;  /* 0x0000004c18007c0c */ /* 0x002fe2000cf01270 */
[----:B------:R-:W-:Y:S01]  /*37c90*/  VIADD R26, R28, 0x2e ;  /* 0x0000002e1c1a7836 */ /* 0x000fe20000000000 */
[----:B------:R-:W-:Y:S01]  /*37ca0*/  LOP3.LUT R6, R6, 0xfffffffb, RZ, 0xc0, !PT ;  /* 0xfffffffb06067812 */ /* 0x000fe200078ec0ff */
[----:B------:R-:W1:Y:S03]  /*37cb0*/  LDCU UR76, c[0x0][0x39c] ;  /* 0x00007380ff4c77ac */ /* 0x000e660008000800 */
[----:B------:R-:W-:Y:S01]  /*37cc0*/  ISETP.LT.AND P3, PT, R26, UR77, !P1 ;  /* 0x0000004d1a007c0c */ /* 0x000fe2000cf61270 */
[----:B------:R-:W-:Y:S01]  /*37cd0*/  VIADD R26, R28, 0x30 ;  /* 0x000000301c1a7836 */ /* 0x000fe20000000000 */
[----:B------:R-:W1:Y:S05]  /*37ce0*/  LDCU UR77, c[0x0][0x39c] ;  /* 0x00007380ff4d77ac */ /* 0x000e6a0008000800 */
[----:B------:R-:W-:-:S02]  /*37cf0*/  @P0 LOP3.LUT R6, R6, 0x4, RZ, 0xfc, !PT ;  /* 0x0000000406060812 */ /* 0x000fc400078efcff */
[----:B---3--:R-:W-:Y:S01]  /*37d00*/  ISETP.LT.AND P0, PT, R26, UR41, !P1 ;  /* 0x000000291a007c0c */ /* 0x008fe2000cf01270 */
[C---:B------:R-:W-:Y:S02]  /*37d10*/  VIADD R25, R28.reuse, 0x2f ;  /* 0x0000002f1c197836 */ /* 0x040fe40000000000 */
[----:B------:R-:W-:Y:S01]  /*37d20*/  VIADD R24, R28, 0x31 ;  /* 0x000000311c187836 */ /* 0x000fe20000000000 */
[----:B------:R-:W-:Y:S01]  /*37d30*/  LOP3.LUT R6, R6, 0xfffffffd, RZ, 0xc0, !PT ;  /* 0xfffffffd06067812 */ /* 0x000fe200078ec0ff */
[----:B------:R-:W-:Y:S01]  /*37d40*/  VIADD R26, R28, 0x32 ;  /* 0x000000321c1a7836 */ /* 0x000fe20000000000 */
[----:B------:R-:W-:Y:S01]  /*37d50*/  ISETP.LT.AND P2, PT, R25, UR40, !P1 ;  /* 0x0000002819007c0c */ /* 0x000fe2000cf41270 */
[----:B------:R-:W3:Y:S01]  /*37d60*/  LDCU UR40, c[0x0][0x39c] ;  /* 0x00007380ff2877ac */ /* 0x000ee20008000800 */
[----:B------:R-:W2:Y:S05]  /*37d70*/  LDCU UR41, c[0x0][0x39c] ;  /* 0x00007380ff2977ac */ /* 0x000eaa0008000800 */
        /* <DEDUP_REMOVED lines=12> */
[----:B---3--:R-:W-:Y:S01]  /*37e40*/  ISETP.LT.AND P2, PT, R25, UR40, !P1 ;  /* 0x0000002819007c0c */ /* 0x008fe2000cf41270 */
[----:B------:R-:W-:Y:S01]  /*37e50*/  VIADD R24, R28, 0x35 ;  /* 0x000000351c187836 */ /* 0x000fe20000000000 */
[----:B------:R-:W-:Y:S01]  /*37e60*/  LOP3.LUT R7, R7, 0xdfffffff, RZ, 0xc0, !PT ;  /* 0xdfffffff07077812 */ /* 0x000fe200078ec0ff */
[----:B------:R-:W3:Y:S03]  /*37e70*/  LDCU UR40, c[0x0][0x39c] ;  /* 0x00007380ff2877ac */ /* 0x000ee60008000800 */
[----:B------:R-:W-:Y:S02]  /*37e80*/  @P3 LOP3.LUT R7, R7, 0x20000000, RZ, 0xfc, !PT ;  /* 0x2000000007073812 */ /* 0x000fe400078efcff */
[----:B--2---:R-:W-:-:S02]  /*37e90*/  ISETP.LT.AND P0, PT, R26, UR41, !P1 ;  /* 0x000000291a007c0c */ /* 0x004fc4000cf01270 */
[----:B------:R-:W-:Y:S01]  /*37ea0*/  LOP3.LUT R7, R7, 0xefffffff, RZ, 0xc0, !PT ;  /* 0xefffffff07077812 */ /* 0x000fe200078ec0ff */
[----:B------:R-:W-:Y:S01]  /*37eb0*/  VIADD R26, R28, 0x36 ;  /* 0x000000361c1a7836 */ /* 0x000fe20000000000 */
[----:B------:R-:W2:Y:S02]  /*37ec0*/  LDCU UR41, c[0x0][0x39c] ;  /* 0x00007380ff2977ac */ /* 0x000ea40008000800 */
        /* <DEDUP_REMOVED lines=8> */
[----:B---3--:R-:W-:Y:S01]  /*37f50*/  ISETP.LT.AND P2, PT, R25, UR40, !P1 ;  /* 0x0000002819007c0c */ /* 0x008fe2000cf41270 */
[C---:B------:R-:W-:Y:S01]  /*37f60*/  VIADD R26, R28.reuse, 0x38 ;  /* 0x000000381c1a7836 */ /* 0x040fe20000000000 */
[----:B------:R-:W3:Y:S05]  /*37f70*/  LDCU UR77, c[0x0][0x39c] ;  /* 0x00007380ff4d77ac */ /* 0x000eea0008000800 */
[----:B------:R-:W-:Y:S01]  /*37f80*/  @P0 LOP3.LUT R7, R7, 0x4000000, RZ, 0xfc, !PT ;  /* 0x0400000007070812 */ /* 0x000fe200078efcff */
[----:B------:R-:W-:Y:S01]  /*37f90*/  VIADD R24, R28, 0x39 ;  /* 0x000000391c187836 */ /* 0x000fe20000000000 */
[----:B------:R-:W1:Y:S02]  /*37fa0*/  LDCU UR40, c[0x0][0x39c] ;  /* 0x00007380ff2877ac */ /* 0x000e640008000800 */
[----:B------:R-:W-:-:S04]  /*37fb0*/  LOP3.LUT R7, R7, 0xfdffffff, RZ, 0xc0, !PT ;  /* 0xfdffffff07077812 */ /* 0x000fc800078ec0ff */
[----:B------:R-:W-:Y:S02]  /*37fc0*/  @P3 LOP3.LUT R7, R7, 0x2000000, RZ, 0xfc, !PT ;  /* 0x0200000007073812 */ /* 0x000fe400078efcff */
[----:B--2---:R-:W-:Y:S02]  /*37fd0*/  ISETP.LT.AND P0, PT, R26, UR41, !P1 ;  /* 0x000000291a007c0c */ /* 0x004fe4000cf01270 */
        /* <DEDUP_REMOVED lines=8> */
[----:B---3--:R-:W-:Y:S02]  /*38060*/  ISETP.LT.AND P3, PT, R26, UR77, !P1 ;  /* 0x0000004d1a007c0c */ /* 0x008fe4000cf61270 */
[----:B------:R-:W-:Y:S01]  /*38070*/  LOP3.LUT R7, R7, 0xffbfffff, RZ, 0xc0, !PT ;  /* 0xffbfffff07077812 */ /* 0x000fe200078ec0ff */
[----:B------:R-:W1:Y:S01]  /*38080*/  LDCU UR76, c[0x0][0x39c] ;  /* 0x00007380ff4c77ac */ /* 0x000e620008000800 */
[----:B------:R-:W-:Y:S01]  /*38090*/  ISETP.LT.AND P2, PT, R25, UR40, !P1 ;  /* 0x0000002819007c0c */ /* 0x000fe2000cf41270 */
        /* <DEDUP_REMOVED lines=87> */
[----:B--2---:R-:W-:Y:S01]  /*38610*/  ISETP.LT.AND P0, PT, R26, UR41, !P1 ;  /* 0x000000291a007c0c */ /* 0x004fe2000cf01270 */
[----:B------:R-:W2:Y:S01]  /*38620*/  LDCU UR41, c[0x0][0x39c] ;  /* 0x00007380ff2977ac */ /* 0x000ea20008000800 */
        /* <DEDUP_REMOVED lines=8> */
[----:B---3--:R-:W-:Y:S01]  /*386b0*/  ISETP.LT.AND P3, PT, R26, UR77, !P1 ;  /* 0x0000004d1a007c0c */ /* 0x008fe2000cf61270 */
[----:B------:R-:W-:Y:S01]  /*386c0*/  VIADD R26, R28, 0x50 ;  /* 0x000000501c1a7836 */ /* 0x000fe20000000000 */
[----:B------:R-:W3:Y:S05]  /*386d0*/  LDCU UR77, c[0x0][0x39c] ;  /* 0x00007380ff4d77ac */ /* 0x000eea0008000800 */
[----:B------:R-:W-:-:S02]  /*386e0*/  @P0 LOP3.LUT R7, R7, 0x4, RZ, 0xfc, !PT ;  /* 0x0000000407070812 */ /* 0x000fc400078efcff */
[----:B--2---:R-:W-:Y:S01]  /*386f0*/  ISETP.LT.AND P0, PT, R26, UR41, !P1 ;  /* 0x000000291a007c0c */ /* 0x004fe2000cf01270 */
[----:B------:R-:W-:Y:S01]  /*38700*/  VIADD R25, R28, 0x4f ;  /* 0x0000004f1c197836 */ /* 0x000fe20000000000 */
[----:B------:R-:W-:Y:S01]  /*38710*/  LOP3.LUT R8, R8, 0x7fffffff, RZ, 0xc0, !PT ;  /* 0x7fffffff08087812 */ /* 0x000fe200078ec0ff */
[C---:B------:R-:W-:Y:S01]  /*38720*/  VIADD R24, R28.reuse, 0x51 ;  /* 0x000000511c187836 */ /* 0x040fe20000000000 */
[----:B------:R-:W-:Y:S01]  /*38730*/  LOP3.LUT R7, R7, 0xfffffffd, RZ, 0xc0, !PT ;  /* 0xfffffffd07077812 */ /* 0x000fe200078ec0ff */
[----:B------:R-:W-:Y:S01]  /*38740*/  VIADD R26, R28, 0x52 ;  /* 0x000000521c1a7836 */ /* 0x000fe20000000000 */
[----:B------:R-:W-:Y:S01]  /*38750*/  ISETP.LT.AND P2, PT, R25, UR40, !P1 ;  /* 0x0000002819007c0c */ /* 0x000fe2000cf41270 */
[----:B------:R-:W2:Y:S01]  /*38760*/  LDCU UR40, c[0x0][0x39c] ;  /* 0x00007380ff2877ac */ /* 0x000ea20008000800 */
[----:B------:R-:W2:Y:S05]  /*38770*/  LDCU UR41, c[0x0][0x39c] ;  /* 0x00007380ff2977ac */ /* 0x000eaa0008000800 */
[----:B------:R-:W-:-:S02]  /*38780*/  @P0 LOP3.LUT R8, R8, 0x80000000, RZ, 0xfc, !PT ;  /* 0x8000000008080812 */ /* 0x000fc400078efcff */
[----:B-1----:R-:W-:Y:S02]  /*38790*/  ISETP.LT.AND P0, PT, R24, UR76, !P1 ;  /* 0x0000004c18007c0c */ /* 0x002fe4000cf01270 */
[----:B------:R-:W-:Y:S01]  /*387a0*/  @P3 LOP3.LUT R7, R7, 0x2, RZ, 0xfc, !PT ;  /* 0x0000000207073812 */ /* 0x000fe200078efcff */
[----:B------:R-:W-:Y:S01]  /*387b0*/  VIADD R25, R28, 0x53 ;  /* 0x000000531c197836 */ /* 0x000fe20000000000 */
[----:B---3--:R-:W-:Y:S01]  /*387c0*/  ISETP.LT.AND P3, PT, R26, UR77, !P1 ;  /* 0x0000004d1a007c0c */ /* 0x008fe2000cf61270 */
[----:B------:R-:W1:Y:S01]  /*387d0*/  LDCU UR76, c[0x0][0x39c] ;  /* 0x00007380ff4c77ac */ /* 0x000e620008000800 */
[----:B------:R-:W-:Y:S02]  /*387e0*/  LOP3.LUT R8, R8, 0xbfffffff, RZ, 0xc0, !PT ;  /* 0xbfffffff08087812 */ /* 0x000fe400078ec0ff */
[----:B------:R-:W-:Y:S01]  /*387f0*/  LOP3.LUT R7, R7, 0xfffffffe, RZ, 0xc0, !PT ;  /* 0xfffffffe07077812 */ /* 0x000fe200078ec0ff */
[----:B------:R-:W-:Y:S01]  /*38800*/  VIADD R26, R28, 0x54 ;  /* 0x000000541c1a7836 */ /* 0x000fe20000000000 */
[----:B------:R-:W3:Y:S03]  /*38810*/  LDCU UR77, c[0x0][0x39c] ;  /* 0x00007380ff4d77ac */ /* 0x000ee60008000800 */
[----:B------:R-:W-:-:S02]  /*38820*/  @P0 LOP3.LUT R8, R8, 0x40000000, RZ, 0xfc, !PT ;  /* 0x4000000008080812 */ /* 0x000fc400078efcff */
[----:B------:R-:W-:Y:S02]  /*38830*/  @P2 LOP3.LUT R7, R7, 0x1, RZ, 0xfc, !PT ;  /* 0x0000000107072812 */ /* 0x000fe400078efcff */
[----:B--2---:R-:W-:Y:S01]  /*38840*/  ISETP.LT.AND P2, PT, R25, UR40, !P1 ;  /* 0x0000002819007c0c */ /* 0x004fe2000cf41270 */
[----:B------:R-:W-:Y:S01]  /*38850*/  VIADD R24, R28, 0x55 ;  /* 0x000000551c187836 */ /* 0x000fe20000000000 */
[----:B------:R-:W-:Y:S01]  /*38860*/  LOP3.LUT R8, R8, 0xdfffffff, RZ, 0xc0, !PT ;  /* 0xdfffffff08087812 */ /* 0x000fe200078ec0ff */
[----:B------:R-:W2:Y:S03]  /*38870*/  LDCU UR40, c[0x0][0x39c] ;  /* 0x00007380ff2877ac */ /* 0x000ea60008000800 */
[----:B------:R-:W-:Y:S02]  /*38880*/  @P3 LOP3.LUT R8, R8, 0x20000000, RZ, 0xfc, !PT ;  /* 0x2000000008083812 */ /* 0x000fe400078efcff */
[----:B------:R-:W-:-:S02]  /*38890*/  ISETP.LT.AND P0, PT, R26, UR41, !P1 ;  /* 0x000000291a007c0c */ /* 0x000fc4000cf01270 */
        /* <DEDUP_REMOVED lines=11> */
[----:B--2---:R-:W-:Y:S01]  /*38950*/  ISETP.LT.AND P2, PT, R25, UR40, !P1 ;  /* 0x0000002819007c0c */ /* 0x004fe2000cf41270 */
[----:B------:R-:W-:Y:S01]  /*38960*/  VIADD R26, R28, 0x58 ;  /* 0x000000581c1a7836 */ /* 0x000fe20000000000 */
[----:B------:R-:W2:Y:S05]  /*38970*/  LDCU UR77, c[0x0][0x39c] ;  /* 0x00007380ff4d77ac */ /* 0x000eaa0008000800 */
[----:B------:R-:W-:Y:S01]  /*38980*/  @P0 LOP3.LUT R8, R8, 0x4000000, RZ, 0xfc, !PT ;  /* 0x0400000008080812 */ /* 0x000fe200078efcff */
[----:B------:R-:W-:Y:S01]  /*38990*/  VIADD R24, R28, 0x59 ;  /* 0x000000591c187836 */ /* 0x000fe20000000000 */
[----:B------:R-:W3:Y:S02]  /*389a0*/  LDCU UR40, c[0x0][0x39c] ;  /* 0x00007380ff2877ac */ /* 0x000ee40008000800 */
        /* <DEDUP_REMOVED lines=11> */
[----:B--2---:R-:W-:Y:S02]  /*38a60*/  ISETP.LT.AND P3, PT, R26, UR77, !P1 ;  /* 0x0000004d1a007c0c */ /* 0x004fe4000cf61270 */
[----:B------:R-:W-:Y:S01]  /*38a70*/  LOP3.LUT R8, R8, 0xffbfffff, RZ, 0xc0, !PT ;  /* 0xffbfffff08087812 */ /* 0x000fe200078ec0ff */
[----:B------:R-:W1:Y:S01]  /*38a80*/  LDCU UR76, c[0x0][0x39c] ;  /* 0x00007380ff4c77ac */ /* 0x000e620008000800 */
[----:B---3--:R-:W-:Y:S01]  /*38a90*/  ISETP.LT.AND P2, PT, R25, UR40, !P1 ;  /* 0x0000002819007c0c */ /* 0x008fe2000cf41270 */
        /* <DEDUP_REMOVED lines=87> */
[----:B------:R-:W-:Y:S01]  /*39010*/  ISETP.LT.AND P0, PT, R26, UR41, !P1 ;  /* 0x000000291a007c0c */ /* 0x000fe2000cf01270 */
        /* <DEDUP_REMOVED lines=9> */
[----:B--2---:R-:W-:Y:S01]  /*390b0*/  ISETP.LT.AND P3, PT, R26, UR77, !P1 ;  /* 0x0000004d1a007c0c */ /* 0x004fe2000cf61270 */
[----:B------:R-:W-:Y:S01]  /*390c0*/  VIADD R26, R28, 0x70 ;  /* 0x000000701c1a7836 */ /* 0x000fe20000000000 */
[----:B------:R-:W2:Y:S05]  /*390d0*/  LDCU UR77, c[0x0][0x39c] ;  /* 0x00007380ff4d77ac */ /* 0x000eaa0008000800 */
[----:B------:R-:W-:-:S02]  /*390e0*/  @P0 LOP3.LUT R8, R8, 0x4, RZ, 0xfc, !PT ;  /* 0x0000000408080812 */ /* 0x000fc400078efcff */
[----:B------:R-:W-:Y:S01]  /*390f0*/  ISETP.LT.AND P0, PT, R26, UR41, !P1 ;  /* 0x000000291a007c0c */ /* 0x000fe2000cf01270 */
[C---:B------:R-:W-:Y:S01]  /*39100*/  VIADD R25, R28.reuse, 0x6f ;  /* 0x0000006f1c197836 */ /* 0x040fe20000000000 */
[----:B------:R-:W-:Y:S01]  /*39110*/  LOP3.LUT R9, R9, 0x7fffffff, RZ, 0xc0, !PT ;  /* 0x7fffffff09097812 */ /* 0x000fe200078ec0ff */
[----:B------:R-:W-:Y:S01]  /*39120*/  VIADD R24, R28, 0x71 ;  /* 0x000000711c187836 */ /* 0x000fe20000000000 */
[----:B------:R-:W-:Y:S01]  /*39130*/  LOP3.LUT R8, R8, 0xfffffffd, RZ, 0xc0, !PT ;  /* 0xfffffffd08087812 */ /* 0x000fe200078ec0ff */
[----:B------:R-:W-:Y:S01]  /*39140*/  VIADD R26, R28, 0x72 ;  /* 0x000000721c1a7836 */ /* 0x000fe20000000000 */
[----:B---3--:R-:W-:Y:S01]  /*39150*/  ISETP.LT.AND P2, PT, R25, UR40, !P1 ;  /* 0x0000002819007c0c */ /* 0x008fe2000cf41270 */
[----:B------:R-:W3:Y:S01]  /*39160*/  LDCU UR40, c[0x0][0x39c] ;  /* 0x00007380ff2877ac */ /* 0x000ee20008000800 */
[----:B------:R-:W3:Y:S05]  /*39170*/  LDCU UR41, c[0x0][0x39c] ;  /* 0x00007380ff2977ac */ /* 0x000eea0008000800 */
[----:B------:R-:W-:-:S02]  /*39180*/  @P0 LOP3.LUT R9, R9, 0x80000000, RZ, 0xfc, !PT ;  /* 0x8000000009090812 */ /* 0x000fc400078efcff */
[----:B-1----:R-:W-:Y:S02]  /*39190*/  ISETP.LT.AND P0, PT, R24, UR76, !P1 ;  /* 0x0000004c18007c0c */ /* 0x002fe4000cf01270 */
[----:B------:R-:W-:Y:S01]  /*391a0*/  @P3 LOP3.LUT R8, R8, 0x2, RZ, 0xfc, !PT ;  /* 0x0000000208083812 */ /* 0x000fe200078efcff */
[----:B------:R-:W-:Y:S01]  /*391b0*/  VIADD R25, R28, 0x73 ;  /* 0x000000731c197836 */ /* 0x000fe20000000000 */
[----:B--2---:R-:W-:Y:S01]  /*391c0*/  ISETP.LT.AND P3, PT, R26, UR77, !P1 ;  /* 0x0000004d1a007c0c */ /* 0x004fe2000cf61270 */
[----:B------:R-:W1:Y:S01]  /*391d0*/  LDCU UR76, c[0x0][0x39c] ;  /* 0x00007380ff4c77ac */ /* 0x000e620008000800 */
[----:B------:R-:W-:Y:S02]  /*391e0*/  LOP3.LUT R9, R9, 0xbfffffff, RZ, 0xc0, !PT ;  /* 0xbfffffff09097812 */ /* 0x000fe400078ec0ff */
[----:B------:R-:W-:Y:S01]  /*391f0*/  LOP3.LUT R8, R8, 0xfffffffe, RZ, 0xc0, !PT ;  /* 0xfffffffe08087812 */ /* 0x000fe200078ec0ff */
[----:B------:R-:W-:Y:S01]  /*39200*/  VIADD R26, R28, 0x74 ;  /* 0x000000741c1a7836 */ /* 0x000fe20000000000 */
[----:B------:R-:W2:Y:S03]  /*39210*/  LDCU UR77, c[0x0][0x39c] ;  /* 0x00007380ff4d77ac */ /* 0x000ea60008000800 */
[----:B------:R-:W-:-:S02]  /*39220*/  @P0 LOP3.LUT R9, R9, 0x40000000, RZ, 0xfc, !PT ;  /* 0x4000000009090812 */ /* 0x000fc400078efcff */
[----:B------:R-:W-:Y:S02]  /*39230*/  @P2 LOP3.LUT R8, R8, 0x1, RZ, 0xfc, !PT ;  /* 0x0000000108082812 */ /* 0x000fe400078efcff */
[----:B---3--:R-:W-:Y:S01]  /*39240*/  ISETP.LT.AND P2, PT, R25, UR40, !P1 ;  /* 0x0000002819007c0c */ /* 0x008fe2000cf41270 */
[----:B------:R-:W-:Y:S01]  /*39250*/  VIADD R24, R28, 0x75 ;  /* 0x000000751c187836 */ /* 0x000fe20000000000 */
[----:B------:R-:W-:Y:S01]  /*39260*/  LOP3.LUT R9, R9, 0xdfffffff, RZ, 0xc0, !PT ;  /* 0xdfffffff09097812 */ /* 0x000fe200078ec0ff */
[----:B------:R-:W3:Y:S03]  /*39270*/  LDCU UR40, c[0x0][0x39c] ;  /* 0x00007380ff2877ac */ /* 0x000ee60008000800 */
[----:B------:R-:W-:Y:S02]  /*39280*/  @P3 LOP3.LUT R9, R9, 0x20000000, RZ, 0xfc, !PT ;  /* 0x2000000009093812 */ /* 0x000fe400078efcff */
[----:B------:R-:W-:-:S02]  /*39290*/  ISETP.LT.AND P0, PT, R26, UR41, !P1 ;  /* 0x000000291a007c0c */ /* 0x000fc4000cf01270 */
        /* <DEDUP_REMOVED lines=12> */
[C---:B------:R-:W-:Y:S01]  /*39360*/  VIADD R26, R28.reuse, 0x78 ;  /* 0x000000781c1a7836 */ /* 0x040fe20000000000 */
        /* <DEDUP_REMOVED lines=121> */
[----:B------:R-:W-:Y:S01]  /*39b00*/  VIADD R25, R28, 0x8f ;  /* 0x0000008f1c197836 */ /* 0x000fe20000000000 */
[----:B------:R-:W-:Y:S01]  /*39b10*/  LOP3.LUT R10, R10, 0x7fffffff, RZ, 0xc0, !PT ;  /* 0x7fffffff0a0a7812 */ /* 0x000fe200078ec0ff */
[C---:B------:R-:W-:Y:S01]  /*39b20*/  VIADD R24, R28.reuse, 0x91 ;  /* 0x000000911c187836 */ /* 0x040fe20000000000 */
        /* <DEDUP_REMOVED lines=318> */
[----:B----4-:R-:W-:Y:S01]  /*3af10*/  LOP3.LUT R12, R12, 0x7fffffff, RZ, 0xc0, !PT ;  /* 0x7fffffff0c0c7812 */ /* 0x010fe200078ec0ff */
[C---:B------:R-:W-:Y:S01]  /*3af20*/  VIADD R24, R28.reuse, 0xd1 ;  /* 0x000000d11c187836 */ /* 0x040fe20000000000 */
[----:B------:R-:W-:Y:S01]  /*3af30*/  LOP3.LUT R11, R11, 0xfffffffd, RZ, 0xc0, !PT ;  /* 0xfffffffd0b0b7812 */ /* 0x000fe200078ec0ff */
[----:B------:R-:W-:Y:S01]  /*3af40*/  VIADD R26, R28, 0xd2 ;  /* 0x000000d21c1a7836 */ /* 0x000fe20000000000 */
[----:B---3--:R-:W-:Y:S01]  /*3af50*/  ISETP.LT.AND P2, PT, R25, UR40, !P1 ;  /* 0x0000002819007c0c */ /* 0x008fe2000cf41270 */
[----:B------:R-:W3:Y:S01]  /*3af60*/  LDCU UR40, c[0x0][0x39c] ;  /* 0x00007380ff2877ac */ /* 0x000ee20008000800 */
[----:B------:R-:W4:Y:S05]  /*3af70*/  LDCU UR41, c[0x0][0x39c] ;  /* 0x00007380ff2977ac */ /* 0x000f2a0008000800 */
        /* <DEDUP_REMOVED lines=17> */
[----:B----4-:R-:W-:-:S02]  /*3b090*/  ISETP.LT.AND P0, PT, R26, UR41, !P1 ;  /* 0x000000291a007c0c */ /* 0x010fc4000cf01270 */
[----:B------:R-:W-:Y:S01]  /*3b0a0*/  LOP3.LUT R12, R12, 0xefffffff, RZ, 0xc0, !PT ;  /* 0xefffffff0c0c7812 */ /* 0x000fe200078ec0ff */
[----:B------:R-:W-:Y:S01]  /*3b0b0*/  VIADD R26, R28, 0xd6 ;  /* 0x000000d61c1a7836 */ /* 0x000fe20000000000 */
[----:B------:R-:W4:Y:S02]  /*3b0c0*/  LDCU UR41, c[0x0][0x39c] ;  /* 0x00007380ff2977ac */ /* 0x000f240008000800 */
        /* <DEDUP_REMOVED lines=16> */
[----:B----4-:R-:W-:Y:S02]  /*3b1d0*/  ISETP.LT.AND P0, PT, R26, UR41, !P1 ;  /* 0x000000291a007c0c */ /* 0x010fe4000cf01270 */
        /* <DEDUP_REMOVED lines=99> */
[----:B----4-:R-:W-:Y:S01]  /*3b810*/  ISETP.LT.AND P0, PT, R26, UR41, !P1 ;  /* 0x000000291a007c0c */ /* 0x010fe2000cf01270 */
[----:B------:R-:W4:Y:S01]  /*3b820*/  LDCU UR41, c[0x0][0x39c] ;  /* 0x00007380ff2977ac */ /* 0x000f220008000800 */
        /* <DEDUP_REMOVED lines=12> */
[----:B----4-:R-:W-:Y:S01]  /*3b8f0*/  ISETP.LT.AND P0, PT, R26, UR41, !P1 ;  /* 0x000000291a007c0c */ /* 0x010fe2000cf01270 */
[C---:B------:R-:W-:Y:S01]  /*3b900*/  VIADD R25, R28.reuse, 0xef ;  /* 0x000000ef1c197836 */ /* 0x040fe20000000000 */
[----:B------:R-:W-:Y:S01]  /*3b910*/  LOP3.LUT R13, R13, 0x7fffffff, RZ, 0xc0, !PT ;  /* 0x7fffffff0d0d7812 */ /* 0x000fe200078ec0ff */
[----:B------:R-:W-:Y:S01]  /*3b920*/  VIADD R24, R28, 0xf1 ;  /* 0x000000f11c187836 */ /* 0x000fe20000000000 */
        /* <DEDUP_REMOVED lines=157> */
[----:B------:R-:W-:Y:S01]  /*3c300*/  VIADD R25, R28, 0x10f ;  /* 0x0000010f1c197836 */ /* 0x000fe20000000000 */
[----:B------:R-:W-:Y:S01]  /*3c310*/  LOP3.LUT R14, R14, 0x7fffffff, RZ, 0xc0, !PT ;  /* 0x7fffffff0e0e7812 */ /* 0x000fe200078ec0ff */
[----:B------:R-:W-:Y:S01]  /*3c320*/  VIADD R24, R28, 0x111 ;  /* 0x000001111c187836 */ /* 0x000fe20000000000 */
[----:B------:R-:W-:Y:S01]  /*3c330*/  LOP3.LUT R13, R13, 0xfffffffd, RZ, 0xc0, !PT ;  /* 0xfffffffd0d0d7812 */ /* 0x000fe200078ec0ff */
[----:B------:R-:W4:Y:S01]  /*3c340*/  LDCU UR41, c[0x0][0x39c] ;  /* 0x00007380ff2977ac */ /* 0x000f220008000800 */
[----:B---3--:R-:W-:Y:S01]  /*3c350*/  ISETP.LT.AND P2, PT, R25, UR40, !P1 ;  /* 0x0000002819007c0c */ /* 0x008fe2000cf41270 */
[----:B------:R-:W3:Y:S06]  /*3c360*/  LDCU UR40, c[0x0][0x39c] ;  /* 0x00007380ff2877ac */ /* 0x000eec0008000800 */
[----:B------:R-:W-:-:S02]  /*3c370*/  @P0 LOP3.LUT R14, R14, 0x80000000, RZ, 0xfc, !PT ;  /* 0x800000000e0e0812 */ /* 0x000fc400078efcff */
[----:B-1----:R-:W-:Y:S01]  /*3c380*/  ISETP.LT.AND P0, PT, R24, UR76, !P1 ;  /* 0x0000004c18007c0c */ /* 0x002fe2000cf01270 */
[C---:B------:R-:W-:Y:S01]  /*3c390*/  VIADD R25, R28.reuse, 0x112 ;  /* 0x000001121c197836 */ /* 0x040fe20000000000 */
[----:B------:R-:W-:Y:S01]  /*3c3a0*/  @P3 LOP3.LUT R13, R13, 0x2, RZ, 0xfc, !PT ;  /* 0x000000020d0d3812 */ /* 0x000fe200078efcff */
[----:B------:R-:W-:Y:S01]  /*3c3b0*/  VIADD R26, R28, 0x113 ;  /* 0x000001131c1a7836 */ /* 0x000fe20000000000 */
[----:B------:R-:W-:Y:S01]  /*3c3c0*/  LOP3.LUT R14, R14, 0xbfffffff, RZ, 0xc0, !PT ;  /* 0xbfffffff0e0e7812 */ /* 0x000fe200078ec0ff */
[----:B------:R-:W1:Y:S01]  /*3c3d0*/  LDCU UR76, c[0x0][0x39c] ;  /* 0x00007380ff4c77ac */ /* 0x000e620008000800 */
[----:B--2---:R-:W-:Y:S02]  /*3c3e0*/  ISETP.LT.AND P3, PT, R25, UR77, !P1 ;  /* 0x0000004d19007c0c */ /* 0x004fe4000cf61270 */
[----:B------:R-:W-:Y:S01]  /*3c3f0*/  LOP3.LUT R13, R13, 0xfffffffe, RZ, 0xc0, !PT ;  /* 0xfffffffe0d0d7812 */ /* 0x000fe200078ec0ff */
[----:B------:R-:W2:Y:S01]  /*3c400*/  LDCU UR77, c[0x0][0x39c] ;  /* 0x00007380ff4d77ac */ /* 0x000ea20008000800 */
[----:B------:R-:W-:Y:S01]  /*3c410*/  VIADD R24, R28, 0x115 ;  /* 0x000001151c187836 */ /* 0x000fe20000000000 */
[----:B------:R-:W2:Y:S02]  /*3c420*/  LDL.LU R25, [R1+0x1080] ;  /* 0x0010800001197983 */ /* 0x000ea40000300800 */
[----:B------:R-:W-:-:S02]  /*3c430*/  @P0 LOP3.LUT R14, R14, 0x40000000, RZ, 0xfc, !PT ;  /* 0x400000000e0e0812 */ /* 0x000fc400078efcff */
[----:B------:R-:W-:Y:S02]  /*3c440*/  @P2 LOP3.LUT R13, R13, 0x1, RZ, 0xfc, !PT ;  /* 0x000000010d0d2812 */ /* 0x000fe400078efcff */
[----:B---3--:R-:W-:Y:S02]  /*3c450*/  ISETP.LT.AND P2, PT, R26, UR40, !P1 ;  /* 0x000000281a007c0c */ /* 0x008fe4000cf41270 */
[----:B------:R-:W-:Y:S01]  /*3c460*/  LOP3.LUT R14, R14, 0xdfffffff, RZ, 0xc0, !PT ;  /* 0xdfffffff0e0e7812 */ /* 0x000fe200078ec0ff */
[----:B------:R-:W-:Y:S01]  /*3c470*/  VIADD R26, R28, 0x114 ;  /* 0x000001141c1a7836 */ /* 0x000fe20000000000 */
[----:B------:R-:W3:Y:S02]  /*3c480*/  LDCU UR40, c[0x0][0x39c] ;  /* 0x00007380ff2877ac */ /* 0x000ee40008000800 */
        /* <DEDUP_REMOVED lines=8> */
[----:B-1----:R-:W-:Y:S02]  /*3c510*/  ISETP.LT.AND P0, PT, R24, UR76, !P1 ;  /* 0x0000004c18007c0c */ /* 0x002fe4000cf01270 */
[----:B--2---:R-:W-:Y:S01]  /*3c520*/  ISETP.LT.AND P2, PT, R26, UR77, !P1 ;  /* 0x0000004d1a007c0c */ /* 0x004fe2000cf41270 */
[----:B------:R-:W-:Y:S01]  /*3c530*/  VIADD R26, R28, 0x117 ;  /* 0x000001171c1a7836 */ /* 0x000fe20000000000 */
[----:B------:R-:W-:Y:S02]  /*3c540*/  LOP3.LUT R14, R14, 0xfbffffff, RZ, 0xc0, !PT ;  /* 0xfbffffff0e0e7812 */ /* 0x000fe400078ec0ff */
[----:B------:R-:W-:Y:S02]  /*3c550*/  R2UR.FILL UR76, R0 ;  /* 0x00000000004c72ca */ /* 0x000fe400004e0000 */
[----:B------:R-:W2:Y:S01]  /*3c560*/  LDL.LU R0, [R1+0x1a94] ;  /* 0x001a940001007983 */ /* 0x000ea20000300800 */
[----:B------:R-:W-:-:S03]  /*3c570*/  R2UR.FILL UR77, R17 ;  /* 0x00000000114d72ca */ /* 0x000fc600004e0000 */
[----:B------:R-:W2:Y:S01]  /*3c580*/  LDL.LU R17, [R1+0x1a90] ;  /* 0x001a900001117983 */ /* 0x000ea20000300800 */
[----:B------:R-:W-:Y:S02]  /*3c590*/  @P0 LOP3.LUT R14, R14, 0x4000000, RZ, 0xfc, !PT ;  /* 0x040000000e0e0812 */ /* 0x000fe400078efcff */
[----:B---3--:R-:W-:Y:S02]  /*3c5a0*/  ISETP.LT.AND P0, PT, R26, UR40, !P1 ;  /* 0x000000281a007c0c */ /* 0x008fe4000cf01270 */
[----:B------:R-:W-:Y:S02]  /*3c5b0*/  R2UR.FILL UR40, R15 ;  /* 0x000000000f2872ca */ /* 0x000fe400004e0000 */
[----:B------:R-:W3:Y:S01]  /*3c5c0*/  LDL.LU R15, [R1+0x1a8c] ;  /* 0x001a8c00010f7983 */ /* 0x000ee20000300800 */
[----:B------:R-:W-:Y:S01]  /*3c5d0*/  VIADD R26, R28, 0x118 ;  /* 0x000001181c1a7836 */ /* 0x000fe20000000000 */
[----:B------:R-:W-:-:S04]  /*3c5e0*/  LOP3.LUT R14, R14, 0xfdffffff, RZ, 0xc0, !PT ;  /* 0xfdffffff0e0e7812 */ /* 0x000fc800078ec0ff */
[----:B------:R-:W-:Y:S02]  /*3c5f0*/  @P2 LOP3.LUT R14, R14, 0x2000000, RZ, 0xfc, !PT ;  /* 0x020000000e0e2812 */ /* 0x000fe400078efcff */
[----:B----4-:R-:W-:Y:S02]  /*3c600*/  ISETP.LT.AND P2, PT, R26, UR41, !P1 ;  /* 0x000000291a007c0c */ /* 0x010fe4000cf41270 */
[----:B------:R-:W-:Y:S02]  /*3c610*/  R2UR.FILL UR41, R16 ;  /* 0x00000000102972ca */ /* 0x000fe400004e0000 */
[----:B------:R-:W-:Y:S01]  /*3c620*/  LOP3.LUT R14, R14, 0xfeffffff, RZ, 0xc0, !PT ;  /* 0xfeffffff0e0e7812 */ /* 0x000fe200078ec0ff */
[----:B------:R-:W-:Y:S01]  /*3c630*/  VIADD R26, R28, 0x119 ;  /* 0x000001191c1a7836 */ /* 0x000fe20000000000 */
[----:B------:R-:W4:Y:S02]  /*3c640*/  LDL.LU R16, [R1+0x1a88] ;  /* 0x001a880001107983 */ /* 0x000f240000300800 */
[----:B------:R-:W-:-:S04]  /*3c650*/  @P0 LOP3.LUT R14, R14, 0x1000000, RZ, 0xfc, !PT ;  /* 0x010000000e0e0812 */ /* 0x000fc800078efcff */
[----:B------:R-:W-:-:S03]  /*3c660*/  LOP3.LUT R14, R14, 0xff7fffff, RZ, 0xc0, !PT ;  /* 0xff7fffff0e0e7812 */ /* 0x000fc600078ec0ff */
[----:B------:R-:W-:Y:S01]  /*3c670*/  ISETP.LT.AND P0, PT, R26, UR41, !P1 ;  /* 0x000000291a007c0c */ /* 0x000fe2000cf01270 */
[----:B------:R-:W-:Y:S01]  /*3c680*/  VIADD R26, R28, 0x11a ;  /* 0x0000011a1c1a7836 */ /* 0x000fe20000000000 */
[----:B------:R-:W-:-:S04]  /*3c690*/  @P2 LOP3.LUT R14, R14, 0x800000, RZ, 0xfc, !PT ;  /* 0x008000000e0e2812 */ /* 0x000fc800078efcff */
[----:B------:R-:W-:Y:S02]  /*3c6a0*/  ISETP.LT.AND P2, PT, R26, UR40, !P1 ;  /* 0x000000281a007c0c */ /* 0x000fe4000cf41270 */
[----:B------:R-:W-:Y:S01]  /*3c6b0*/  LOP3.LUT R14, R14, 0xffbfffff, RZ, 0xc0, !PT ;  /* 0xffbfffff0e0e7812 */ /* 0x000fe200078ec0ff */
[----:B------:R-:W-:-:S04]  /*3c6c0*/  VIADD R26, R28, 0x11b ;  /* 0x0000011b1c1a7836 */ /* 0x000fc80000000000 */
[----:B------:R-:W-:Y:S02]  /*3c6d0*/  @P0 LOP3.LUT R14, R14, 0x400000, RZ, 0xfc, !PT ;  /* 0x004000000e0e0812 */ /* 0x000fe400078efcff */
[----:B------:R-:W-:Y:S02]  /*3c6e0*/  ISETP.LT.AND P0, PT, R26, UR77, !P1 ;  /* 0x0000004d1a007c0c */ /* 0x000fe4000cf01270 */
[----:B------:R-:W-:Y:S01]  /*3c6f0*/  LOP3.LUT R14, R14, 0xffdfffff, RZ, 0xc0, !PT ;  /* 0xffdfffff0e0e7812 */ /* 0x000fe200078ec0ff */
[----:B------:R-:W-:Y:S01]  /*3c700*/  VIADD R26, R28, 0x11c ;  /* 0x0000011c1c1a7836 */ /* 0x000fe20000000000 */
[----:B------:R-:W-:Y:S01]  /*3c710*/  LOP3.LUT R4, R4, 0x7fffffff, RZ, 0xc0, !PT ;  /* 0x7fffffff04047812 */ /* 0x000fe200078ec0ff */
[----:B------:R-:W1:Y:S01]  /*3c720*/  LDCU UR77, c[0x0][0x39c] ;  /* 0x00007380ff4d77ac */ /* 0x000e620008000800 */
[----:B------:R-:W-:Y:S02]  /*3c730*/  @P2 LOP3.LUT R14, R14, 0x200000, RZ, 0xfc, !PT ;  /* 0x002000000e0e2812 */ /* 0x000fe400078efcff */
[----:B------:R-:W-:-:S02]  /*3c740*/  ISETP.LT.AND P2, PT, R26, UR76, !P1 ;  /* 0x0000004c1a007c0c */ /* 0x000fc4000cf41270 */
[----:B------:R-:W-:Y:S01]  /*3c750*/  LOP3.LUT R14, R14, 0xffefffff, RZ, 0xc0, !PT ;  /* 0xffefffff0e0e7812 */ /* 0x000fe200078ec0ff */
[----:B------:R-:W-:Y:S01]  /*3c760*/  VIADD R26, R28, 0x11d ;  /* 0x0000011d1c1a7836 */ /* 0x000fe20000000000 */
[----:B------:R-:W1:Y:S02]  /*3c770*/  LDCU UR76, c[0x0][0x39c] ;  /* 0x00007380ff4c77ac */ /* 0x000e640008000800 */
[----:B------:R-:W-:Y:S02]  /*3c780*/  @P0 LOP3.LUT R14, R14, 0x100000, RZ, 0xfc, !PT ;  /* 0x001000000e0e0812 */ /* 0x000fe400078efcff */
[----:B------:R-:W-:Y:S02]  /*3c790*/  ISETP.LT.AND P0, PT, R26, UR75, !P1 ;  /* 0x0000004b1a007c0c */ /* 0x000fe4000cf01270 */
[----:B------:R-:W-:Y:S01]  /*3c7a0*/  LOP3.LUT R14, R14, 0xfff7ffff, RZ, 0xc0, !PT ;  /* 0xfff7ffff0e0e7812 */ /* 0x000fe200078ec0ff */
[----:B------:R-:W-:Y:S01]  /*3c7b0*/  VIADD R26, R28, 0x11e ;  /* 0x0000011e1c1a7836 */ /* 0x000fe20000000000 */
[----:B------:R-:W1:Y:S02]  /*3c7c0*/  LDCU UR75, c[0x0][0x39c] ;  /* 0x00007380ff4b77ac */ /* 0x000e640008000800 */
[----:B------:R-:W-:-:S02]  /*3c7d0*/  @P2 LOP3.LUT R14, R14, 0x80000, RZ, 0xfc, !PT ;  /* 0x000800000e0e2812 */ /* 0x000fc400078efcff */
[----:B------:R-:W-:Y:S02]  /*3c7e0*/  ISETP.LT.AND P2, PT, R26, UR74, !P1 ;  /* 0x0000004a1a007c0c */ /* 0x000fe4000cf41270 */
        /* <DEDUP_REMOVED lines=84> */
[----:B------:R-:W-:Y:S01]  /*3cd30*/  ISETP.LT.AND P0, PT, R26, UR57, !P1 ;  /* 0x000000391a007c0c */ /* 0x000fe2000cf01270 */
[----:B------:R-:W-:Y:S01]  /*3cd40*/  VIADD R26, R28, 0x130 ;  /* 0x000001301c1a7836 */ /* 0x000fe20000000000 */
[----:B------:R-:W-:Y:S01]  /*3cd50*/  LOP3.LUT R14, R14, 0xfffffffd, RZ, 0xc0, !PT ;  /* 0xfffffffd0e0e7812 */ /* 0x000fe200078ec0ff */
[----:B------:R-:W1:Y:S03]  /*3cd60*/  LDCU UR57, c[0x0][0x39c] ;  /* 0x00007380ff3977ac */ /* 0x000e660008000800 */
[----:B------:R-:W-:-:S02]  /*3cd70*/  @P2 LOP3.LUT R14, R14, 0x2, RZ, 0xfc, !PT ;  /* 0x000000020e0e2812 */ /* 0x000fc400078efcff */
[----:B------:R-:W-:Y:S01]  /*3cd80*/  ISETP.LT.AND P2, PT, R26, UR56, !P1 ;  /* 0x000000381a007c0c */ /* 0x000fe2000cf41270 */
[----:B------:R-:W-:Y:S01]  /*3cd90*/  VIADD R26, R28, 0x131 ;  /* 0x000001311c1a7836 */ /* 0x000fe20000000000 */
[----:B------:R-:W-:Y:S01]  /*3cda0*/  LOP3.LUT R14, R14, 0xfffffffe, RZ, 0xc0, !PT ;  /* 0xfffffffe0e0e7812 */ /* 0x000fe200078ec0ff */
[----:B------:R-:W1:Y:S03]  /*3cdb0*/  LDCU UR56, c[0x0][0x39c] ;  /* 0x00007380ff3877ac */ /* 0x000e660008000800 */
[----:B------:R-:W-:Y:S02]  /*3cdc0*/  @P0 LOP3.LUT R14, R14, 0x1, RZ, 0xfc, !PT ;  /* 0x000000010e0e0812 */ /* 0x000fe400078efcff */
[----:B------:R-:W-:Y:S01]  /*3cdd0*/  ISETP.LT.AND P0, PT, R26, UR55, !P1 ;  /* 0x000000371a007c0c */ /* 0x000fe2000cf01270 */
[----:B------:R-:W-:Y:S01]  /*3cde0*/  VIADD R26, R28, 0x132 ;  /* 0x000001321c1a7836 */ /* 0x000fe20000000000 */
[----:B------:R-:W1:Y:S01]  /*3cdf0*/  LDCU UR55, c[0x0][0x39c] ;  /* 0x00007380ff3777ac */ /* 0x000e620008000800 */
[----:B---3--:R-:W-:-:S04]  /*3ce00*/  LOP3.LUT R15, R15, 0x7fffffff, RZ, 0xc0, !PT ;  /* 0x7fffffff0f0f7812 */ /* 0x008fc800078ec0ff */
[----:B------:R-:W-:Y:S02]  /*3ce10*/  @P2 LOP3.LUT R15, R15, 0x80000000, RZ, 0xfc, !PT ;  /* 0x800000000f0f2812 */ /* 0x000fe400078efcff */
[----:B------:R-:W-:Y:S02]  /*3ce20*/  ISETP.LT.AND P2, PT, R26, UR54, !P1 ;  /* 0x000000361a007c0c */ /* 0x000fe4000cf41270 */
[----:B------:R-:W-:Y:S01]  /*3ce30*/  LOP3.LUT R15, R15, 0xbfffffff, RZ, 0xc0, !PT ;  /* 0xbfffffff0f0f7812 */ /* 0x000fe200078ec0ff */
[----:B------:R-:W-:Y:S01]  /*3ce40*/  VIADD R26, R28, 0x133 ;  /* 0x000001331c1a7836 */ /* 0x000fe20000000000 */
[----:B--2---:R-:W-:Y:S01]  /*3ce50*/  R2UR.FILL UR40, R17 ;  /* 0x00000000112872ca */ /* 0x004fe200004e0000 */
[----:B------:R-:W2:Y:S01]  /*3ce60*/  LDCU UR54, c[0x0][0x39c] ;  /* 0x00007380ff3677ac */ /* 0x000ea20008000800 */
[----:B------:R-:W-:Y:S01]  /*3ce70*/  @P0 LOP3.LUT R15, R15, 0x40000000, RZ, 0xfc, !PT ;  /* 0x400000000f0f0812 */ /* 0x000fe200078efcff */
[----:B------:R-:W3:Y:S01]  /*3ce80*/  LDL.LU R17, [R1+0x1a84] ;  /* 0x001a840001117983 */ /* 0x000ee20000300800 */
[----:B------:R-:W-:-:S02]  /*3ce90*/  ISETP.LT.AND P0, PT, R26, UR53, !P1 ;  /* 0x000000351a007c0c */ /* 0x000fc4000cf01270 */
[----:B------:R-:W-:Y:S01]  /*3cea0*/  LOP3.LUT R15, R15, 0xdfffffff, RZ, 0xc0, !PT ;  /* 0xdfffffff0f0f7812 */ /* 0x000fe200078ec0ff */
[----:B------:R-:W-:Y:S01]  /*3ceb0*/  VIADD R26, R28, 0x134 ;  /* 0x000001341c1a7836 */ /* 0x000fe20000000000 */
[----:B----4-:R-:W-:Y:S01]  /*3cec0*/  LOP3.LUT R16, R16, 0x7fffffff, RZ, 0xc0, !PT ;  /* 0x7fffffff10107812 */ /* 0x010fe200078ec0ff */
[----:B------:R-:W4:Y:S01]  /*3ced0*/  LDCU UR53, c[0x0][0x39c] ;  /* 0x00007380ff3577ac */ /* 0x000f220008000800 */
[----:B------:R-:W-:Y:S02]  /*3cee0*/  @P2 LOP3.LUT R15, R15, 0x20000000, RZ, 0xfc, !PT ;  /* 0x200000000f0f2812 */ /* 0x000fe400078efcff */
[----:B------:R-:W-:Y:S02]  /*3cef0*/  ISETP.LT.AND P2, PT, R26, UR52, !P1 ;  /* 0x000000341a007c0c */ /* 0x000fe4000cf41270 */
[----:B------:R-:W-:Y:S01]  /*3cf00*/  LOP3.LUT R15, R15, 0xefffffff, RZ, 0xc0, !PT ;  /* 0xefffffff0f0f7812 */ /* 0x000fe200078ec0ff */
[----:B------:R-:W-:Y:S01]  /*3cf10*/  VIADD R26, R28, 0x135 ;  /* 0x000001351c1a7836 */ /* 0x000fe20000000000 */
[----:B------:R-:W-:Y:S01]  /*3cf20*/  R2UR.FILL UR41, R25 ;  /* 0x00000000192972ca */ /* 0x000fe200004e0000 */
[----:B------:R-:W1:Y:S01]  /*3cf30*/  LDCU UR52, c[0x0][0x39c] ;  /* 0x00007380ff3477ac */ /* 0x000e620008000800 */
        /* <DEDUP_REMOVED lines=131> */
[----:B------:R-:W-:Y:S01]  /*3d770*/  ISETP.LT.AND P0, PT, R26, UR23, !P1 ;  /* 0x000000171a007c0c */ /* 0x000fe2000cf01270 */
[C---:B------:R-:W-:Y:S01]  /*3d780*/  VIADD R26, R28.reuse, 0x150 ;  /* 0x000001501c1a7836 */ /* 0x040fe20000000000 */
        /* <DEDUP_REMOVED lines=11> */
[----:B------:R-:W1:Y:S03]  /*3d840*/  LDCU UR21, c[0x0][0x39c] ;  /* 0x00007380ff1577ac */ /* 0x000e660008000800 */
        /* <DEDUP_REMOVED lines=77> */
[----:B------:R-:W-:Y:S01]  /*3dd20*/  VIADD R26, R28, 0x162 ;  /* 0x000001621c1a7836 */ /* 0x000fe20000000000 */
[----:B------:R-:W-:Y:S01]  /*3dd30*/  LOP3.LUT R16, R16, 0xffff7fff, RZ, 0xc0, !PT ;  /* 0xffff7fff10107812 */ /* 0x000fe200078ec0ff */
[----:B------:R-:W1:Y:S03]  /*3dd40*/  LDCU UR5, c[0x0][0x39c] ;  /* 0x00007380ff0577ac */ /* 0x000e660008000800 */
[----:B------:R-:W-:Y:S02]  /*3dd50*/  @P2 LOP3.LUT R16, R16, 0x8000, RZ, 0xfc, !PT ;  /* 0x0000800010102812 */ /* 0x000fe400078efcff */
[----:B------:R-:W-:Y:S01]  /*3dd60*/  ISETP.LT.AND P2, PT, R26, UR4, !P1 ;  /* 0x000000041a007c0c */ /* 0x000fe2000cf41270 */
[----:B------:R-:W1:Y:S01]  /*3dd70*/  LDCU UR4, c[0x0][0x39c] ;  /* 0x00007380ff0477ac */ /* 0x000e620008000800 */
[----:B------:R-:W-:Y:S01]  /*3dd80*/  LOP3.LUT R16, R16, 0xffffbfff, RZ, 0xc0, !PT ;  /* 0xffffbfff10107812 */ /* 0x000fe200078ec0ff */
[----:B------:R-:W-:-:S03]  /*3dd90*/  VIADD R26, R28, 0x163 ;  /* 0x000001631c1a7836 */ /* 0x000fc60000000000 */
[----:B------:R-:W-:-:S04]  /*3dda0*/  @P0 LOP3.LUT R16, R16, 0x4000, RZ, 0xfc, !PT ;  /* 0x0000400010100812 */ /* 0x000fc800078efcff */
[----:B------:R-:W-:-:S04]  /*3ddb0*/  LOP3.LUT R16, R16, 0xffffdfff, RZ, 0xc0, !PT ;  /* 0xffffdfff10107812 */ /* 0x000fc800078ec0ff */
[----:B------:R-:W-:Y:S02]  /*3ddc0*/  @P2 LOP3.LUT R16, R16, 0x2000, RZ, 0xfc, !PT ;  /* 0x0000200010102812 */ /* 0x000fe400078efcff */
[----:B-1----:R-:W-:Y:S02]  /*3ddd0*/  ISETP.LT.AND P0, PT, R26, UR4, !P1 ;  /* 0x000000041a007c0c */ /* 0x002fe4000cf01270 */
[----:B------:R-:W-:Y:S02]  /*3dde0*/  ISETP.LT.AND P3, PT, R25, UR5, !P1 ;  /* 0x0000000519007c0c */ /* 0x000fe4000cf61270 */
[----:B------:R-:W-:Y:S01]  /*3ddf0*/  LOP3.LUT R16, R16, 0xffffefff, RZ, 0xc0, !PT ;  /* 0xffffefff10107812 */ /* 0x000fe200078ec0ff */
[C---:B------:R-:W-:Y:S01]  /*3de00*/  VIADD R26, R28.reuse, 0x165 ;  /* 0x000001651c1a7836 */ /* 0x040fe20000000000 */
[----:B---3--:R-:W-:Y:S01]  /*3de10*/  LOP3.LUT R17, R17, 0x7fffffff, RZ, 0xc0, !PT ;  /* 0x7fffffff11117812 */ /* 0x008fe200078ec0ff */
[----:B------:R-:W-:Y:S01]  /*3de20*/  VIADD R25, R28, 0x166 ;  /* 0x000001661c197836 */ /* 0x000fe20000000000 */
[----:B------:R-:W1:Y:S02]  /*3de30*/  LDCU UR4, c[0x0][0x39c] ;  /* 0x00007380ff0477ac */ /* 0x000e640008000800 */
[----:B------:R-:W-:-:S03]  /*3de40*/  ISETP.LT.AND P2, PT, R26, UR6, !P1 ;  /* 0x000000061a007c0c */ /* 0x000fc6000cf41270 */
[----:B------:R-:W-:-:S04]  /*3de50*/  @P0 LOP3.LUT R16, R16, 0x1000, RZ, 0xfc, !PT ;  /* 0x0000100010100812 */ /* 0x000fc800078efcff */
[----:B------:R-:W-:-:S04]  /*3de60*/  LOP3.LUT R16, R16, 0xfffff7ff, RZ, 0xc0, !PT ;  /* 0xfffff7ff10107812 */ /* 0x000fc800078ec0ff */
[----:B------:R-:W-:Y:S02]  /*3de70*/  @P3 LOP3.LUT R16, R16, 0x800, RZ, 0xfc, !PT ;  /* 0x0000080010103812 */ /* 0x000fe400078efcff */
[----:B------:R-:W-:Y:S02]  /*3de80*/  ISETP.LT.AND P0, PT, R25, UR7, !P1 ;  /* 0x0000000719007c0c */ /* 0x000fe4000cf01270 */
[----:B------:R-:W-:Y:S01]  /*3de90*/  LOP3.LUT R16, R16, 0xfffffbff, RZ, 0xc0, !PT ;  /* 0xfffffbff10107812 */ /* 0x000fe200078ec0ff */
[----:B------:R-:W-:-:S03]  /*3dea0*/  VIADD R26, R28, 0x167 ;  /* 0x000001671c1a7836 */ /* 0x000fc60000000000 */
        /* <DEDUP_REMOVED lines=29> */
[----:B------:R-:W-:Y:S01]  /*3e080*/  ISETP.LT.AND P2, PT, R25, UR15, !P1 ;  /* 0x0000000f19007c0c */ /* 0x000fe2000cf41270 */
[----:B------:R-:W-:Y:S01]  /*3e090*/  VIADD R25, R28, 0x170 ;  /* 0x000001701c197836 */ /* 0x000fe20000000000 */
[----:B------:R-:W-:Y:S01]  /*3e0a0*/  LOP3.LUT R16, R16, 0xfffffffb, RZ, 0xc0, !PT ;  /* 0xfffffffb10107812 */ /* 0x000fe200078ec0ff */
[----:B------:R-:W-:-:S03]  /*3e0b0*/  VIADD R26, R28, 0x16f ;  /* 0x0000016f1c1a7836 */ /* 0x000fc60000000000 */
[----:B------:R-:W-:Y:S02]  /*3e0c0*/  @P3 LOP3.LUT R16, R16, 0x4, RZ, 0xfc, !PT ;  /* 0x0000000410103812 */ /* 0x000fe400078efcff */
[----:B------:R-:W-:Y:S02]  /*3e0d0*/  ISETP.LT.AND P3, PT, R25, UR17, !P1 ;  /* 0x0000001119007c0c */ /* 0x000fe4000cf61270 */
[----:B------:R-:W-:Y:S01]  /*3e0e0*/  ISETP.LT.AND P0, PT, R26, UR16, !P1 ;  /* 0x000000101a007c0c */ /* 0x000fe2000cf01270 */
[----:B------:R-:W-:Y:S01]  /*3e0f0*/  VIADD R26, R28, 0x171 ;  /* 0x000001711c1a7836 */ /* 0x000fe20000000000 */
[----:B------:R-:W-:-:S04]  /*3e100*/  LOP3.LUT R16, R16, 0xfffffffd, RZ, 0xc0, !PT ;  /* 0xfffffffd10107812 */ /* 0x000fc800078ec0ff */
[----:B------:R-:W-:Y:S02]  /*3e110*/  @P2 LOP3.LUT R16, R16, 0x2, RZ, 0xfc, !PT ;  /* 0x0000000210102812 */ /* 0x000fe400078efcff */
[----:B------:R-:W-:Y:S01]  /*3e120*/  ISETP.LT.AND P2, PT, R26, UR18, !P1 ;  /* 0x000000121a007c0c */ /* 0x000fe2000cf41270 */
[----:B------:R-:W-:Y:S01]  /*3e130*/  VIADD R25, R28, 0x172 ;  /* 0x000001721c197836 */ /* 0x000fe20000000000 */
[----:B------:R-:W-:Y:S02]  /*3e140*/  LOP3.LUT R16, R16, 0xfffffffe, RZ, 0xc0, !PT ;  /* 0xfffffffe10107812 */ /* 0x000fe400078ec0ff */
[----:B------:R-:W-:Y:S02]  /*3e150*/  @P3 LOP3.LUT R17, R17, 0x80000000, RZ, 0xfc, !PT ;  /* 0x8000000011113812 */ /* 0x000fe400078efcff */
[----:B------:R-:W-:Y:S02]  /*3e160*/  @P0 LOP3.LUT R16, R16, 0x1, RZ, 0xfc, !PT ;  /* 0x0000000110100812 */ /* 0x000fe400078efcff */
[----:B------:R-:W-:-:S02]  /*3e170*/  ISETP.LT.AND P0, PT, R25, UR19, !P1 ;  /* 0x0000001319007c0c */ /* 0x000fc4000cf01270 */
        /* <DEDUP_REMOVED lines=112> */
[C---:B------:R-:W-:Y:S01]  /*3e880*/  VIADD R25, R28.reuse, 0x190 ;  /* 0x000001901c197836 */ /* 0x040fe20000000000 */
        /* <DEDUP_REMOVED lines=13> */
[----:B----4-:R-:W-:-:S02]  /*3e960*/  ISETP.LT.AND P2, PT, R25, UR53, !P1 ;  /* 0x0000003519007c0c */ /* 0x010fc4000cf41270 */
[----:B------:R-:W-:Y:S01]  /*3e970*/  LOP3.LUT R4, R4, 0xbfffffff, RZ, 0xc0, !PT ;  /* 0xbfffffff04047812 */ /* 0x000fe200078ec0ff */
[----:B------:R-:W-:-:S03]  /*3e980*/  VIADD R26, R28, 0x193 ;  /* 0x000001931c1a7836 */ /* 0x000fc60000000000 */
[----:B------:R-:W-:Y:S02]  /*3e990*/  @P3 LOP3.LUT R4, R4, 0x40000000, RZ, 0xfc, !PT ;  /* 0x4000000004043812 */ /* 0x000fe400078efcff */
[----:B--2---:R-:W-:Y:S02]  /*3e9a0*/  ISETP.LT.AND P0, PT, R26, UR54, !P1 ;  /* 0x000000361a007c0c */ /* 0x004fe4000cf01270 */
        /* <DEDUP_REMOVED lines=73> */
[C---:B------:R-:W-:Y:S02]  /*3ee40*/  VIADD R25, R28.reuse, 0x1a6 ;  /* 0x000001a61c197836 */ /* 0x040fe40000000000 */
[----:B------:R-:W-:Y:S01]  /*3ee50*/  VIADD R26, R28, 0x1a7 ;  /* 0x000001a71c1a7836 */ /* 0x000fe20000000000 */
[----:B------:R-:W-:Y:S01]  /*3ee60*/  @P2 LOP3.LUT R4, R4, 0x800, RZ, 0xfc, !PT ;  /* 0x0000080004042812 */ /* 0x000fe200078efcff */
[C---:B------:R-:W-:Y:S01]  /*3ee70*/  VIADD R24, R28.reuse, 0x1a8 ;  /* 0x000001a81c187836 */ /* 0x040fe20000000000 */
[----:B------:R-:W-:Y:S01]  /*3ee80*/  ISETP.LT.AND P4, PT, R25, UR73, !P1 ;  /* 0x0000004919007c0c */ /* 0x000fe2000cf81270 */
[----:B------:R-:W-:Y:S01]  /*3ee90*/  VIADD R25, R28, 0x1a9 ;  /* 0x000001a91c197836 */ /* 0x000fe20000000000 */
[----:B------:R-:W-:Y:S01]  /*3eea0*/  ISETP.LT.AND P3, PT, R26, UR74, !P1 ;  /* 0x0000004a1a007c0c */ /* 0x000fe2000cf61270 */
[----:B------:R-:W-:Y:S01]  /*3eeb0*/  VIADD R26, R28, 0x1aa ;  /* 0x000001aa1c1a7836 */ /* 0x000fe20000000000 */
[----:B------:R-:W-:-:S02]  /*3eec0*/  LOP3.LUT R4, R4, 0xfffffbff, RZ, 0xc0, !PT ;  /* 0xfffffbff04047812 */ /* 0x000fc400078ec0ff */
[----:B------:R-:W-:Y:S02]  /*3eed0*/  ISETP.LT.AND P2, PT, R24, UR75, !P1 ;  /* 0x0000004b18007c0c */ /* 0x000fe4000cf41270 */
[----:B------:R-:W-:Y:S02]  /*3eee0*/  @P0 LOP3.LUT R4, R4, 0x400, RZ, 0xfc, !PT ;  /* 0x0000040004040812 */ /* 0x000fe400078efcff */
[----:B------:R-:W-:Y:S02]  /*3eef0*/  ISETP.LT.AND P0, PT, R25, UR76, !P1 ;  /* 0x0000004c19007c0c */ /* 0x000fe4000cf01270 */
[----:B------:R-:W-:Y:S02]  /*3ef00*/  ISETP.LT.AND P5, PT, R26, UR77, !P1 ;  /* 0x0000004d1a007c0c */ /* 0x000fe4000cfa1270 */
[----:B-1----:R-:W-:Y:S02]  /*3ef10*/  ISETP.LT.AND P6, PT, R28, UR4, !P1 ;  /* 0x000000041c007c0c */ /* 0x002fe4000cfc1270 */
[----:B------:R-:W-:Y:S01]  /*3ef20*/  LOP3.LUT R5, R5, 0xfffffeff, RZ, 0xc0, !PT ;  /* 0xfffffeff05057812 */ /* 0x000fe200078ec0ff */
[----:B------:R-:W-:Y:S01]  /*3ef30*/  STL [R1+0x257c], R0 ;  /* 0x00257c0001007387 */ /* 0x000fe20000100800 */
[----:B------:R-:W-:Y:S01]  /*3ef40*/  LOP3.LUT R18, R18, 0xfffffffd, RZ, 0xc0, !PT ;  /* 0xfffffffd12127812 */ /* 0x000fe200078ec0ff */
[----:B------:R-:W1:Y:S01]  /*3ef50*/  LDCU UR4, c[0x0][0x39c] ;  /* 0x00007380ff0477ac */ /* 0x000e620008000800 */
[----:B------:R-:W-:Y:S01]  /*3ef60*/  @P4 LOP3.LUT R5, R5, 0x100, RZ, 0xfc, !PT ;  /* 0x0000010005054812 */ /* 0x000fe200078efcff */
[----:B------:R-:W-:Y:S01]  /*3ef70*/  STL [R1+0x2578], R2 ;  /* 0x0025780201007387 */ /* 0x000fe20000100800 */
[----:B------:R-:W-:Y:S01]  /*3ef80*/  @P1 LOP3.LUT R18, R18, 0x2, RZ, 0xfc, !PT ;  /* 0x0000000212121812 */ /* 0x000fe200078efcff */
[----:B------:R-:W2:Y:S01]  /*3ef90*/  LDCU UR5, c[0x0][0x39c] ;  /* 0x00007380ff0577ac */ /* 0x000ea20008000800 */
[----:B------:R-:W-:Y:S01]  /*3efa0*/  LOP3.LUT R5, R5, 0xffffff7f, RZ, 0xc0, !PT ;  /* 0xffffff7f05057812 */ /* 0x000fe200078ec0ff */
[----:B------:R-:W-:Y:S01]  /*3efb0*/  STL [R1+0x24f0], R28 ;  /* 0x0024f01c01007387 */ /* 0x000fe20000100800 */
[C---:B------:R-:W-:Y:S01]  /*3efc0*/  LOP3.LUT P1, RZ, R4.reuse, 0x2, RZ, 0xc0, !PT ;  /* 0x0000000204ff7812 */ /* 0x040fe2000782c0ff */
[----:B------:R-:W3:Y:S01]  /*3efd0*/  LDCU UR6, c[0x0][0x39c] ;  /* 0x00007380ff0677ac */ /* 0x000ee20008000800 */
[----:B------:R-:W-:Y:S01]  /*3efe0*/  @P3 LOP3.LUT R5, R5, 0x80, RZ, 0xfc, !PT ;  /* 0x0000008005053812 */ /* 0x000fe200078efcff */
[----:B------:R4:W-:Y:S01]  /*3eff0*/  STL.64 [R1+0x2410], R8 ;  /* 0x0024100801007387 */ /* 0x0009e20000100a00 */
[----:B------:R-:W-:Y:S01]  /*3f000*/  LOP3.LUT P4, RZ, R4, 0x1, RZ, 0xc0, !PT ;  /* 0x0000000104ff7812 */ /* 0x000fe2000788c0ff */
[----:B------:R-:W1:Y:S01]  /*3f010*/  LDCU UR7, c[0x0][0x39c] ;  /* 0x00007380ff0777ac */ /* 0x000e620008000800 */
[----:B------:R-:W-:Y:S01]  /*3f020*/  LOP3.LUT R5, R5, 0xffffffbf, RZ, 0xc0, !PT ;  /* 0xffffffbf05057812 */ /* 0x000fe200078ec0ff */
[----:B------:R1:W-:Y:S01]  /*3f030*/  STL.64 [R1+0x21b0], R10 ;  /* 0x0021b00a01007387 */ /* 0x0003e20000100a00 */
[----:B------:R-:W1:Y:S02]  /*3f040*/  LDCU UR8, c[0x0][0x39c] ;  /* 0x00007380ff0877ac */ /* 0x000e640008000800 */
[----:B------:R-:W-:Y:S01]  /*3f050*/  @P2 LOP3.LUT R5, R5, 0x40, RZ, 0xfc, !PT ;  /* 0x0000004005052812 */ /* 0x000fe200078efcff */
[----:B------:R-:W-:Y:S03]  /*3f060*/  STL.64 [R1+0x2010], R12 ;  /* 0x0020100c01007387 */ /* 0x000fe60000100a00 */
[----:B------:R-:W-:Y:S01]  /*3f070*/  LOP3.LUT R5, R5, 0xffffffdf, RZ, 0xc0, !PT ;  /* 0xffffffdf05057812 */ /* 0x000fe200078ec0ff */
[----:B------:R-:W-:Y:S03]  /*3f080*/  STL.64 [R1+0x1e80], R14 ;  /* 0x001e800e01007387 */ /* 0x000fe60000100a00 */
[----:B------:R-:W-:Y:S01]  /*3f090*/  @P0 LOP3.LUT R5, R5, 0x20, RZ, 0xfc, !PT ;  /* 0x0000002005050812 */ /* 0x000fe200078efcff */
[----:B------:R-:W-:Y:S03]  /*3f0a0*/  STL.64 [R1+0x1cd8], R16 ;  /* 0x001cd81001007387 */ /* 0x000fe60000100a00 */
[----:B------:R-:W-:Y:S01]  /*3f0b0*/  LOP3.LUT R5, R5, 0xffffffef, RZ, 0xc0, !PT ;  /* 0xffffffef05057812 */ /* 0x000fe200078ec0ff */
[----:B------:R-:W-:Y:S03]  /*3f0c0*/  STL [R1+0x2580], R18 ;  /* 0x0025801201007387 */ /* 0x000fe60000100800 */
[----:B------:R-:W-:Y:S01]  /*3f0d0*/  @P5 LOP3.LUT R5, R5, 0x10, RZ, 0xfc, !PT ;  /* 0x0000001005055812 */ /* 0x000fe200078efcff */
[----:B------:R-:W-:Y:S04]  /*3f0e0*/  STL.64 [R1+0x2560], R6 ;  /* 0x0025600601007387 */ /* 0x000fe80000100a00 */
[----:B------:R1:W-:Y:S04]  /*3f0f0*/  STL.64 [R1+0x2558], R4 ;  /* 0x0025580401007387 */ /* 0x0003e80000100a00 */
[----:B----4-:R-:W4:Y:S04]  /*3f100*/  LDL.LU R8, [R1+0xc60] ;  /* 0x000c600001087983 */ /* 0x010f280000300800 */
[----:B------:R-:W4:Y:S04]  /*3f110*/  LDL.LU R9, [R1+0xc68] ;  /* 0x000c680001097983 */ /* 0x000f280000300800 */
        /* <DEDUP_REMOVED lines=9> */
[----:B------:R1:W-:Y:S04]  /*3f1b0*/  STSM.16.M88.4 [R3+0x1800], R20 ;  /* 0x0018001403007844 */ /* 0x0003e80000000200 */
[----:B------:R-:W3:Y:S01]  /*3f1c0*/  LDL.LU R27, [R1+0xbc8] ;  /* 0x000bc800011b7983 */ /* 0x000ee20000300800 */
[----:B------:R-:W-:Y:S06]  /*3f1d0*/  BAR.SYNC.DEFER_BLOCKING 0x0 ;  /* 0x0000000000007b1d */ /* 0x000fec0000010000 */
[----:B-1----:R-:W3:Y:S04]  /*3f1e0*/  LDL.LU R20, [R1+0xba0] ;  /* 0x000ba00001147983 */ /* 0x002ee80000300800 */
[----:B------:R-:W3:Y:S04]  /*3f1f0*/  LDL.LU R21, [R1+0xba8] ;  /* 0x000ba80001157983 */ /* 0x000ee80000300800 */
[----:B------:R-:W3:Y:S04]  /*3f200*/  LDL.LU R22, [R1+0x810] ;  /* 0x0008100001167983 */ /* 0x000ee80000300800 */
[----:B------:R-:W3:Y:S04]  /*3f210*/  LDL.LU R23, [R1+0x818] ;  /* 0x0008180001177983 */ /* 0x000ee80000300800 */
[----:B------:R-:W1:Y:S04]  /*3f220*/  LDS.128 R12, [R19] ;  /* 0x00000000130c7984 */ /* 0x000e680000000c00 */
[----:B-1----:R-:W-:Y:S04]  /*3f230*/  STL.64 [R1+0x1a0], R12 ;  /* 0x0001a00c01007387 */ /* 0x002fe80000100a00 */
[----:B------:R-:W-:Y:S04]  /*3f240*/  STL.64 [R1+0x1a8], R14 ;  /* 0x0001a80e01007387 */ /* 0x000fe80000100a00 */
[----:B------:R-:W1:Y:S04]  /*3f250*/  LDS.128 R12, [R19+0x2000] ;  /* 0x00200000130c7984 */ /* 0x000e680000000c00 */
[----:B-1----:R-:W-:Y:S04]  /*3f260*/  STL.64 [R1+0x180], R12 ;  /* 0x0001800c01007387 */ /* 0x002fe80000100a00 */
[----:B------:R-:W-:Y:S04]  /*3f270*/  STL.64 [R1+0x188], R14 ;  /* 0x0001880e01007387 */ /* 0x000fe80000100a00 */
[----:B------:R-:W1:Y:S04]  /*3f280*/  LDS.128 R12, [R19+0x4000] ;  /* 0x00400000130c7984 */ /* 0x000e680000000c00 */
[----:B-1----:R-:W-:Y:S04]  /*3f290*/  STL.64 [R1+0x170], R12 ;  /* 0x0001700c01007387 */ /* 0x002fe80000100a00 */
[----:B------:R-:W-:Y:S04]  /*3f2a0*/  STL.64 [R1+0x178], R14 ;  /* 0x0001780e01007387 */ /* 0x000fe80000100a00 */
[----:B------:R-:W1:Y:S01]  /*3f2b0*/  LDS.128 R12, [R19+0x6000] ;  /* 0x00600000130c7984 */ /* 0x000e620000000c00 */
[----:B------:R-:W-:Y:S06]  /*3f2c0*/  BAR.SYNC.DEFER_BLOCKING 0x0 ;  /* 0x0000000000007b1d */ /* 0x000fec0000010000 */
[----:B-1----:R-:W-:Y:S04]  /*3f2d0*/  STL.64 [R1+0x160], R12 ;  /* 0x0001600c01007387 */ /* 0x002fe80000100a00 */
[----:B------:R-:W-:Y:S04]  /*3f2e0*/  STL.64 [R1+0x168], R14 ;  /* 0x0001680e01007387 */ /* 0x000fe80000100a00 */
[----:B----4-:R1:W-:Y:S04]  /*3f2f0*/  STSM.16.M88.4 [R3], R8 ;  /* 0x0000000803007844 */ /* 0x0103e80000000200 */
[----:B-1----:R-:W4:Y:S04]  /*3f300*/  LDL.LU R8, [R1+0xc64] ;  /* 0x000c640001087983 */ /* 0x002f280000300800 */
[----:B------:R-:W4:Y:S04]  /*3f310*/  LDL.LU R9, [R1+0xc6c] ;  /* 0x000c6c0001097983 */ /* 0x000f280000300800 */
[----:B------:R-:W4:Y:S04]  /*3f320*/  LDL.LU R10, [R1+0xc44] ;  /* 0x000c4400010a7983 */ /* 0x000f280000300800 */
[----:B--2---:R1:W-:Y:S04]  /*3f330*/  STSM.16.M88.4 [R3+0x800], R4 ;  /* 0x0008000403007844 */ /* 0x0043e80000000200 */
[----:B------:R-:W4:Y:S04]  /*3f340*/  LDL.LU R11, [R1+0xc4c] ;  /* 0x000c4c00010b7983 */ /* 0x000f280000300800 */
[----:B-1----:R-:W2:Y:S04]  /*3f350*/  LDL.LU R4, [R1+0xc24] ;  /* 0x000c240001047983 */ /* 0x002ea80000300800 */
[----:B------:R-:W2:Y:S04]  /*3f360*/  LDL.LU R5, [R1+0xc2c] ;  /* 0x000c2c0001057983 */ /* 0x000ea80000300800 */
[----:B------:R-:W2:Y:S04]  /*3f370*/  LDL.LU R6, [R1+0xc04] ;  /* 0x000c040001067983 */ /* 0x000ea80000300800 */
[----:B------:R-:W2:Y:S04]  /*3f380*/  LDL.LU R7, [R1+0xc0c] ;  /* 0x000c0c0001077983 */ /* 0x000ea80000300800 */
[----:B---3--:R1:W-:Y:S04]  /*3f390*/  STSM.16.M88.4 [R3+0x1000], R24 ;  /* 0x0010001803007844 */ /* 0x0083e80000000200 */
[----:B------:R3:W-:Y:S01]  /*3f3a0*/  STSM.16.M88.4 [R3+0x1800], R20 ;  /* 0x0018001403007844 */ /* 0x0007e20000000200 */
[----:B------:R-:W-:Y:S06]  /*3f3b0*/  BAR.SYNC.DEFER_BLOCKING 0x0 ;  /* 0x0000000000007b1d */ /* 0x000fec0000010000 */
[----:B-1----:R-:W2:Y:S04]  /*3f3c0*/  LDL.LU R24, [R1+0xbe4] ;  /* 0x000be40001187983 */ /* 0x002ea80000300800 */
[----:B------:R-:W2:Y:S04]  /*3f3d0*/  LDL.LU R25, [R1+0xbec] ;  /* 0x000bec0001197983 */ /* 0x000ea80000300800 */
[----:B------:R-:W2:Y:S04]  /*3f3e0*/  LDL.LU R26, [R1+0xbc4] ;  /* 0x000bc400011a7983 */ /* 0x000ea80000300800 */
[----:B------:R-:W2:Y:S04]  /*3f3f0*/  LDL.LU R27, [R1+0xbcc] ;  /* 0x000bcc00011b7983 */ /* 0x000ea80000300800 */
[----:B---3--:R-:W3:Y:S04]  /*3f400*/  LDL.LU R20, [R1+0xba4] ;  /* 0x000ba40001147983 */ /* 0x008ee80000300800 */
        /* <DEDUP_REMOVED lines=26> */
[----:B------:R1:W-:Y:S04]  /*3f5b0*/  STSM.16.M88.4 [R3+0x1000], R24 ;  /* 0x0010001803007844 */ /* 0x0003e80000000200 */
[----:B---3--:R3:W-:Y:S04]  /*3f5c0*/  STSM.16.M88.4 [R3+0x1800], R20 ;  /* 0x0018001403007844 */ /* 0x0087e80000000200 */
[----:B-1----:R-:W2:Y:S04]  /*3f5d0*/  LDL.LU R24, [R1+0xbd0] ;  /* 0x000bd00001187983 */ /* 0x002ea80000300800 */
[----:B------:R-:W2:Y:S04]  /*3f5e0*/  LDL.LU R25, [R1+0xbd8] ;  /* 0x000bd80001197983 */ /* 0x000ea80000300800 */
[----:B------:R-:W2:Y:S04]  /*3f5f0*/  LDL.LU R26, [R1+0xbb0] ;  /* 0x000bb000011a7983 */ /* 0x000ea80000300800 */
[----:B------:R-:W2:Y:S04]  /*3f600*/  LDL.LU R27, [R1+0xbb8] ;  /* 0x000bb800011b7983 */ /* 0x000ea80000300800 */
[----:B---3--:R-:W3:Y:S01]  /*3f610*/  LDL.LU R20, [R1+0xb90] ;  /* 0x000b900001147983 */ /* 0x008ee20000300800 */
[----:B------:R-:W-:Y:S06]  /*3f620*/  BAR.SYNC.DEFER_BLOCKING 0x0 ;  /* 0x0000000000007b1d */ /* 0x000fec0000010000 */
        /* <DEDUP_REMOVED lines=27> */
[----:B-1----:R-:W2:Y:S04]  /*3f7e0*/  LDL.LU R24, [R1+0xbd4] ;  /* 0x000bd40001187983 */ /* 0x002ea80000300800 */
[----:B------:R-:W2:Y:S04]  /*3f7f0*/  LDL.LU R25, [R1+0xbdc] ;  /* 0x000bdc0001197983 */ /* 0x000ea80000300800 */
[----:B------:R-:W2:Y:S04]  /*3f800*/  LDL.LU R26, [R1+0xbb4] ;  /* 0x000bb400011a7983 */ /* 0x000ea80000300800 */
[----:B---3--:R1:W-:Y:S04]  /*3f810*/  STSM.16.M88.4 [R3+0x1800], R20 ;  /* 0x0018001403007844 */ /* 0x0083e80000000200 */
        /* <DEDUP_REMOVED lines=30> */
[----:B-1----:R-:W3:Y:S04]  /*3fa00*/  LDL.LU R24, [R1+0xb60] ;  /* 0x000b600001187983 */ /* 0x002ee80000300800 */
[----:B------:R-:W3:Y:S04]  /*3fa10*/  LDL.LU R25, [R1+0xb68] ;  /* 0x000b680001197983 */ /* 0x000ee80000300800 */
[----:B------:R1:W-:Y:S01]  /*3fa20*/  STSM.16.M88.4 [R3+0x1800], R20 ;  /* 0x0018001403007844 */ /* 0x0003e20000000200 */
[----:B------:R-:W-:Y:S06]  /*3fa30*/  BAR.SYNC.DEFER_BLOCKING 0x0 ;  /* 0x0000000000007b1d */ /* 0x000fec0000010000 */
[----:B------:R-:W3:Y:S04]  /*3fa40*/  LDL.LU R26, [R1+0xb50] ;  /* 0x000b5000011a7983 */ /* 0x000ee80000300800 */
[----:B------:R-:W3:Y:S04]  /*3fa50*/  LDL.LU R27, [R1+0xb58] ;  /* 0x000b5800011b7983 */ /* 0x000ee80000300800 */
[----:B-1----:R-:W3:Y:S04]  /*3fa60*/  LDL.LU R20, [R1+0xb40] ;  /* 0x000b400001147983 */ /* 0x002ee80000300800 */
[----:B------:R-:W3:Y:S04]  /*3fa70*/  LDL.LU R21, [R1+0xb48] ;  /* 0x000b480001157983 */ /* 0x000ee80000300800 */
[----:B------:R-:W1:Y:S04]  /*3fa80*/  LDS.128 R12, [R19] ;  /* 0x00000000130c7984 */ /* 0x000e680000000c00 */
[----:B------:R-:W3:Y:S04]  /*3fa90*/  LDL.LU R22, [R1+0x7d0] ;  /* 0x0007d00001167983 */ /* 0x000ee80000300800 */
[----:B------:R-:W3:Y:S04]  /*3faa0*/  LDL.LU R23, [R1+0x7d8] ;  /* 0x0007d80001177983 */ /* 0x000ee80000300800 */
        /* <DEDUP_REMOVED lines=17> */
[----:B------:R-:W2:Y:S04]  /*3fbc0*/  LDL.LU R0, [R1+0x19c] ;  /* 0x00019c0001007983 */ /* 0x000ea80000300800 */
[----:B-1----:R-:W2:Y:S04]  /*3fbd0*/  LDL.LU R4, [R1+0xb84] ;  /* 0x000b840001047983 */ /* 0x002ea80000300800 */
[----:B------:R-:W2:Y:S04]  /*3fbe0*/  LDL.LU R5, [R1+0xb8c] ;  /* 0x000b8c0001057983 */ /* 0x000ea80000300800 */
[----:B------:R-:W2:Y:S04]  /*3fbf0*/  LDL.LU R6, [R1+0xb74] ;  /* 0x000b740001067983 */ /* 0x000ea80000300800 */
[----:B------:R-:W2:Y:S04]  /*3fc00*/  LDL.LU R7, [R1+0xb7c] ;  /* 0x000b7c0001077983 */ /* 0x000ea80000300800 */
[----:B---3--:R-:W-:Y:S04]  /*3fc10*/  STSM.16.M88.4 [R3+0x1000], R24 ;  /* 0x0010001803007844 */ /* 0x008fe80000000200 */
[----:B------:R-:W-:Y:S01]  /*3fc20*/  STSM.16.M88.4 [R3+0x1800], R20 ;  /* 0x0018001403007844 */ /* 0x000fe20000000200 */
[----:B------:R-:W-:Y:S06]  /*3fc30*/  BAR.SYNC.DEFER_BLOCKING 0x0 ;  /* 0x0000000000007b1d */ /* 0x000fec0000010000 */
[----:B------:R-:W1:Y:S04]  /*3fc40*/  LDS.128 R24, [R19] ;  /* 0x0000000013187984 */ /* 0x000e680000000c00 */
[----:B--2---:R-:W-:Y:S04]  /*3fc50*/  STL.64 [R1+0x2570], R6 ;  /* 0x0025700601007387 */ /* 0x004fe80000100a00 */
[----:B------:R4:W-:Y:S04]  /*3fc60*/  STL.64 [R1+0x2568], R4 ;  /* 0x0025680401007387 */ /* 0x0009e80000100a00 */
[----:B------:R-:W2:Y:S04]  /*3fc70*/  LDL.LU.64 R16, [R1+0x440] ;  /* 0x0004400001107983 */ /* 0x000ea80000300a00 */
[----:B------:R-:W2:Y:S04]  /*3fc80*/  LDL.LU R15, [R1+0xd20] ;  /* 0x000d2000010f7983 */ /* 0x000ea80000300800 */
[----:B------:R-:W3:Y:S01]  /*3fc90*/  LDL.LU R10, [R1+0xe5c] ;  /* 0x000e5c00010a7983 */ /* 0x000ee20000300800 */
[----:B----4-:R-:W-:-:S03]  /*3fca0*/  IMAD.MOV.U32 R4, RZ, RZ, R9 ;  /* 0x000000ffff047224 */ /* 0x010fc600078e0009 */
[----:B------:R-:W4:Y:S01]  /*3fcb0*/  LDL.LU.64 R12, [R1+0x4d0] ;  /* 0x0004d000010c7983 */ /* 0x000f220000300a00 */
[----:B------:R-:W-:-:S03]  /*3fcc0*/  IMAD.MOV.U32 R5, RZ, RZ, R8 ;  /* 0x000000ffff057224 */ /* 0x000fc600078e0008 */
[----:B------:R-:W4:Y:S01]  /*3fcd0*/  LDL.LU R11, [R1+0xce0] ;  /* 0x000ce000010b7983 */ /* 0x000f220000300800 */
[----:B------:R-:W-:-:S03]  /*3fce0*/  IMAD.MOV.U32 R7, RZ, RZ, R0 ;  /* 0x000000ffff077224 */ /* 0x000fc600078e0000 */
[----:B------:R-:W2:Y:S01]  /*3fcf0*/  LDL.LU R28, [R1+0xe60] ;  /* 0x000e6000011c7983 */ /* 0x000ea20000300800 */
[----:B------:R-:W-:-:S03]  /*3fd00*/  IMAD.MOV.U32 R6, RZ, RZ, R2 ;  /* 0x000000ffff067224 */ /* 0x000fc600078e0002 */
[----:B------:R-:W2:Y:S04]  /*3fd10*/  LDL.LU.64 R8, [R1+0x448] ;  /* 0x0004480001087983 */ /* 0x000ea80000300a00 */
[----:B------:R-:W2:Y:S04]  /*3fd20*/  LDL.LU R29, [R1+0xd24] ;  /* 0x000d2400011d7983 */ /* 0x000ea80000300800 */
[----:B------:R-:W2:Y:S04]  /*3fd30*/  LDL.LU R18, [R1+0xb64] ;  /* 0x000b640001127983 */ /* 0x000ea80000300800 */
[----:B------:R-:W2:Y:S04]  /*3fd40*/  LDL.LU R0, [R1+0xb6c] ;  /* 0x000b6c0001007983 */ /* 0x000ea80000300800 */
[----:B------:R-:W2:Y:S04]  /*3fd50*/  LDL.LU R2, [R1+0xb54] ;  /* 0x000b540001027983 */ /* 0x000ea80000300800 */
[----:B------:R-:W2:Y:S04]  /*3fd60*/  LDL.LU R14, [R1+0xb5c] ;  /* 0x000b5c00010e7983 */ /* 0x000ea80000300800 */
[----:B------:R-:W2:Y:S04]  /*3fd70*/  LDL.LU R23, [R1+0xb44] ;  /* 0x000b440001177983 */ /* 0x000ea80000300800 */
[----:B------:R-:W3:Y:S04]  /*3fd80*/  LDL.LU R22, [R1+0xb4c] ;  /* 0x000b4c0001167983 */ /* 0x000ee80000300800 */
[----:B------:R-:W4:Y:S04]  /*3fd90*/  LDL.LU R21, [R1+0x7d4] ;  /* 0x0007d40001157983 */ /* 0x000f280000300800 */
[----:B------:R-:W4:Y:S04]  /*3fda0*/  LDL.LU R20, [R1+0x7dc] ;  /* 0x0007dc0001147983 */ /* 0x000f280000300800 */
[----:B-1----:R-:W-:Y:S04]  /*3fdb0*/  STL.64 [R1+0x20], R24 ;  /* 0x0000201801007387 */ /* 0x002fe80000100a00 */
[----:B------:R-:W-:Y:S04]  /*3fdc0*/  STL.64 [R1+0x28], R26 ;  /* 0x0000281a01007387 */ /* 0x000fe80000100a00 */
[----:B------:R-:W1:Y:S04]  /*3fdd0*/  LDS.128 R24, [R19+0x2000] ;  /* 0x0020000013187984 */ /* 0x000e680000000c00 */
[----:B-1----:R-:W-:Y:S04]  /*3fde0*/  STL.64 [R1], R24 ;  /* 0x0000001801007387 */ /* 0x002fe80000100a00 */
[----:B------:R-:W-:Y:S04]  /*3fdf0*/  STL.64 [R1+0x8], R26 ;  /* 0x0000081a01007387 */ /* 0x000fe80000100a00 */
[----:B------:R-:W1:Y:S04]  /*3fe00*/  LDS.128 R24, [R19+0x4000] ;  /* 0x0040000013187984 */ /* 0x000e680000000c00 */
[----:B-1----:R2:W-:Y:S04]  /*3fe10*/  STL.64 [R1+0x1aa8], R24 ;  /* 0x001aa81801007387 */ /* 0x0025e80000100a00 */
[----:B------:R4:W-:Y:S04]  /*3fe20*/  STL.64 [R1+0x1a98], R26 ;  /* 0x001a981a01007387 */ /* 0x0009e80000100a00 */
[----:B------:R-:W-:Y:S01]  /*3fe30*/  STL [R1+0x1ae0], R19 ;  /* 0x001ae01301007387 */ /* 0x000fe20000100800 */
[----:B--2---:R-:W-:-:S02]  /*3fe40*/  IMAD.MOV.U32 R24, RZ, RZ, R23 ;  /* 0x000000ffff187224 */ /* 0x004fc400078e0017 */
[----:B---3--:R-:W-:Y:S02]  /*3fe50*/  IMAD.MOV.U32 R25, RZ, RZ, R22 ;  /* 0x000000ffff197224 */ /* 0x008fe400078e0016 */
[----:B----4-:R-:W-:Y:S02]  /*3fe60*/  IMAD.MOV.U32 R26, RZ, RZ, R21 ;  /* 0x000000ffff1a7224 */ /* 0x010fe400078e0015 */
[----:B------:R-:W-:Y:S02]  /*3fe70*/  IMAD.MOV.U32 R27, RZ, RZ, R20 ;  /* 0x000000ffff1b7224 */ /* 0x000fe400078e0014 */
[----:B------:R-:W1:Y:S01]  /*3fe80*/  LDS.128 R20, [R19+0x6000] ;  /* 0x0060000013147984 */ /* 0x000e620000000c00 */
[----:B------:R-:W-:Y:S06]  /*3fe90*/  BAR.SYNC.DEFER_BLOCKING 0x0 ;  /* 0x0000000000007b1d */ /* 0x000fec0000010000 */
[----:B------:R-:W-:Y:S04]  /*3fea0*/  STSM.16.M88.4 [R3], R4 ;  /* 0x0000000403007844 */ /* 0x000fe80000000200 */
[----:B-1----:R1:W-:Y:S04]  /*3feb0*/  STL.64 [R1+0x1a90], R20 ;  /* 0x001a901401007387 */ /* 0x0023e80000100a00 */
[----:B------:R2:W-:Y:S01]  /*3fec0*/  STL.64 [R1+0x1a88], R22 ;  /* 0x001a881601007387 */ /* 0x0005e20000100a00 */
[----:B-1----:R-:W-:-:S03]  /*3fed0*/  IMAD.MOV.U32 R20, RZ, RZ, R18 ;  /* 0x000000ffff147224 */ /* 0x002fc600078e0012 */
[----:B------:R-:W3:Y:S01]  /*3fee0*/  LDL.LU R18, [R1+0x2580] ;  /* 0x0025800001127983 */ /* 0x000ee20000300800 */
[----:B------:R-:W-:Y:S02]  /*3fef0*/  IMAD.MOV.U32 R21, RZ, RZ, R0 ;  /* 0x000000ffff157224 */ /* 0x000fe400078e0000 */
[----:B--2---:R-:W-:Y:S01]  /*3ff00*/  IMAD.MOV.U32 R22, RZ, RZ, R2 ;  /* 0x000000ffff167224 */ /* 0x004fe200078e0002 */
[----:B------:R-:W2:Y:S04]  /*3ff10*/  LDL.LU R0, [R1+0x257c] ;  /* 0x00257c0001007983 */ /* 0x000ea80000300800 */
[----:B------:R-:W4:Y:S04]  /*3ff20*/  LDL.LU R2, [R1+0x2578] ;  /* 0x0025780001027983 */ /* 0x000f280000300800 */
[----:B------:R-:W2:Y:S04]  /*3ff30*/  LDL.LU.64 R6, [R1+0x2570] ;  /* 0x0025700001067983 */ /* 0x000ea80000300a00 */
[----:B------:R-:W2:Y:S01]  /*3ff40*/  LDL.LU.64 R4, [R1+0x2568] ;  /* 0x0025680001047983 */ /* 0x000ea20000300a00 */
[----:B------:R-:W-:-:S03]  /*3ff50*/  IMAD.MOV.U32 R23, RZ, RZ, R14 ;  /* 0x000000ffff177224 */ /* 0x000fc600078e000e */
[----:B--2---:R1:W-:Y:S04]  /*3ff60*/  STSM.16.M88.4 [R3+0x800], R4 ;  /* 0x0008000403007844 */ /* 0x0043e80000000200 */
[----:B------:R-:W-:Y:S04]  /*3ff70*/  STSM.16.M88.4 [R3+0x1000], R20 ;  /* 0x0010001403007844 */ /* 0x000fe80000000200 */
[----:B------:R-:W-:Y:S01]  /*3ff80*/  STSM.16.M88.4 [R3+0x1800], R24 ;  /* 0x0018001803007844 */ /* 0x000fe20000000200 */
[----:B------:R-:W-:Y:S06]  /*3ff90*/  BAR.SYNC.DEFER_BLOCKING 0x0 ;  /* 0x0000000000007b1d */ /* 0x000fec0000010000 */
[----:B-1----:R-:W2:Y:S04]  /*3ffa0*/  LDL.LU.64 R6, [R1+0x2560] ;  /* 0x0025600001067983 */ /* 0x002ea80000300a00 */
[----:B------:R-:W2:Y:S04]  /*3ffb0*/  LDL.LU.64 R4, [R1+0x2558] ;  /* 0x0025580001047983 */ /* 0x000ea80000300a00 */
[----:B------:R4:W-:Y:S01]  /*3ffc0*/  @P6 STG.E desc[UR40][R16.64], R15 ;  /* 0x0000000f10006986 */ /* 0x0009e2000c101928 */
[----:B------:R-:W-:-:S03]  /*3ffd0*/  LEA R14, P6, R10, R0, 0x2 ;  /* 0x000000000a0e7211 */ /* 0x000fc600078c10ff */
[----:B------:R-:W-:Y:S01]  /*3ffe0*/  STL [R1+0x2360], R3 ;  /* 0x0023600301007387 */ /* 0x000fe20000100800 */
[----:B----4-:R-:W-:-:S03]  /*3fff0*/  LEA.HI.X.SX32 R15, R10, R2, 0x2, P6 ;  /* 0x000000020a0f7211 */ /* 0x010fc600030f16ff */
[----:B------:R1:W-:Y:S04]  /*40000*/  @P4 STG.E desc[UR40][R12.64], R11 ;  /* 0x0000000b0c004986 */ /* 0x0003e8000c101928 */
[----:B------:R4:W-:Y:S04]  /*40010*/  STL.64 [R1+0x14a8], R14 ;  /* 0x0014a80e01007387 */ /* 0x0009e80000100a00 */
[----:B-1----:R-:W3:Y:S01]  /*40020*/  LDL.LU R13, [R1+0xe64] ;  /* 0x000e6400010d7983 */ /* 0x002ee20000300800 */
[----:B------:R-:W-:-:S03]  /*40030*/  LEA R10, P6, R28, R0, 0x2 ;  /* 0x000000001c0a7211 */ /* 0x000fc600078c10ff */
[----:B------:R-:W3:Y:S01]  /*40040*/  LDL.LU R17, [R1+0xe68] ;  /* 0x000e680001117983 */ /* 0x000ee20000300800 */
[----:B------:R-:W-:-:S05]  /*40050*/  LEA.HI.X.SX32 R11, R28, R2, 0x2, P6 ;  /* 0x000000021c0b7211 */ /* 0x000fca00030f16ff */
[----:B------:R1:W-:Y:S04]  /*40060*/  STL.64 [R1+0x14a0], R10 ;  /* 0x0014a00a01007387 */ /* 0x0003e80000100a00 */
[----:B----4-:R-:W4:Y:S04]  /*40070*/  LDL.LU R14, [R1+0xe6c] ;  /* 0x000e6c00010e7983 */ /* 0x010f280000300800 */
[----:B-1----:R-:W4:Y:S04]  /*40080*/  LDL.LU R10, [R1+0xe70] ;  /* 0x000e7000010a7983 */ /* 0x002f280000300800 */
[----:B------:R-:W4:Y:S04]  /*40090*/  LDL.LU R11, [R1+0xe74] ;  /* 0x000e7400010b7983 */ /* 0x000f280000300800 */
[----:B------:R-:W4:Y:S04]  /*400a0*/  LDL.LU R15, [R1+0xe78] ;  /* 0x000e7800010f7983 */ /* 0x000f280000300800 */
[----:B------:R-:W4:Y:S04]  /*400b0*/  LDL.LU R28, [R1+0xe7c] ;  /* 0x000e7c00011c7983 */ /* 0x000f280000300800 */
[----:B------:R-:W4:Y:S04]  /*400c0*/  LDL.LU R12, [R1+0xe80] ;  /* 0x000e8000010c7983 */ /* 0x000f280000300800 */
[----:B------:R1:W-:Y:S04]  /*400d0*/  @P1 STG.E desc[UR40][R8.64], R29 ;  /* 0x0000001d08001986 */ /* 0x0003e8000c101928 */
[----:B-1----:R-:W4:Y:S04]  /*400e0*/  LDL.LU R29, [R1+0xe84] ;  /* 0x000e8400011d7983 */ /* 0x002f280000300800 */
[----:B------:R-:W4:Y:S04]  /*400f0*/  LDL.LU R8, [R1+0xe88] ;  /* 0x000e880001087983 */ /* 0x000f280000300800 */
[----:B------:R-:W4:Y:S04]  /*40100*/  LDL.LU R9, [R1+0xe8c] ;  /* 0x000e8c0001097983 */ /* 0x000f280000300800 */
[----:B--2---:R-:W-:Y:S04]  /*40110*/  STL [R1+0x2500], R5 ;  /* 0x0025000501007387 */ /* 0x004fe80000100800 */
[----:B------:R1:W-:Y:S01]  /*40120*/  STL.64 [R1+0x24e0], R6 ;  /* 0x0024e00601007387 */ /* 0x0003e20000100a00 */
[----:B------:R-:W-:-:S02]  /*40130*/  LOP3.LUT P2, RZ, R6, 0x80000000, RZ, 0xc0, !PT ;  /* 0x8000000006ff7812 */ /* 0x000fc4000784c0ff */
[----:B------:R-:W-:Y:S02]  /*40140*/  LOP3.LUT P3, RZ, R6, 0x40000000, RZ, 0xc0, !PT ;  /* 0x4000000006ff7812 */ /* 0x000fe4000786c0ff */
[----:B---3--:R-:W-:-:S04]  /*40150*/  LEA R20, P6, R13, R0, 0x2 ;  /* 0x000000000d147211 */ /* 0x008fc800078c10ff */
[----:B------:R-:W-:Y:S02]  /*40160*/  LEA.HI.X.SX32 R21, R13, R2, 0x2, P6 ;  /* 0x000000020d157211 */ /* 0x000fe400030f16ff */
[----:B------:R-:W2:Y:S01]  /*40170*/  LDL.LU R13, [R1+0xe90] ;  /* 0x000e9000010d7983 */ /* 0x000ea20000300800 */
[----:B------:R-:W-:Y:S02]  /*40180*/  LOP3.LUT P4, RZ, R6, 0x20000000, RZ, 0xc0, !PT ;  /* 0x2000000006ff7812 */ /* 0x000fe4000788c0ff */
[C---:B-1----:R-:W-:Y:S01]  /*40190*/  LEA R6, P6, R17.reuse, R0, 0x2 ;  /* 0x0000000011067211 */ /* 0x042fe200078c10ff */
[----:B------:R-:W-:Y:S03]  /*401a0*/  STL.64 [R1+0x1490], R20 ;  /* 0x0014901401007387 */ /* 0x000fe60000100a00 */
[----:B------:R-:W-:Y:S02]  /*401b0*/  LEA.HI.X.SX32 R7, R17, R2, 0x2, P6 ;  /* 0x0000000211077211 */ /* 0x000fe400030f16ff */
[----:B------:R-:W3:Y:S04]  /*401c0*/  LDL.LU R17, [R1+0xe94] ;  /* 0x000e940001117983 */ /* 0x000ee80000300800 */
[----:B------:R4:W-:Y:S02]  /*401d0*/  STL.64 [R1+0x1488], R6 ;  /* 0x0014880601007387 */ /* 0x0009e40000100a00 */
[----:B----4-:R-:W-:-:S04]  /*401e0*/  LEA R6, P6, R14, R0, 0x2 ;  /* 0x000000000e067211 */ /* 0x010fc800078c10ff */
[----:B------:R-:W-:Y:S02]  /*401f0*/  LEA.HI.X.SX32 R7, R14, R2, 0x2, P6 ;  /* 0x000000020e077211 */ /* 0x000fe400030f16ff */
[----:B------:R-:W4:Y:S04]  /*40200*/  LDL.LU R14, [R1+0xe98] ;  /* 0x000e9800010e7983 */ /* 0x000f280000300800 */
[----:B------:R1:W-:Y:S02]  /*40210*/  STL.64 [R1+0x1480], R6 ;  /* 0x0014800601007387 */ /* 0x0003e40000100a00 */
[----:B-1----:R-:W-:-:S04]  /*40220*/  LEA R6, P6, R10, R0, 0x2 ;  /* 0x000000000a067211 */ /* 0x002fc800078c10ff */
        /* <DEDUP_REMOVED lines=31> */
[----:B--2---:R-:W-:-:S04]  /*40420*/  LEA R6, P6, R13, R0, 0x2 ;  /* 0x000000000d067211 */ /* 0x004fc800078c10ff */
[----:B------:R-:W-:Y:S02]  /*40430*/  LEA.HI.X.SX32 R7, R13, R2, 0x2, P6 ;  /* 0x000000020d077211 */ /* 0x000fe400030f16ff */
[----:B------:R-:W2:Y:S04]  /*40440*/  LDL.LU R13, [R1+0xebc] ;  /* 0x000ebc00010d7983 */ /* 0x000ea80000300800 */
[----:B------:R3:W-:Y:S02]  /*40450*/  STL.64 [R1+0x1438], R6 ;  /* 0x0014380601007387 */ /* 0x0007e40000100a00 */
[----:B---3--:R-:W-:-:S04]  /*40460*/  LEA R6, P6, R17, R0, 0x2 ;  /* 0x0000000011067211 */ /* 0x008fc800078c10ff */
[----:B------:R-:W-:Y:S02]  /*40470*/  LEA.HI.X.SX32 R7, R17, R2, 0x2, P6 ;  /* 0x0000000211077211 */ /* 0x000fe400030f16ff */
[----:B------:R-:W3:Y:S04]  /*40480*/  LDL.LU R17, [R1+0xec0] ;  /* 0x000ec00001117983 */ /* 0x000ee80000300800 */
[----:B------:R4:W-:Y:S02]  /*40490*/  STL.64 [R1+0x1430], R6 ;  /* 0x0014300601007387 */ /* 0x0009e40000100a00 */
[----:B----4-:R-:W-:-:S04]  /*404a0*/  LEA R6, P6, R14, R0, 0x2 ;  /* 0x000000000e067211 */ /* 0x010fc800078c10ff */
[----:B------:R-:W-:Y:S02]  /*404b0*/  LEA.HI.X.SX32 R7, R14, R2, 0x2, P6 ;  /* 0x000000020e077211 */ /* 0x000fe400030f16ff */
[----:B------:R-:W4:Y:S01]  /*404c0*/  LDL.LU R14, [R1+0xec4] ;  /* 0x000ec400010e7983 */ /* 0x000f220000300800 */
[----:B------:R-:W-:-:S03]  /*404d0*/  LEA R20, P6, R10, R0, 0x2 ;  /* 0x000000000a147211 */ /* 0x000fc600078c10ff */
[----:B------:R1:W-:Y:S01]  /*404e0*/  STL.64 [R1+0x24e8], R6 ;  /* 0x0024e80601007387 */ /* 0x0003e20000100a00 */
[----:B------:R-:W-:-:S03]  /*404f0*/  LEA.HI.X.SX32 R21, R10, R2, 0x2, P6 ;  /* 0x000000020a157211 */ /* 0x000fc600030f16ff */
[----:B------:R-:W4:Y:S04]  /*40500*/  LDL.LU R10, [R1+0xec8] ;  /* 0x000ec800010a7983 */ /* 0x000f280000300800 */
[----:B------:R-:W-:Y:S01]  /*40510*/  STL.64 [R1+0x1420], R20 ;  /* 0x0014201401007387 */ /* 0x000fe20000100a00 */
        /* <DEDUP_REMOVED lines=75> */
[----:B------:R3:W-:Y:S04]  /*409d0*/  STL.64 [R1+0x1388], R6 ;  /* 0x0013880601007387 */ /* 0x0007e80000100a00 */
[----:B------:R-:W2:Y:S01]  /*409e0*/  LDL.LU R16, [R1+0xf18] ;  /* 0x000f180001107983 */ /* 0x000ea20000300800 */
[----:B---3--:R-:W-:-:S04]  /*409f0*/  LEA R6, P6, R17, R0, 0x2 ;  /* 0x0000000011067211 */ /* 0x008fc800078c10ff */
[----:B------:R-:W-:-:S05]  /*40a00*/  LEA.HI.X.SX32 R7, R17, R2, 0x2, P6 ;  /* 0x0000000211077211 */ /* 0x000fca00030f16ff */
[----:B------:R4:W-:Y:S04]  /*40a10*/  STL.64 [R1+0x1380], R6 ;  /* 0x0013800601007387 */ /* 0x0009e80000100a00 */
[----:B------:R-:W3:Y:S01]  /*40a20*/  LDL.LU R17, [R1+0xf1c] ;  /* 0x000f1c0001117983 */ /* 0x000ee20000300800 */
[----:B----4-:R-:W-:-:S04]  /*40a30*/  LEA R6, P6, R14, R0, 0x2 ;  /* 0x000000000e067211 */ /* 0x010fc800078c10ff */
[----:B------:R-:W-:-:S05]  /*40a40*/  LEA.HI.X.SX32 R7, R14, R2, 0x2, P6 ;  /* 0x000000020e077211 */ /* 0x000fca00030f16ff */
        /* <DEDUP_REMOVED lines=8> */
[----:B------:R1:W-:Y:S04]  /*40ad0*/  STL.64 [R1+0x1368], R6 ;  /* 0x0013680601007387 */ /* 0x0003e80000100a00 */
[----:B------:R-:W4:Y:S01]  /*40ae0*/  LDL.LU R14, [R1+0xf28] ;  /* 0x000f2800010e7983 */ /* 0x000f220000300800 */
[----:B-1----:R-:W-:-:S04]  /*40af0*/  LEA R6, P6, R15, R0, 0x2 ;  /* 0x000000000f067211 */ /* 0x002fc800078c10ff */
[----:B------:R-:W-:-:S05]  /*40b00*/  LEA.HI.X.SX32 R7, R15, R2, 0x2, P6 ;  /* 0x000000020f077211 */ /* 0x000fca00030f16ff */
        /* <DEDUP_REMOVED lines=16> */
[----:B------:R1:W-:Y:S04]  /*40c10*/  STL.64 [R1+0x1340], R6 ;  /* 0x0013400601007387 */ /* 0x0003e80000100a00 */
[----:B------:R-:W4:Y:S01]  /*40c20*/  LDL.LU R12, [R1+0xf3c] ;  /* 0x000f3c00010c7983 */ /* 0x000f220000300800 */
[----:B-1----:R-:W-:-:S04]  /*40c30*/  LEA R6, P6, R9, R0, 0x2 ;  /* 0x0000000009067211 */ /* 0x002fc800078c10ff */
[----:B------:R-:W-:-:S05]  /*40c40*/  LEA.HI.X.SX32 R7, R9, R2, 0x2, P6 ;  /* 0x0000000209077211 */ /* 0x000fca00030f16ff */
[----:B------:R1:W-:Y:S01]  /*40c50*/  STL.64 [R1+0x1338], R6 ;  /* 0x0013380601007387 */ /* 0x0003e20000100a00 */
[----:B--2---:R-:W-:-:S04]  /*40c60*/  LEA R8, P6, R13, R0, 0x2 ;  /* 0x000000000d087211 */ /* 0x004fc800078c10ff */
[----:B------:R-:W-:Y:S02]  /*40c70*/  LEA.HI.X.SX32 R9, R13, R2, 0x2, P6 ;  /* 0x000000020d097211 */ /* 0x000fe400030f16ff */
[----:B------:R-:W2:Y:S01]  /*40c80*/  LDL.LU R13, [R1+0xf40] ;  /* 0x000f4000010d7983 */ /* 0x000ea20000300800 */
[----:B-1----:R-:W-:-:S03]  /*40c90*/  LEA R6, P6, R16, R0, 0x2 ;  /* 0x0000000010067211 */ /* 0x002fc600078c10ff */
[----:B------:R-:W-:Y:S01]  /*40ca0*/  STL.64 [R1+0x2418], R8 ;  /* 0x0024180801007387 */ /* 0x000fe20000100a00 */
[----:B------:R-:W-:-:S03]  /*40cb0*/  LEA.HI.X.SX32 R7, R16, R2, 0x2, P6 ;  /* 0x0000000210077211 */ /* 0x000fc600030f16ff */
        /* <DEDUP_REMOVED lines=42> */
[----:B-1----:R-:W-:-:S04]  /*40f60*/  LEA R6, P6, R16, R0, 0x2 ;  /* 0x0000000010067211 */ /* 0x002fc800078c10ff */
        /* <DEDUP_REMOVED lines=308> */
[----:B-1----:R-:W-:-:S04]  /*422b0*/  LEA R6, P6, R16, R0, 0x2 ;  /* 0x0000000010067211 */ /* 0x002fc800078c10ff */
[----:B------:R-:W-:-:S05]  /*422c0*/  LEA.HI.X.SX32 R7, R16, R2, 0x2, P6 ;  /* 0x0000000210077211 */ /* 0x000fca00030f16ff */
        /* <DEDUP_REMOVED lines=8> */
[----:B------:R1:W-:Y:S04]  /*42350*/  STL.64 [R1+0x1058], R6 ;  /* 0x0010580601007387 */ /* 0x0003e80000100a00 */
[----:B------:R-:W4:Y:S01]  /*42360*/  LDL.LU R27, [R1+0x14e0] ;  /* 0x0014e000011b7983 */ /* 0x000f220000300800 */
[----:B-1----:R-:W-:-:S04]  /*42370*/  LEA R6, P6, R11, R0, 0x2 ;  /* 0x000000000b067211 */ /* 0x002fc800078c10ff */
[----:B------:R-:W-:-:S05]  /*42380*/  LEA.HI.X.SX32 R7, R11, R2, 0x2, P6 ;  /* 0x000000020b077211 */ /* 0x000fca00030f16ff */
[----:B------:R1:W-:Y:S01]  /*42390*/  STL.64 [R1+0x1050], R6 ;  /* 0x0010500601007387 */ /* 0x0003e20000100a00 */
[----:B------:R-:W-:-:S04]  /*423a0*/  LEA R10, P6, R14, R0, 0x2 ;  /* 0x000000000e0a7211 */ /* 0x000fc800078c10ff */
[----:B------:R-:W-:Y:S02]  /*423b0*/  LEA.HI.X.SX32 R11, R14, R2, 0x2, P6 ;  /* 0x000000020e0b7211 */ /* 0x000fe400030f16ff */
        /* <DEDUP_REMOVED lines=241> */
[----:B------:R2:W-:Y:S04]  /*432d0*/  STL.64 [R1+0xe68], R6 ;  /* 0x000e680601007387 */ /* 0x0005e80000100a00 */
[----:B------:R-:W4:Y:S01]  /*432e0*/  LDL.LU R24, [R1+0x16f4] ;  /* 0x0016f40001187983 */ /* 0x000f220000300800 */
[----:B--2---:R-:W-:-:S04]  /*432f0*/  LEA R6, P6, R13, R0, 0x2 ;  /* 0x000000000d067211 */ /* 0x004fc800078c10ff */
[----:B------:R-:W-:-:S05]  /*43300*/  LEA.HI.X.SX32 R7, R13, R2, 0x2, P6 ;  /* 0x000000020d077211 */ /* 0x000fca00030f16ff */
[----:B------:R1:W-:Y:S01]  /*43310*/  STL.64 [R1+0xe60], R6 ;  /* 0x000e600601007387 */ /* 0x0003e20000100a00 */
[----:B------:R-:W-:-:S04]  /*43320*/  LEA R12, P6, R25, R0, 0x2 ;  /* 0x00000000190c7211 */ /* 0x000fc800078c10ff */
[----:B------:R-:W-:Y:S02]  /*43330*/  LEA.HI.X.SX32 R13, R25, R2, 0x2, P6 ;  /* 0x00000002190d7211 */ /* 0x000fe400030f16ff */
[----:B------:R-:W2:Y:S04]  /*43340*/  LDL.LU R25, [R1+0x1704] ;  /* 0x0017040001197983 */ /* 0x000ea80000300800 */
[----:B------:R-:W-:Y:S01]  /*43350*/  STL.64 [R1+0x2018], R12 ;  /* 0x0020180c01007387 */ /* 0x000fe20000100a00 */
        /* <DEDUP_REMOVED lines=8> */
[----:B-1----:R-:W-:-:S04]  /*433e0*/  LEA R6, P6, R19, R0, 0x2 ;  /* 0x0000000013067211 */ /* 0x002fc800078c10ff */
        /* <DEDUP_REMOVED lines=220> */
[----:B-1----:R-:W-:-:S04]  /*441b0*/  LEA R6, P6, R19, R0, 0x2 ;  /* 0x0000000013067211 */ /* 0x002fc800078c10ff */
        /* <DEDUP_REMOVED lines=261> */
[----:B------:R1:W-:Y:S01]  /*45210*/  STL.64 [R1+0x8f8], R6 ;  /* 0x0008f80601007387 */ /* 0x0003e20000100a00 */
[----:B------:R-:W-:-:S04]  /*45220*/  LEA R16, P6, R20, R0, 0x2 ;  /* 0x0000000014107211 */ /* 0x000fc800078c10ff */
[----:B------:R-:W-:Y:S02]  /*45230*/  LEA.HI.X.SX32 R17, R20, R2, 0x2, P6 ;  /* 0x0000000214117211 */ /* 0x000fe400030f16ff */
[----:B------:R-:W3:Y:S04]  /*45240*/  LDL.LU R20, [R1+0x1a6c] ;  /* 0x001a6c0001147983 */ /* 0x000ee80000300800 */
[----:B------:R-:W-:Y:S01]  /*45250*/  STL.64 [R1+0x1ce0], R16 ;  /* 0x001ce01001007387 */ /* 0x000fe20000100a00 */
        /* <DEDUP_REMOVED lines=610> */
[----:B------:R-:W-:-:S05]  /*47880*/  LEA.HI.X.SX32 R7, R3, R2, 0x2, P6 ;  /* 0x0000000203077211 */ /* 0x000fca00030f16ff */
[----:B------:R1:W-:Y:S04]  /*47890*/  STL.64 [R1+0x1658], R6 ;  /* 0x0016580601007387 */ /* 0x0003e80000100a00 */
[----:B------:R-:W2:Y:S01]  /*478a0*/  LDL.LU R3, [R1+0x16d0] ;  /* 0x0016d00001037983 */ /* 0x000ea20000300800 */
[----:B-1----:R-:W-:-:S04]  /*478b0*/  LEA R6, P6, R22, R0, 0x2 ;  /* 0x0000000016067211 */ /* 0x002fc800078c10ff */
[----:B------:R-:W-:-:S05]  /*478c0*/  LEA.HI.X.SX32 R7, R22, R2, 0x2, P6 ;  /* 0x0000000216077211 */ /* 0x000fca00030f16ff */
[----:B------:R3:W-:Y:S02]  /*478d0*/  STL.64 [R1+0x16a0], R6 ;  /* 0x0016a00601007387 */ /* 0x0007e40000100a00 */
[----:B---3--:R-:W-:-:S04]  /*478e0*/  LEA R6, P6, R20, R0, 0x2 ;  /* 0x0000000014067211 */ /* 0x008fc800078c10ff */
[----:B------:R-:W-:-:S05]  /*478f0*/  LEA.HI.X.SX32 R7, R20, R2, 0x2, P6 ;  /* 0x0000000214077211 */ /* 0x000fca00030f16ff */
        /* <DEDUP_REMOVED lines=23> */
[----:B------:R-:W4:Y:S04]  /*47a70*/  LDL.LU R20, [R1+0x1734] ;  /* 0x0017340001147983 */ /* 0x000f280000300800 */
[----:B------:R1:W-:Y:S04]  /*47a80*/  STL.64 [R1+0x16e8], R6 ;  /* 0x0016e80601007387 */ /* 0x0003e80000100a00 */
[----:B------:R-:W4:Y:S01]  /*47a90*/  LDL.LU R21, [R1+0x1730] ;  /* 0x0017300001157983 */ /* 0x000f220000300800 */
[----:B-1----:R-:W-:-:S04]  /*47aa0*/  LEA R6, P6, R24, R0, 0x2 ;  /* 0x0000000018067211 */ /* 0x002fc800078c10ff */
[----:B------:R-:W-:-:S05]  /*47ab0*/  LEA.HI.X.SX32 R7, R24, R2, 0x2, P6 ;  /* 0x0000000218077211 */ /* 0x000fca00030f16ff */
[----:B------:R2:W-:Y:S04]  /*47ac0*/  STL.64 [R1+0x16f0], R6 ;  /* 0x0016f00601007387 */ /* 0x0005e80000100a00 */
[----:B------:R-:W4:Y:S01]  /*47ad0*/  LDL.LU R22, [R1+0x1724] ;  /* 0x0017240001167983 */ /* 0x000f220000300800 */
[----:B------:R-:W-:Y:S02]  /*47ae0*/  LOP3.LUT P5, RZ, R5, 0x2, RZ, 0xc0, !PT ;  /* 0x0000000205ff7812 */ /* 0x000fe400078ac0ff */
[----:B--2---:R-:W-:-:S04]  /*47af0*/  LEA R6, P6, R25, R0, 0x2 ;  /* 0x0000000019067211 */ /* 0x004fc800078c10ff */
[----:B------:R-:W-:-:S05]  /*47b00*/  LEA.HI.X.SX32 R7, R25, R2, 0x2, P6 ;  /* 0x0000000219077211 */ /* 0x000fca00030f16ff */
[----:B------:R1:W-:Y:S01]  /*47b10*/  STL.64 [R1+0x1700], R6 ;  /* 0x0017000601007387 */ /* 0x0003e20000100a00 */
[----:B------:R-:W-:-:S04]  /*47b20*/  LEA R24, P6, R23, R0, 0x2 ;  /* 0x0000000017187211 */ /* 0x000fc800078c10ff */
[----:B------:R-:W-:Y:S02]  /*47b30*/  LEA.HI.X.SX32 R25, R23, R2, 0x2, P6 ;  /* 0x0000000217197211 */ /* 0x000fe400030f16ff */
[----:B------:R-:W2:Y:S04]  /*47b40*/  LDL.LU R23, [R1+0x1720] ;  /* 0x0017200001177983 */ /* 0x000ea80000300800 */
[----:B-1----:R-:W2:Y:S04]  /*47b50*/  LDL.LU R7, [R1+0x171c] ;  /* 0x00171c0001077983 */ /* 0x002ea80000300800 */
[----:B------:R-:W-:Y:S04]  /*47b60*/  STL.64 [R1+0x1ab0], R24 ;  /* 0x001ab01801007387 */ /* 0x000fe80000100a00 */
[----:B------:R-:W2:Y:S01]  /*47b70*/  LDL.LU R11, [R1+0x1718] ;  /* 0x00171800010b7983 */ /* 0x000ea20000300800 */
[----:B------:R-:W-:-:S04]  /*47b80*/  LEA R8, P6, R3, R0, 0x2 ;  /* 0x0000000003087211 */ /* 0x000fc800078c10ff */
[----:B------:R-:W-:-:S05]  /*47b90*/  LEA.HI.X.SX32 R9, R3, R2, 0x2, P6 ;  /* 0x0000000203097211 */ /* 0x000fca00030f16ff */
[----:B------:R1:W-:Y:S04]  /*47ba0*/  STL.64 [R1+0x16e0], R8 ;  /* 0x0016e00801007387 */ /* 0x0003e80000100a00 */
[----:B-1----:R-:W2:Y:S04]  /*47bb0*/  LDL.LU R8, [R1+0x1714] ;  /* 0x0017140001087983 */ /* 0x002ea80000300800 */
[----:B------:R-:W2:Y:S01]  /*47bc0*/  LDL.LU R9, [R1+0x1710] ;  /* 0x0017100001097983 */ /* 0x000ea20000300800 */
[----:B------:R-:W-:-:S03]  /*47bd0*/  LOP3.LUT P0, RZ, R5, 0x1, RZ, 0xc0, !PT ;  /* 0x0000000105ff7812 */ /* 0x000fc6000780c0ff */
[----:B------:R-:W2:Y:S01]  /*47be0*/  LDL.LU R5, [R1+0x170c] ;  /* 0x00170c0001057983 */ /* 0x000ea20000300800 */
[----:B---3--:R-:W-:-:S04]  /*47bf0*/  LEA R12, P6, R19, R0, 0x2 ;  /* 0x00000000130c7211 */ /* 0x008fc800078c10ff */
[----:B------:R-:W-:-:S05]  /*47c00*/  LEA.HI.X.SX32 R13, R19, R2, 0x2, P6 ;  /* 0x00000002130d7211 */ /* 0x000fca00030f16ff */
[----:B------:R4:W-:Y:S04]  /*47c10*/  STL.64 [R1+0x16d0], R12 ;  /* 0x0016d00c01007387 */ /* 0x0009e80000100a00 */
[----:B------:R-:W3:Y:S04]  /*47c20*/  LDL.LU R3, [R1+0x1708] ;  /* 0x0017080001037983 */ /* 0x000ee80000300800 */
[----:B------:R-:W3:Y:S01]  /*47c30*/  LDL.LU R19, [R1+0x16c4] ;  /* 0x0016c40001137983 */ /* 0x000ee20000300800 */
[----:B----4-:R-:W-:-:S04]  /*47c40*/  LEA R12, P6, R28, R0, 0x2 ;  /* 0x000000001c0c7211 */ /* 0x010fc800078c10ff */
[----:B------:R-:W-:-:S05]  /*47c50*/  LEA.HI.X.SX32 R13, R28, R2, 0x2, P6 ;  /* 0x000000021c0d7211 */ /* 0x000fca00030f16ff */
[----:B------:R1:W-:Y:S04]  /*47c60*/  STL.64 [R1+0x16c8], R12 ;  /* 0x0016c80c01007387 */ /* 0x0003e80000100a00 */
[----:B------:R-:W4:Y:S01]  /*47c70*/  LDL.LU R28, [R1+0x16c0] ;  /* 0x0016c000011c7983 */ /* 0x000f220000300800 */
[----:B-1----:R-:W-:-:S04]  /*47c80*/  LEA R12, P6, R29, R0, 0x2 ;  /* 0x000000001d0c7211 */ /* 0x002fc800078c10ff */
        /* <DEDUP_REMOVED lines=8> */
[----:B------:R-:W-:-:S04]  /*47d10*/  LEA R26, P6, R20, R0, 0x2 ;  /* 0x00000000141a7211 */ /* 0x000fc800078c10ff */
[----:B------:R-:W-:-:S05]  /*47d20*/  LEA.HI.X.SX32 R27, R20, R2, 0x2, P6 ;  /* 0x00000002141b7211 */ /* 0x000fca00030f16ff */
[----:B------:R-:W-:Y:S04]  /*47d30*/  STL.64 [R1+0x1aa0], R26 ;  /* 0x001aa01a01007387 */ /* 0x000fe80000100a00 */
[----:B------:R1:W-:Y:S02]  /*47d40*/  STL.64 [R1+0x1740], R12 ;  /* 0x0017400c01007387 */ /* 0x0003e40000100a00 */
[----:B-1----:R-:W-:-:S04]  /*47d50*/  LEA R12, P6, R21, R0, 0x2 ;  /* 0x00000000150c7211 */ /* 0x002fc800078c10ff */
[----:B------:R-:W-:Y:S02]  /*47d60*/  LEA.HI.X.SX32 R13, R21, R2, 0x2, P6 ;  /* 0x00000002150d7211 */ /* 0x000fe400030f16ff */
[----:B------:R-:W-:-:S04]  /*47d70*/  LEA R20, P6, R22, R0, 0x2 ;  /* 0x0000000016147211 */ /* 0x000fc800078c10ff */
[----:B------:R-:W-:-:S05]  /*47d80*/  LEA.HI.X.SX32 R21, R22, R2, 0x2, P6 ;  /* 0x0000000216157211 */ /* 0x000fca00030f16ff */
[----:B------:R-:W-:Y:S04]  /*47d90*/  STL.64 [R1+0x1ab8], R20 ;  /* 0x001ab81401007387 */ /* 0x000fe80000100a00 */
[----:B------:R2:W-:Y:S02]  /*47da0*/  STL.64 [R1+0x1758], R12 ;  /* 0x0017580c01007387 */ /* 0x0005e40000100a00 */
[----:B--2---:R-:W-:-:S04]  /*47db0*/  LEA R12, P6, R23, R0, 0x2 ;  /* 0x00000000170c7211 */ /* 0x004fc800078c10ff */
[----:B------:R-:W-:Y:S02]  /*47dc0*/  LEA.HI.X.SX32 R13, R23, R2, 0x2, P6 ;  /* 0x00000002170d7211 */ /* 0x000fe400030f16ff */
[----:B------:R-:W-:-:S04]  /*47dd0*/  LEA R22, P6, R7, R0, 0x2 ;  /* 0x0000000007167211 */ /* 0x000fc800078c10ff */
[----:B------:R-:W-:Y:S02]  /*47de0*/  LEA.HI.X.SX32 R23, R7, R2, 0x2, P6 ;  /* 0x0000000207177211 */ /* 0x000fe400030f16ff */
[----:B------:R-:W-:-:S04]  /*47df0*/  LEA R6, P6, R11, R0, 0x2 ;  /* 0x000000000b067211 */ /* 0x000fc800078c10ff */
[----:B------:R-:W-:Y:S01]  /*47e00*/  LEA.HI.X.SX32 R7, R11, R2, 0x2, P6 ;  /* 0x000000020b077211 */ /* 0x000fe200030f16ff */
[----:B------:R-:W-:Y:S04]  /*47e10*/  STL.64 [R1+0x1ac0], R22 ;  /* 0x001ac01601007387 */ /* 0x000fe80000100a00 */
[----:B------:R-:W-:Y:S04]  /*47e20*/  STL.64 [R1+0x1770], R12 ;  /* 0x0017700c01007387 */ /* 0x000fe80000100a00 */
[----:B------:R1:W-:Y:S02]  /*47e30*/  STL.64 [R1+0x1760], R6 ;  /* 0x0017600601007387 */ /* 0x0003e40000100a00 */
[----:B-1----:R-:W-:-:S04]  /*47e40*/  LEA R6, P6, R8, R0, 0x2 ;  /* 0x0000000008067211 */ /* 0x002fc800078c10ff */
[----:B------:R-:W-:-:S05]  /*47e50*/  LEA.HI.X.SX32 R7, R8, R2, 0x2, P6 ;  /* 0x0000000208077211 */ /* 0x000fca00030f16ff */
[----:B------:R1:W-:Y:S02]  /*47e60*/  STL.64 [R1+0x1748], R6 ;  /* 0x0017480601007387 */ /* 0x0003e40000100a00 */
[----:B-1----:R-:W-:-:S04]  /*47e70*/  LEA R6, P6, R9, R0, 0x2 ;  /* 0x0000000009067211 */ /* 0x002fc800078c10ff */
[----:B------:R-:W-:-:S05]  /*47e80*/  LEA.HI.X.SX32 R7, R9, R2, 0x2, P6 ;  /* 0x0000000209077211 */ /* 0x000fca00030f16ff */
[----:B------:R1:W-:Y:S02]  /*47e90*/  STL.64 [R1+0x1730], R6 ;  /* 0x0017300601007387 */ /* 0x0003e40000100a00 */
[----:B-1----:R-:W-:-:S04]  /*47ea0*/  LEA R6, P6, R5, R0, 0x2 ;  /* 0x0000000005067211 */ /* 0x002fc800078c10ff */
[----:B------:R-:W-:-:S05]  /*47eb0*/  LEA.HI.X.SX32 R7, R5, R2, 0x2, P6 ;  /* 0x0000000205077211 */ /* 0x000fca00030f16ff */
[----:B------:R3:W-:Y:S02]  /*47ec0*/  STL.64 [R1+0x1720], R6 ;  /* 0x0017200601007387 */ /* 0x0007e40000100a00 */
[----:B---3--:R-:W-:-:S04]  /*47ed0*/  LEA R6, P6, R3, R0, 0x2 ;  /* 0x0000000003067211 */ /* 0x008fc800078c10ff */
[----:B------:R-:W-:-:S05]  /*47ee0*/  LEA.HI.X.SX32 R7, R3, R2, 0x2, P6 ;  /* 0x0000000203077211 */ /* 0x000fca00030f16ff */
[----:B------:R1:W-:Y:S02]  /*47ef0*/  STL.64 [R1+0x1718], R6 ;  /* 0x0017180601007387 */ /* 0x0003e40000100a00 */
[----:B-1----:R-:W-:-:S04]  /*47f00*/  LEA R6, P6, R19, R0, 0x2 ;  /* 0x0000000013067211 */ /* 0x002fc800078c10ff */
[----:B------:R-:W-:-:S05]  /*47f10*/  LEA.HI.X.SX32 R7, R19, R2, 0x2, P6 ;  /* 0x0000000213077211 */ /* 0x000fca00030f16ff */
[----:B------:R4:W-:Y:S02]  /*47f20*/  STL.64 [R1+0x1710], R6 ;  /* 0x0017100601007387 */ /* 0x0009e40000100a00 */
[----:B----4-:R-:W-:-:S04]  /*47f30*/  LEA R6, P6, R28, R0, 0x2 ;  /* 0x000000001c067211 */ /* 0x010fc800078c10ff */
[----:B------:R-:W-:-:S05]  /*47f40*/  LEA.HI.X.SX32 R7, R28, R2, 0x2, P6 ;  /* 0x000000021c077211 */ /* 0x000fca00030f16ff */
[----:B------:R1:W-:Y:S04]  /*47f50*/  STL.64 [R1+0x1708], R6 ;  /* 0x0017080601007387 */ /* 0x0003e80000100a00 */
[----:B------:R2:W-:Y:S01]  /*47f60*/  STL [R1+0x2510], R0 ;  /* 0x0025100001007387 */ /* 0x0005e20000100800 */
[----:B-1----:R-:W-:-:S03]  /*47f70*/  LEA R6, P6, R29, R0, 0x2 ;  /* 0x000000001d067211 */ /* 0x002fc600078c10ff */
[----:B--2---:R-:W2:Y:S01]  /*47f80*/  LDL.LU R0, [R1+0xcec] ;  /* 0x000cec0001007983 */ /* 0x004ea20000300800 */
[----:B------:R-:W-:-:S03]  /*47f90*/  LEA.HI.X.SX32 R7, R29, R2, 0x2, P6 ;  /* 0x000000021d077211 */ /* 0x000fc600030f16ff */
[----:B--2---:R1:W-:Y:S04]  /*47fa0*/  STL [R1+0x2520], R0 ;  /* 0x0025200001007387 */ /* 0x0043e80000100800 */
[----:B-1----:R-:W2:Y:S04]  /*47fb0*/  LDL.LU R0, [R1+0xd2c] ;  /* 0x000d2c0001007983 */ /* 0x002ea80000300800 */
[----:B------:R-:W-:Y:S04]  /*47fc0*/  STL.64 [R1+0x16c0], R6 ;  /* 0x0016c00601007387 */ /* 0x000fe80000100a00 */
[----:B--2---:R1:W-:Y:S04]  /*47fd0*/  STL [R1+0x2530], R0 ;  /* 0x0025300001007387 */ /* 0x0043e80000100800 */
[----:B-1----:R-:W2:Y:S04]  /*47fe0*/  LDL.LU R0, [R1+0xce8] ;  /* 0x000ce80001007983 */ /* 0x002ea80000300800 */
[----:B--2---:R1:W-:Y:S04]  /*47ff0*/  STL [R1+0x2540], R0 ;  /* 0x0025400001007387 */ /* 0x0043e80000100800 */
[----:B-1----:R-:W2:Y:S04]  /*48000*/  LDL.LU R0, [R1+0xd28] ;  /* 0x000d280001007983 */ /* 0x002ea80000300800 */
[----:B------:R-:W3:Y:S04]  /*48010*/  LDL.LU R5, [R1+0xd10] ;  /* 0x000d100001057983 */ /* 0x000ee80000300800 */
[----:B------:R-:W4:Y:S04]  /*48020*/  LDL.LU R28, [R1+0xcd0] ;  /* 0x000cd000011c7983 */ /* 0x000f280000300800 */
[----:B------:R-:W2:Y:S04]  /*48030*/  LDL.LU.64 R6, [R1+0x1468] ;  /* 0x0014680001067983 */ /* 0x000ea80000300a00 */
[----:B--2---:R1:W-:Y:S04]  /*48040*/  STL.64 [R1+0x24f8], R6 ;  /* 0x0024f80601007387 */ /* 0x0043e80000100a00 */
[----:B-1----:R-:W2:Y:S04]  /*48050*/  LDL.LU.64 R6, [R1+0x1470] ;  /* 0x0014700001067983 */ /* 0x002ea80000300a00 */
        /* <DEDUP_REMOVED lines=9> */
[----:B-1----:R-:W2:Y:S01]  /*480f0*/  LDL.LU.64 R6, [R1+0x14a0] ;  /* 0x0014a00001067983 */ /* 0x002ea20000300a00 */
[----:B------:R-:W-:-:S02]  /*48100*/  LOP3.LUT P1, RZ, R4, 0x100, RZ, 0xc0, !PT ;  /* 0x0000010004ff7812 */ /* 0x000fc4000782c0ff */
[----:B------:R-:W-:-:S11]  /*48110*/  LOP3.LUT R18, R18, 0xfffffffb, RZ, 0xc0, !PT ;  /* 0xfffffffb12127812 */ /* 0x000fd600078ec0ff */
[----:B------:R-:W-:Y:S02]  /*48120*/  @P1 LOP3.LUT R18, R18, 0x4, RZ, 0xfc, !PT ;  /* 0x0000000412121812 */ /* 0x000fe400078efcff */
[----:B------:R-:W-:Y:S02]  /*48130*/  LOP3.LUT P1, RZ, R4, 0x80, RZ, 0xc0, !PT ;  /* 0x0000008004ff7812 */ /* 0x000fe4000782c0ff */
[----:B------:R-:W-:-:S11]  /*48140*/  LOP3.LUT R18, R18, 0xfffffff7, RZ, 0xc0, !PT ;  /* 0xfffffff712127812 */ /* 0x000fd600078ec0ff */
[----:B------:R-:W-:Y:S02]  /*48150*/  @P1 LOP3.LUT R18, R18, 0x8, RZ, 0xfc, !PT ;  /* 0x0000000812121812 */ /* 0x000fe400078efcff */
[----:B------:R-:W-:Y:S02]  /*48160*/  LOP3.LUT P1, RZ, R4, 0x40, RZ, 0xc0, !PT ;  /* 0x0000004004ff7812 */ /* 0x000fe4000782c0ff */
[----:B------:R-:W-:Y:S01]  /*48170*/  LOP3.LUT R18, R18, 0xffffffef, RZ, 0xc0, !PT ;  /* 0xffffffef12127812 */ /* 0x000fe200078ec0ff */
[----:B--2---:R1:W-:Y:S04]  /*48180*/  STL.64 [R1+0x2550], R6 ;  /* 0x0025500601007387 */ /* 0x0043e80000100a00 */
[----:B-1----:R-:W2:Y:S04]  /*48190*/  LDL.LU.64 R6, [R1+0x14a8] ;  /* 0x0014a80001067983 */ /* 0x002ea80000300a00 */
[----:B------:R-:W2:Y:S04]  /*481a0*/  LDL.LU R29, [R1+0xd14] ;  /* 0x000d1400011d7983 */ /* 0x000ea80000300800 */
[----:B------:R-:W2:Y:S04]  /*481b0*/  LDL.LU R20, [R1+0xcd4] ;  /* 0x000cd40001147983 */ /* 0x000ea80000300800 */
[----:B------:R-:W2:Y:S04]  /*481c0*/  LDL.LU.64 R22, [R1+0x1458] ;  /* 0x0014580001167983 */ /* 0x000ea80000300a00 */
        /* <DEDUP_REMOVED lines=11> */
[----:B------:R-:W2:Y:S04]  /*48280*/  LDL.LU R19, [R1+0xd44] ;  /* 0x000d440001137983 */ /* 0x000ea80000300800 */
[----:B------:R1:W-:Y:S04]  /*48290*/  STL [R1+0x2428], R2 ;  /* 0x0024280201007387 */ /* 0x0003e80000100800 */
[----:B-1----:R-:W2:Y:S01]  /*482a0*/  LDL.LU R2, [R1+0xce4] ;  /* 0x000ce40001027983 */ /* 0x002ea20000300800 */
[----:B------:R-:W-:-:S02]  /*482b0*/  @P1 LOP3.LUT R18, R18, 0x10, RZ, 0xfc, !PT ;  /* 0x0000001012121812 */ /* 0x000fc400078efcff */
[----:B------:R-:W-:Y:S02]  /*482c0*/  LOP3.LUT P1, RZ, R4, 0x20, RZ, 0xc0, !PT ;  /* 0x0000002004ff7812 */ /* 0x000fe4000782c0ff */
[----:B------:R-:W-:-:S11]  /*482d0*/  LOP3.LUT R18, R18, 0xffffffdf, RZ, 0xc0, !PT ;  /* 0xffffffdf12127812 */ /* 0x000fd600078ec0ff */
[----:B------:R-:W-:Y:S02]  /*482e0*/  @P1 LOP3.LUT R18, R18, 0x20, RZ, 0xfc, !PT ;  /* 0x0000002012121812 */ /* 0x000fe400078efcff */
[----:B------:R-:W-:Y:S02]  /*482f0*/  LOP3.LUT P1, RZ, R4, 0x10, RZ, 0xc0, !PT ;  /* 0x0000001004ff7812 */ /* 0x000fe4000782c0ff */
[----:B------:R-:W-:-:S11]  /*48300*/  LOP3.LUT R18, R18, 0xffffffbf, RZ, 0xc0, !PT ;  /* 0xffffffbf12127812 */ /* 0x000fd600078ec0ff */
[----:B------:R-:W-:Y:S02]  /*48310*/  @P1 LOP3.LUT R18, R18, 0x40, RZ, 0xfc, !PT ;  /* 0x0000004012121812 */ /* 0x000fe400078efcff */
[----:B------:R-:W-:Y:S02]  /*48320*/  LOP3.LUT P1, RZ, R4, 0x8, RZ, 0xc0, !PT ;  /* 0x0000000804ff7812 */ /* 0x000fe4000782c0ff */
[----:B------:R-:W-:-:S11]  /*48330*/  LOP3.LUT R18, R18, 0xffffff7f, RZ, 0xc0, !PT ;  /* 0xffffff7f12127812 */ /* 0x000fd600078ec0ff */
[----:B------:R-:W-:Y:S02]  /*48340*/  @P1 LOP3.LUT R18, R18, 0x80, RZ, 0xfc, !PT ;  /* 0x0000008012121812 */ /* 0x000fe400078efcff */
[----:B------:R-:W-:-:S13]  /*48350*/  LOP3.LUT P1, RZ, R4, 0x4, RZ, 0xc0, !PT ;  /* 0x0000000404ff7812 */ /* 0x000fda000782c0ff */
[----:B--2---:R1:W-:Y:S04]  /*48360*/  @P1 STG.E desc[UR40][R6.64], R2 ;  /* 0x0000000206001986 */ /* 0x0043e8000c101928 */
[----:B-1----:R-:W2:Y:S01]  /*48370*/  LDL.LU.64 R6, [R1+0x2550] ;  /* 0x0025500001067983 */ /* 0x002ea20000300a00 */
[----:B------:R-:W-:-:S03]  /*48380*/  LOP3.LUT P1, RZ, R18, 0x80, RZ, 0xc0, !PT ;  /* 0x0000008012ff7812 */ /* 0x000fc6000782c0ff */
[----:B------:R-:W3:Y:S10]  /*48390*/  LDL.LU R2, [R1+0x1784] ;  /* 0x0017840001027983 */ /* 0x000ef40000300800 */
[----:B--2---:R1:W-:Y:S04]  /*483a0*/  @P1 STG.E desc[UR40][R6.64], R0 ;  /* 0x0000000006001986 */ /* 0x0043e8000c101928 */
[----:B-1----:R-:W2:Y:S04]  /*483b0*/  LDL.LU.64 R6, [R1+0x2548] ;  /* 0x0025480001067983 */ /* 0x002ea80000300a00 */
[----:B------:R-:W2:Y:S01]  /*483c0*/  LDL.LU R0, [R1+0x2540] ;  /* 0x0025400001007983 */ /* 0x000ea20000300800 */
[----:B------:R-:W-:-:S13]  /*483d0*/  LOP3.LUT P1, RZ, R18, 0x40, RZ, 0xc0, !PT ;  /* 0x0000004012ff7812 */ /* 0x000fda000782c0ff */
        /* <DEDUP_REMOVED lines=9> */
[----:B-1----:R-:W3:Y:S01]  /*48470*/  LDL.LU.64 R6, [R1+0x2518] ;  /* 0x0025180001067983 */ /* 0x002ee20000300a00 */
[----:B------:R-:W-:-:S03]  /*48480*/  LOP3.LUT P1, RZ, R18, 0x8, RZ, 0xc0, !PT ;  /* 0x0000000812ff7812 */ /* 0x000fc6000782c0ff */
[----:B------:R-:W2:Y:S10]  /*48490*/  LDL.LU R0, [R1+0x2510] ;  /* 0x0025100001007983 */ /* 0x000eb40000300800 */
[----:B---3--:R1:W-:Y:S04]  /*484a0*/  @P1 STG.E desc[UR40][R6.64], R5 ;  /* 0x0000000506001986 */ /* 0x0083e8000c101928 */
[----:B-1----:R-:W4:Y:S01]  /*484b0*/  LDL.LU.64 R6, [R1+0x2508] ;  /* 0x0025080001067983 */ /* 0x002f220000300a00 */
[----:B------:R-:W-:-:S03]  /*484c0*/  LOP3.LUT P1, RZ, R18, 0x4, RZ, 0xc0, !PT ;  /* 0x0000000412ff7812 */ /* 0x000fc6000782c0ff */
[----:B------:R-:W3:Y:S01]  /*484d0*/  LDL.LU R5, [R1+0x2500] ;  /* 0x0025000001057983 */ /* 0x000ee20000300800 */
[----:B------:R-:W-:-:S09]  /*484e0*/  LOP3.LUT P6, RZ, R4, 0x200, RZ, 0xc0, !PT ;  /* 0x0000020004ff7812 */ /* 0x000fd200078cc0ff */
[----:B----4-:R1:W-:Y:S04]  /*484f0*/  @P1 STG.E desc[UR40][R6.64], R28 ;  /* 0x0000001c06001986 */ /* 0x0103e8000c101928 */
[----:B-1----:R-:W4:Y:S04]  /*48500*/  LDL.LU.64 R6, [R1+0x24f8] ;  /* 0x0024f80001067983 */ /* 0x002f280000300a00 */
[----:B------:R-:W2:Y:S01]  /*48510*/  LDL.LU R28, [R1+0x24f0] ;  /* 0x0024f000011c7983 */ /* 0x000ea20000300800 */
[----:B------:R-:W-:-:S03]  /*48520*/  LOP3.LUT P1, RZ, R18, 0x2, RZ, 0xc0, !PT ;  /* 0x0000000212ff7812 */ /* 0x000fc6000782c0ff */
[----:B----4-:R2:W-:Y:S02]  /*48530*/  @P6 STG.E desc[UR40][R6.64], R29 ;  /* 0x0000001d06006986 */ /* 0x0105e4000c101928 */
[----:B--2---:R-:W-:Y:S02]  /*48540*/  VIADD R29, R28, 0xb ;  /* 0x0000000b1c1d7836 */ /* 0x004fe40000000000 */
[----:B------:R-:W2:Y:S04]  /*48550*/  LDL.LU.64 R6, [R1+0x24e8] ;  /* 0x0024e80001067983 */ /* 0x000ea80000300a00 */
[----:B------:R1:W-:Y:S01]  /*48560*/  STL [R1+0x1af0], R28 ;  /* 0x001af01c01007387 */ /* 0x0003e20000100800 */
[----:B------:R-:W-:-:S03]  /*48570*/  ISETP.LT.AND P6, PT, R29, R2, !P1 ;  /* 0x000000021d00720c */ /* 0x000fc60004fc1270 */
[----:B-1----:R-:W4:Y:S01]  /*48580*/  LDL.LU.64 R28, [R1+0x1460] ;  /* 0x00146000011c7983 */ /* 0x002f220000300a00 */
[----:B---3--:R-:W-:-:S04]  /*48590*/  LOP3.LUT R5, R5, 0xfffffdff, RZ, 0xc0, !PT ;  /* 0xfffffdff05057812 */ /* 0x008fc800078ec0ff */
[----:B------:R-:W-:-:S04]  /*485a0*/  @P1 LOP3.LUT R5, R5, 0x200, RZ, 0xfc, !PT ;  /* 0x0000020005051812 */ /* 0x000fc800078efcff */
[C---:B------:R-:W-:Y:S01]  /*485b0*/  LOP3.LUT P1, RZ, R5.reuse, 0x4, RZ, 0xc0, !PT ;  /* 0x0000000405ff7812 */ /* 0x040fe2000782c0ff */
[----:B------:R-:W-:Y:S04]  /*485c0*/  STL.64 [R1+0x1b40], R4 ;  /* 0x001b400401007387 */ /* 0x000fe80000100a00 */
[----:B----4-:R-:W-:Y:S01]  /*485d0*/  @P6 STG.E desc[UR40][R28.64], R20 ;  /* 0x000000141c006986 */ /* 0x010fe2000c101928 */
[----:B------:R-:W-:-:S13]  /*485e0*/  LOP3.LUT P6, RZ, R5, 0x8, RZ, 0xc0, !PT ;  /* 0x0000000805ff7812 */ /* 0x000fda00078cc0ff */
[----:B------:R-:W-:Y:S04]  /*485f0*/  @P6 STG.E desc[UR40][R22.64], R21 ;  /* 0x0000001516006986 */ /* 0x000fe8000c101928 */
[----:B------:R-:W-:Y:S04]  /*48600*/  @P1 STG.E desc[UR40][R26.64], R16 ;  /* 0x000000101a001986 */ /* 0x000fe8000c101928 */
[----:B------:R-:W-:Y:S04]  /*48610*/  @P5 STG.E desc[UR40][R24.64], R17 ;  /* 0x0000001118005986 */ /* 0x000fe8000c101928 */
[----:B------:R-:W-:Y:S04]  /*48620*/  @P0 STG.E desc[UR40][R14.64], R10 ;  /* 0x0000000a0e000986 */ /* 0x000fe8000c101928 */
[----:B------:R-:W-:Y:S04]  /*48630*/  @P2 STG.E desc[UR40][R12.64], R11 ;  /* 0x0000000b0c002986 */ /* 0x000fe8000c101928 */
[----:B------:R-:W-:Y:S04]  /*48640*/  @P3 STG.E desc[UR40][R8.64], R3 ;  /* 0x0000000308003986 */ /* 0x000fe8000c101928 */
[----:B--2---:R1:W-:Y:S04]  /*48650*/  @P4 STG.E desc[UR40][R6.64], R19 ;  /* 0x0000001306004986 */ /* 0x0043e8000c101928 */
[----:B-1----:R-:W2:Y:S04]  /*48660*/  LDL.LU.64 R6, [R1+0x24e0] ;  /* 0x0024e00001067983 */ /* 0x002ea80000300a00 */
[----:B------:R-:W3:Y:S04]  /*48670*/  LDL.LU R2, [R1+0xd4c] ;  /* 0x000d4c0001027983 */ /* 0x000ee80000300800 */
[----:B---3--:R1:W-:Y:S04]  /*48680*/  STL [R1+0x24c0], R2 ;  /* 0x0024c00201007387 */ /* 0x0083e80000100800 */
[----:B-1----:R-:W3:Y:S04]  /*48690*/  LDL.LU R2, [R1+0xd48] ;  /* 0x000d480001027983 */ /* 0x002ee80000300800 */
[----:B---3--:R1:W-:Y:S04]  /*486a0*/  STL [R1+0x24d0], R2 ;  /* 0x0024d00201007387 */ /* 0x0083e80000100800 */
[----:B-1----:R-:W3:Y:S04]  /*486b0*/  LDL.LU R2, [R1+0xd04] ;  /* 0x000d040001027983 */ /* 0x002ee80000300800 */
[----:B------:R-:W4:Y:S04]  /*486c0*/  LDL.LU.64 R4, [R1+0x1400] ;  /* 0x0014000001047983 */ /* 0x000f280000300a00 */
[----:B----4-:R1:W-:Y:S04]  /*486d0*/  STL.64 [R1+0x24b8], R4 ;  /* 0x0024b80401007387 */ /* 0x0103e80000100a00 */
[----:B-1----:R-:W4:Y:S01]  /*486e0*/  LDL.LU.64 R4, [R1+0x1410] ;  /* 0x0014100001047983 */ /* 0x002f220000300a00 */
[----:B--2---:R-:W-:-:S02]  /*486f0*/  LOP3.LUT P6, RZ, R6, 0x10, RZ, 0xc0, !PT ;  /* 0x0000001006ff7812 */ /* 0x004fc400078cc0ff */
[----:B------:R-:W-:-:S11]  /*48700*/  LOP3.LUT R0, R0, 0xfffffdff, RZ, 0xc0, !PT ;  /* 0xfffffdff00007812 */ /* 0x000fd600078ec0ff */
[----:B------:R-:W-:Y:S02]  /*48710*/  @P6 LOP3.LUT R0, R0, 0x200, RZ, 0xfc, !PT ;  /* 0x0000020000006812 */ /* 0x000fe400078efcff */
[----:B------:R-:W-:Y:S02]  /*48720*/  LOP3.LUT P6, RZ, R6, 0x20, RZ, 0xc0, !PT ;  /* 0x0000002006ff7812 */ /* 0x000fe400078cc0ff */
[----:B------:R-:W-:Y:S01]  /*48730*/  LOP3.LUT R0, R0, 0xfffffbff, RZ, 0xc0, !PT ;  /* 0xfffffbff00007812 */ /* 0x000fe200078ec0ff */
[----:B----4-:R1:W-:Y:S04]  /*48740*/  STL.64 [R1+0x24c8], R4 ;  /* 0x0024c80401007387 */ /* 0x0103e80000100a00 */
[----:B-1----:R-:W2:Y:S06]  /*48750*/  LDL.LU.64 R4, [R1+0x1418] ;  /* 0x0014180001047983 */ /* 0x002eac0000300a00 */
        /* <DEDUP_REMOVED lines=33> */
[----:B------:R-:W-:Y:S01]  /*48970*/  @P6 LOP3.LUT R0, R0, 0x200000, RZ, 0xfc, !PT ;  /* 0x0020000000006812 */ /* 0x000fe200078efcff */
[----:B--2---:R1:W-:Y:S04]  /*48980*/  STL.64 [R1+0x24d8], R4 ;  /* 0x0024d80401007387 */ /* 0x0043e80000100a00 */
[----:B-1----:R-:W3:Y:S01]  /*48990*/  LDL.LU.64 R4, [R1+0x1420] ;  /* 0x0014200001047983 */ /* 0x002ee20000300a00 */
[----:B------:R-:W-:Y:S02]  /*489a0*/  LOP3.LUT P6, RZ, R6, 0x20000, RZ, 0xc0, !PT ;  /* 0x0002000006ff7812 */ /* 0x000fe400078cc0ff */
[----:B------:R-:W-:Y:S01]  /*489b0*/  LOP3.LUT R0, R0, 0xffbfffff, RZ, 0xc0, !PT ;  /* 0xffbfffff00007812 */ /* 0x000fe200078ec0ff */
[----:B------:R-:W2:Y:S01]  /*489c0*/  LDL.LU R22, [R1+0xd0c] ;  /* 0x000d0c0001167983 */ /* 0x000ea20000300800 */
[----:B------:R-:W-:-:S03]  /*489d0*/  LOP3.LUT R18, R18, 0xfffffffe, RZ, 0xc0, !PT ;  /* 0xfffffffe12127812 */ /* 0x000fc600078ec0ff */
[----:B------:R-:W4:Y:S04]  /*489e0*/  LDL.LU.64 R28, [R1+0x13f8] ;  /* 0x0013f800011c7983 */ /* 0x000f280000300a00 */
[----:B------:R-:W4:Y:S02]  /*489f0*/  LDL.LU R23, [R1+0xd30] ;  /* 0x000d300001177983 */ /* 0x000f240000300800 */
[----:B------:R-:W-:Y:S02]  /*48a00*/  @P6 LOP3.LUT R0, R0, 0x400000, RZ, 0xfc, !PT ;  /* 0x0040000000006812 */ /* 0x000fe400078efcff */
[----:B------:R-:W-:Y:S01]  /*48a10*/  LOP3.LUT P6, RZ, R6, 0x40000, RZ, 0xc0, !PT ;  /* 0x0004000006ff7812 */ /* 0x000fe200078cc0ff */
[----:B------:R-:W2:Y:S01]  /*48a20*/  LDL.LU.64 R20, [R1+0x13f0] ;  /* 0x0013f00001147983 */ /* 0x000ea20000300a00 */
[----:B------:R-:W-:-:S03]  /*48a30*/  LOP3.LUT R0, R0, 0xff7fffff, RZ, 0xc0, !PT ;  /* 0xff7fffff00007812 */ /* 0x000fc600078ec0ff */
[----:B------:R-:W2:Y:S04]  /*48a40*/  LDL.LU R24, [R1+0xcf0] ;  /* 0x000cf00001187983 */ /* 0x000ea80000300800 */
[----:B------:R-:W2:Y:S04]  /*48a50*/  LDL.LU.64 R26, [R1+0x13e8] ;  /* 0x0013e800011a7983 */ /* 0x000ea80000300a00 */
[----:B------:R-:W-:Y:S01]  /*48a60*/  @P6 LOP3.LUT R0, R0, 0x800000, RZ, 0xfc, !PT ;  /* 0x0080000000006812 */ /* 0x000fe200078efcff */
[----:B------:R-:W2:Y:S01]  /*48a70*/  LDL.LU R25, [R1+0xd34] ;  /* 0x000d340001197983 */ /* 0x000ea20000300800 */
[----:B------:R-:W-:-:S02]  /*48a80*/  LOP3.LUT P6, RZ, R6, 0x80000, RZ, 0xc0, !PT ;  /* 0x0008000006ff7812 */ /* 0x000fc400078cc0ff */
[----:B------:R-:W-:Y:S01]  /*48a90*/  LOP3.LUT R0, R0, 0xfeffffff, RZ, 0xc0, !PT ;  /* 0xfeffffff00007812 */ /* 0x000fe200078ec0ff */
[----:B------:R-:W2:Y:S04]  /*48aa0*/  LDL.LU.64 R16, [R1+0x13e0] ;  /* 0x0013e00001107983 */ /* 0x000ea80000300a00 */
[----:B------:R-:W2:Y:S04]  /*48ab0*/  LDL.LU R12, [R1+0xcf4] ;  /* 0x000cf400010c7983 */ /* 0x000ea80000300800 */
[----:B------:R-:W2:Y:S02]  /*48ac0*/  LDL.LU.64 R14, [R1+0x13d8] ;  /* 0x0013d800010e7983 */ /* 0x000ea40000300a00 */
[----:B------:R-:W-:-:S02]  /*48ad0*/  @P6 LOP3.LUT R0, R0, 0x1000000, RZ, 0xfc, !PT ;  /* 0x0100000000006812 */ /* 0x000fc400078efcff */
[----:B------:R-:W-:Y:S01]  /*48ae0*/  LOP3.LUT P6, RZ, R6, 0x100000, RZ, 0xc0, !PT ;  /* 0x0010000006ff7812 */ /* 0x000fe200078cc0ff */
[----:B------:R-:W2:Y:S01]  /*48af0*/  LDL.LU R13, [R1+0xd38] ;  /* 0x000d3800010d7983 */ /* 0x000ea20000300800 */
[----:B------:R-:W-:-:S03]  /*48b00*/  LOP3.LUT R0, R0, 0xfdffffff, RZ, 0xc0, !PT ;  /* 0xfdffffff00007812 */ /* 0x000fc600078ec0ff */
[----:B------:R-:W2:Y:S04]  /*48b10*/  LDL.LU.64 R10, [R1+0x13d0] ;  /* 0x0013d000010a7983 */ /* 0x000ea80000300a00 */
[----:B------:R-:W2:Y:S04]  /*48b20*/  LDL.LU R3, [R1+0xcf8] ;  /* 0x000cf80001037983 */ /* 0x000ea80000300800 */
[----:B------:R-:W-:Y:S01]  /*48b30*/  @P6 LOP3.LUT R0, R0, 0x2000000, RZ, 0xfc, !PT ;  /* 0x0200000000006812 */ /* 0x000fe200078efcff */
[----:B------:R-:W2:Y:S01]  /*48b40*/  LDL.LU.64 R8, [R1+0x13c8] ;  /* 0x0013c80001087983 */ /* 0x000ea20000300a00 */
[----:B------:R-:W-:-:S02]  /*48b50*/  LOP3.LUT P6, RZ, R6, 0x200000, RZ, 0xc0, !PT ;  /* 0x0020000006ff7812 */ /* 0x000fc400078cc0ff */
[----:B------:R-:W-:Y:S01]  /*48b60*/  LOP3.LUT R0, R0, 0xfbffffff, RZ, 0xc0, !PT ;  /* 0xfbffffff00007812 */ /* 0x000fe200078ec0ff */
[----:B------:R-:W2:Y:S10]  /*48b70*/  LDL.LU R19, [R1+0xd3c] ;  /* 0x000d3c0001137983 */ /* 0x000eb40000300800 */
        /* <DEDUP_REMOVED lines=16> */
[----:B------:R-:W-:Y:S01]  /*48c80*/  LOP3.LUT P6, RZ, R6, 0x8000000, RZ, 0xc0, !PT ;  /* 0x0800000006ff7812 */ /* 0x000fe200078cc0ff */
[----:B------:R-:W-:-:S12]  /*48c90*/  STL [R1+0x21d8], R6 ;  /* 0x0021d80601007387 */ /* 0x000fd80000100800 */
[----:B------:R-:W-:Y:S02]  /*48ca0*/  @P6 LOP3.LUT R18, R18, 0x1, RZ, 0xfc, !PT ;  /* 0x0000000112126812 */ /* 0x000fe400078efcff */
[C---:B------:R-:W-:Y:S01]  /*48cb0*/  LOP3.LUT P6, RZ, R6.reuse, 0x10000000, RZ, 0xc0, !PT ;  /* 0x1000000006ff7812 */ /* 0x040fe200078cc0ff */
[----:B------:R1:W-:Y:S01]  /*48cc0*/  STL [R1+0x2438], R7 ;  /* 0x0024380701007387 */ /* 0x0003e20000100800 */
[C---:B------:R-:W-:Y:S02]  /*48cd0*/  LOP3.LUT P1, RZ, R6.reuse, 0x8, RZ, 0xc0, !PT ;  /* 0x0000000806ff7812 */ /* 0x040fe4000782c0ff */
[C---:B------:R-:W-:Y:S02]  /*48ce0*/  LOP3.LUT P5, RZ, R6.reuse, 0x4, RZ, 0xc0, !PT ;  /* 0x0000000406ff7812 */ /* 0x040fe400078ac0ff */
[C---:B------:R-:W-:Y:S02]  /*48cf0*/  LOP3.LUT P0, RZ, R6.reuse, 0x2, RZ, 0xc0, !PT ;  /* 0x0000000206ff7812 */ /* 0x040fe4000780c0ff */
[----:B------:R-:W-:-:S02]  /*48d00*/  LOP3.LUT P2, RZ, R6, 0x1, RZ, 0xc0, !PT ;  /* 0x0000000106ff7812 */ /* 0x000fc4000784c0ff */
[C---:B------:R-:W-:Y:S02]  /*48d10*/  LOP3.LUT P3, RZ, R7.reuse, 0x80000000, RZ, 0xc0, !PT ;  /* 0x8000000007ff7812 */ /* 0x040fe4000786c0ff */
[----:B------:R-:W-:Y:S02]  /*48d20*/  LOP3.LUT P4, RZ, R7, 0x40000000, RZ, 0xc0, !PT ;  /* 0x4000000007ff7812 */ /* 0x000fe4000788c0ff */
[----:B-1----:R-:W2:Y:S04]  /*48d30*/  LDL.LU.64 R6, [R1+0x1408] ;  /* 0x0014080001067983 */ /* 0x002ea80000300a00 */
[----:B---3--:R1:W-:Y:S04]  /*48d40*/  @P6 STG.E desc[UR40][R4.64], R2 ;  /* 0x0000000204006986 */ /* 0x0083e8000c101928 */
[----:B-1----:R-:W3:Y:S04]  /*48d50*/  LDL.LU.64 R4, [R1+0x24d8] ;  /* 0x0024d80001047983 */ /* 0x002ee80000300a00 */
[----:B------:R-:W3:Y:S01]  /*48d60*/  LDL.LU R2, [R1+0x24d0] ;  /* 0x0024d00001027983 */ /* 0x000ee20000300800 */
[----:B------:R-:W-:-:S03]  /*48d70*/  LOP3.LUT P6, RZ, R18, 0x1, RZ, 0xc0, !PT ;  /* 0x0000000112ff7812 */ /* 0x000fc600078cc0ff */
[----:B------:R-:W2:Y:S10]  /*48d80*/  LDL.LU R18, [R1+0xd08] ;  /* 0x000d080001127983 */ /* 0x000eb40000300800 */
[----:B---3--:R1:W-:Y:S04]  /*48d90*/  @P6 STG.E desc[UR40][R4.64], R2 ;  /* 0x0000000204006986 */ /* 0x0083e8000c101928 */
[----:B-1----:R-:W2:Y:S04]  /*48da0*/  LDL.LU.64 R4, [R1+0x24c8] ;  /* 0x0024c80001047983 */ /* 0x002ea80000300a00 */
[----:B------:R-:W3:Y:S01]  /*48db0*/  LDL.LU R2, [R1+0x24c0] ;  /* 0x0024c00001027983 */ /* 0x000ee20000300800 */
[----:B------:R-:W-:-:S13]  /*48dc0*/  LOP3.LUT P6, RZ, R0, 0x80000000, RZ, 0xc0, !PT ;  /* 0x8000000000ff7812 */ /* 0x000fda00078cc0ff */
[----:B--2---:R1:W-:Y:S01]  /*48dd0*/  @P6 STG.E desc[UR40][R4.64], R18 ;  /* 0x0000001204006986 */ /* 0x0043e2000c101928 */
[----:B------:R-:W-:-:S03]  /*48de0*/  LOP3.LUT P6, RZ, R0, 0x40000000, RZ, 0xc0, !PT ;  /* 0x4000000000ff7812 */ /* 0x000fc600078cc0ff */
[----:B-1----:R-:W2:Y:S10]  /*48df0*/  LDL.LU.64 R4, [R1+0x24b8] ;  /* 0x0024b80001047983 */ /* 0x002eb40000300a00 */
[----:B---3--:R1:W-:Y:S04]  /*48e00*/  @P6 STG.E desc[UR40][R6.64], R2 ;  /* 0x0000000206006986 */ /* 0x0083e8000c101928 */
[----:B-1----:R-:W3:Y:S04]  /*48e10*/  LDL.LU R7, [R1+0xcac] ;  /* 0x000cac0001077983 */ /* 0x002ee80000300800 */
[----:B---3--:R1:W-:Y:S04]  /*48e20*/  STL [R1+0x2448], R7 ;  /* 0x0024480701007387 */ /* 0x0083e80000100800 */
        /* <DEDUP_REMOVED lines=8> */
[----:B-1----:R-:W3:Y:S01]  /*48eb0*/  LDL.LU R7, [R1+0xb30] ;  /* 0x000b300001077983 */ /* 0x002ee20000300800 */
[----:B------:R-:W-:-:S13]  /*48ec0*/  LOP3.LUT P6, RZ, R0, 0x20000000, RZ, 0xc0, !PT ;  /* 0x2000000000ff7812 */ /* 0x000fda00078cc0ff */
[----:B--2---:R-:W-:Y:S01]  /*48ed0*/  @P6 STG.E desc[UR40][R4.64], R22 ;  /* 0x0000001604006986 */ /* 0x004fe2000c101928 */
[----:B------:R-:W-:-:S13]  /*48ee0*/  LOP3.LUT P6, RZ, R0, 0x10000000, RZ, 0xc0, !PT ;  /* 0x1000000000ff7812 */ /* 0x000fda00078cc0ff */
[----:B----4-:R-:W-:Y:S01]  /*48ef0*/  @P6 STG.E desc[UR40][R28.64], R23 ;  /* 0x000000171c006986 */ /* 0x010fe2000c101928 */
[----:B------:R-:W-:-:S13]  /*48f00*/  LOP3.LUT P6, RZ, R0, 0x8000000, RZ, 0xc0, !PT ;  /* 0x0800000000ff7812 */ /* 0x000fda00078cc0ff */
[----:B------:R-:W-:Y:S01]  /*48f10*/  @P6 STG.E desc[UR40][R20.64], R24 ;  /* 0x0000001814006986 */ /* 0x000fe2000c101928 */
[----:B------:R-:W-:-:S03]  /*48f20*/  LOP3.LUT P6, RZ, R0, 0x4000000, RZ, 0xc0, !PT ;  /* 0x0400000000ff7812 */ /* 0x000fc600078cc0ff */
[----:B---3--:R1:W-:Y:S04]  /*48f30*/  STL [R1+0x2498], R7 ;  /* 0x0024980701007387 */ /* 0x0083e80000100800 */
[----:B-1----:R-:W2:Y:S06]  /*48f40*/  LDL.LU R7, [R1+0xca0] ;  /* 0x000ca00001077983 */ /* 0x002eac0000300800 */
[----:B------:R-:W-:Y:S01]  /*48f50*/  @P6 STG.E desc[UR40][R26.64], R25 ;  /* 0x000000191a006986 */ /* 0x000fe2000c101928 */
[----:B------:R-:W-:-:S13]  /*48f60*/  LOP3.LUT P6, RZ, R0, 0x2000000, RZ, 0xc0, !PT ;  /* 0x0200000000ff7812 */ /* 0x000fda00078cc0ff */
[----:B------:R-:W-:Y:S01]  /*48f70*/  @P6 STG.E desc[UR40][R16.64], R12 ;  /* 0x0000000c10006986 */ /* 0x000fe2000c101928 */
[----:B------:R-:W-:-:S13]  /*48f80*/  LOP3.LUT P6, RZ, R0, 0x1000000, RZ, 0xc0, !PT ;  /* 0x0100000000ff7812 */ /* 0x000fda00078cc0ff */
[----:B------:R-:W-:Y:S01]  /*48f90*/  @P6 STG.E desc[UR40][R14.64], R13 ;  /* 0x0000000d0e006986 */ /* 0x000fe2000c101928 */
[----:B------:R-:W-:-:S13]  /*48fa0*/  LOP3.LUT P6, RZ, R0, 0x800000, RZ, 0xc0, !PT ;  /* 0x0080000000ff7812 */ /* 0x000fda00078cc0ff */
[----:B------:R-:W-:Y:S01]  /*48fb0*/  @P6 STG.E desc[UR40][R10.64], R3 ;  /* 0x000000030a006986 */ /* 0x000fe2000c101928 */
[----:B------:R-:W-:-:S13]  /*48fc0*/  LOP3.LUT P6, RZ, R0, 0x400000, RZ, 0xc0, !PT ;  /* 0x0040000000ff7812 */ /* 0x000fda00078cc0ff */
[----:B------:R-:W-:Y:S04]  /*48fd0*/  @P6 STG.E desc[UR40][R8.64], R19 ;  /* 0x0000001308006986 */ /* 0x000fe8000c101928 */
        /* <DEDUP_REMOVED lines=23> */
[----:B------:R-:W-:-:S03]  /*49150*/  LOP3.LUT P6, RZ, R0, 0x200000, RZ, 0xc0, !PT ;  /* 0x0020000000ff7812 */ /* 0x000fc600078cc0ff */
[----:B--2---:R1:W-:Y:S04]  /*49160*/  STL.64 [R1+0x24b0], R8 ;  /* 0x0024b00801007387 */ /* 0x0043e80000100a00 */
[----:B-1----:R-:W2:Y:S04]  /*49170*/  LDL.LU.64 R8, [R1+0x13c0] ;  /* 0x0013c00001087983 */ /* 0x002ea80000300a00 */
[----:B------:R-:W3:Y:S04]  /*49180*/  LDL.LU R6, [R1+0xb20] ;  /* 0x000b200001067983 */ /* 0x000ee80000300800 */
[----:B------:R-:W3:Y:S04]  /*49190*/  LDL.LU.64 R4, [R1+0x1368] ;  /* 0x0013680001047983 */ /* 0x000ee80000300a00 */
        /* <DEDUP_REMOVED lines=13> */
[----:B------:R-:W3:Y:S04]  /*49270*/  LDL.LU R19, [R1+0xc80] ;  /* 0x000c800001137983 */ /* 0x000ee80000300800 */
        /* <DEDUP_REMOVED lines=35> */
[----:B------:R-:W3:Y:S10]  /*494b0*/  LDL.LU R2, [R1+0x2428] ;  /* 0x0024280001027983 */ /* 0x000ef40000300800 */
[----:B----4-:R1:W-:Y:S04]  /*494c0*/  @P6 STG.E desc[UR40][R8.64], R18 ;  /* 0x0000001208006986 */ /* 0x0103e8000c101928 */
[----:B-1----:R-:W4:Y:S01]  /*494d0*/  LDL.LU.64 R8, [R1+0x2420] ;  /* 0x0024200001087983 */ /* 0x002f220000300a00 */
[----:B------:R-:W-:-:S13]  /*494e0*/  LOP3.LUT P6, RZ, R0, 0x800, RZ, 0xc0, !PT ;  /* 0x0000080000ff7812 */ /* 0x000fda00078cc0ff */
[----:B----4-:R1:W-:Y:S04]  /*494f0*/  @P6 STG.E desc[UR40][R8.64], R6 ;  /* 0x0000000608006986 */ /* 0x0103e8000c101928 */
[----:B-1----:R-:W4:Y:S01]  /*49500*/  LDL.LU.64 R8, [R1+0x2418] ;  /* 0x0024180001087983 */ /* 0x002f220000300a00 */
[----:B------:R-:W-:-:S13]  /*49510*/  LOP3.LUT P6, RZ, R0, 0x400, RZ, 0xc0, !PT ;  /* 0x0000040000ff7812 */ /* 0x000fda00078cc0ff */
[----:B------:R-:W-:Y:S01]  /*49520*/  @P6 STG.E desc[UR40][R4.64], R22 ;  /* 0x0000001604006986 */ /* 0x000fe2000c101928 */
[----:B------:R-:W-:-:S13]  /*49530*/  LOP3.LUT P6, RZ, R0, 0x200, RZ, 0xc0, !PT ;  /* 0x0000020000ff7812 */ /* 0x000fda00078cc0ff */
[----:B------:R-:W-:Y:S04]  /*49540*/  @P6 STG.E desc[UR40][R28.64], R23 ;  /* 0x000000171c006986 */ /* 0x000fe8000c101928 */
[----:B------:R-:W-:Y:S04]  /*49550*/  @P1 STG.E desc[UR40][R20.64], R24 ;  /* 0x0000001814001986 */ /* 0x000fe8000c101928 */
[----:B------:R-:W-:Y:S04]  /*49560*/  @P5 STG.E desc[UR40][R26.64], R25 ;  /* 0x000000191a005986 */ /* 0x000fe8000c101928 */
[----:B------:R-:W-:Y:S04]  /*49570*/  @P0 STG.E desc[UR40][R16.64], R12 ;  /* 0x0000000c10000986 */ /* 0x000fe8000c101928 */
[----:B------:R-:W-:Y:S04]  /*49580*/  @P2 STG.E desc[UR40][R14.64], R13 ;  /* 0x0000000d0e002986 */ /* 0x000fe8000c101928 */
[----:B------:R-:W-:Y:S04]  /*49590*/  @P3 STG.E desc[UR40][R10.64], R3 ;  /* 0x000000030a003986 */ /* 0x000fe8000c101928 */
[----:B----4-:R1:W-:Y:S04]  /*495a0*/  @P4 STG.E desc[UR40][R8.64], R19 ;  /* 0x0000001308004986 */ /* 0x0103e8000c101928 */
[----:B-1----:R-:W4:Y:S04]  /*495b0*/  LDL.LU.64 R8, [R1+0x2410] ;  /* 0x0024100001087983 */ /* 0x002f280000300a00 */
[----:B------:R-:W2:Y:S04]  /*495c0*/  LDL.LU R18, [R1+0xc88] ;  /* 0x000c880001127983 */ /* 0x000ea80000300800 */
[----:B--2---:R1:W-:Y:S04]  /*495d0*/  STL [R1+0x23e0], R18 ;  /* 0x0023e01201007387 */ /* 0x0043e80000100800 */
[----:B-1----:R-:W2:Y:S04]  /*495e0*/  LDL.LU R18, [R1+0xcc8] ;  /* 0x000cc80001127983 */ /* 0x002ea80000300800 */
[----:B--2---:R1:W-:Y:S04]  /*495f0*/  STL [R1+0x23f0], R18 ;  /* 0x0023f01201007387 */ /* 0x0043e80000100800 */
[----:B-1----:R-:W2:Y:S04]  /*49600*/  LDL.LU R18, [R1+0xc84] ;  /* 0x000c840001127983 */ /* 0x002ea80000300800 */
[----:B--2---:R1:W-:Y:S04]  /*49610*/  STL [R1+0x2400], R18 ;  /* 0x0024001201007387 */ /* 0x0043e80000100800 */
[----:B-1----:R-:W2:Y:S04]  /*49620*/  LDL.LU R18, [R1+0xcc4] ;  /* 0x000cc40001127983 */ /* 0x002ea80000300800 */
[----:B------:R-:W2:Y:S04]  /*49630*/  LDL.LU R29, [R1+0xccc] ;  /* 0x000ccc00011d7983 */ /* 0x000ea80000300800 */
[----:B------:R-:W2:Y:S04]  /*49640*/  LDL.LU.64 R4, [R1+0x1300] ;  /* 0x0013000001047983 */ /* 0x000ea80000300a00 */
[----:B--2---:R1:W-:Y:S04]  /*49650*/  STL.64 [R1+0x23e8], R4 ;  /* 0x0023e80401007387 */ /* 0x0043e80000100a00 */
[----:B-1----:R-:W2:Y:S01]  /*49660*/  LDL.LU.64 R4, [R1+0x1318] ;  /* 0x0013180001047983 */ /* 0x002ea20000300a00 */
[----:B------:R-:W-:-:S02]  /*49670*/  LOP3.LUT P6, RZ, R7, 0x20, RZ, 0xc0, !PT ;  /* 0x0000002007ff7812 */ /* 0x000fc400078cc0ff */
[----:B---3--:R-:W-:-:S11]  /*49680*/  LOP3.LUT R2, R2, 0xfffdffff, RZ, 0xc0, !PT ;  /* 0xfffdffff02027812 */ /* 0x008fd600078ec0ff */
[----:B------:R-:W-:Y:S02]  /*49690*/  @P6 LOP3.LUT R2, R2, 0x20000, RZ, 0xfc, !PT ;  /* 0x0002000002026812 */ /* 0x000fe400078efcff */
[----:B------:R-:W-:Y:S02]  /*496a0*/  LOP3.LUT P6, RZ, R7, 0x40, RZ, 0xc0, !PT ;  /* 0x0000004007ff7812 */ /* 0x000fe400078cc0ff */
[----:B------:R-:W-:Y:S01]  /*496b0*/  LOP3.LUT R2, R2, 0xfffbffff, RZ, 0xc0, !PT ;  /* 0xfffbffff02027812 */ /* 0x000fe200078ec0ff */
[----:B--2---:R1:W-:Y:S04]  /*496c0*/  STL.64 [R1+0x23f8], R4 ;  /* 0x0023f80401007387 */ /* 0x0043e80000100a00 */
        /* <DEDUP_REMOVED lines=36> */
[----:B-1----:R-:W2:Y:S01]  /*49910*/  LDL.LU.64 R4, [R1+0x1328] ;  /* 0x0013280001047983 */ /* 0x002ea20000300a00 */
[----:B------:R-:W-:Y:S02]  /*49920*/  LOP3.LUT P6, RZ, R7, 0x40000, RZ, 0xc0, !PT ;  /* 0x0004000007ff7812 */ /* 0x000fe400078cc0ff */
[----:B------:R-:W-:Y:S01]  /*49930*/  LOP3.LUT R2, R2, 0xbfffffff, RZ, 0xc0, !PT ;  /* 0xbfffffff02027812 */ /* 0x000fe200078ec0ff */
[----:B------:R-:W3:Y:S01]  /*49940*/  LDL.LU R28, [R1+0xc8c] ;  /* 0x000c8c00011c7983 */ /* 0x000ee20000300800 */
[----:B------:R-:W-:-:S03]  /*49950*/  LOP3.LUT R0, R0, 0xfffffffe, RZ, 0xc0, !PT ;  /* 0xfffffffe00007812 */ /* 0x000fc600078ec0ff */
[----:B------:R-:W3:Y:S04]  /*49960*/  LDL.LU.64 R22, [R1+0x12f8] ;  /* 0x0012f80001167983 */ /* 0x000ee80000300a00 */
[----:B------:R-:W3:Y:S02]  /*49970*/  LDL.LU R26, [R1+0xcb0] ;  /* 0x000cb000011a7983 */ /* 0x000ee40000300800 */
[----:B------:R-:W-:Y:S02]  /*49980*/  @P6 LOP3.LUT R2, R2, 0x40000000, RZ, 0xfc, !PT ;  /* 0x4000000002026812 */ /* 0x000fe400078efcff */
[----:B------:R-:W-:Y:S01]  /*49990*/  LOP3.LUT P6, RZ, R7, 0x80000, RZ, 0xc0, !PT ;  /* 0x0008000007ff7812 */ /* 0x000fe200078cc0ff */
[----:B------:R-:W3:Y:S01]  /*499a0*/  LDL.LU.64 R20, [R1+0x12f0] ;  /* 0x0012f00001147983 */ /* 0x000ee20000300a00 */
[----:B------:R-:W-:-:S03]  /*499b0*/  LOP3.LUT R2, R2, 0x7fffffff, RZ, 0xc0, !PT ;  /* 0x7fffffff02027812 */ /* 0x000fc600078ec0ff */
[----:B------:R-:W3:Y:S04]  /*499c0*/  LDL.LU R27, [R1+0xc70] ;  /* 0x000c7000011b7983 */ /* 0x000ee80000300800 */
[----:B------:R-:W3:Y:S04]  /*499d0*/  LDL.LU.64 R24, [R1+0x12e8] ;  /* 0x0012e80001187983 */ /* 0x000ee80000300a00 */
[----:B------:R-:W-:Y:S01]  /*499e0*/  @P6 LOP3.LUT R2, R2, 0x80000000, RZ, 0xfc, !PT ;  /* 0x8000000002026812 */ /* 0x000fe200078efcff */
[----:B------:R-:W3:Y:S01]  /*499f0*/  LDL.LU R14, [R1+0xcb4] ;  /* 0x000cb400010e7983 */ /* 0x000ee20000300800 */
[----:B------:R-:W-:-:S03]  /*49a00*/  LOP3.LUT P6, RZ, R7, 0x100000, RZ, 0xc0, !PT ;  /* 0x0010000007ff7812 */ /* 0x000fc600078cc0ff */
[----:B------:R-:W3:Y:S04]  /*49a10*/  LDL.LU.64 R16, [R1+0x12e0] ;  /* 0x0012e00001107983 */ /* 0x000ee80000300a00 */
[----:B------:R-:W3:Y:S04]  /*49a20*/  LDL.LU R15, [R1+0xc74] ;  /* 0x000c7400010f7983 */ /* 0x000ee80000300800 */
[----:B------:R-:W3:Y:S02]  /*49a30*/  LDL.LU.64 R12, [R1+0x12d8] ;  /* 0x0012d800010c7983 */ /* 0x000ee40000300a00 */
[----:B------:R-:W-:-:S02]  /*49a40*/  @P6 LOP3.LUT R0, R0, 0x1, RZ, 0xfc, !PT ;  /* 0x0000000100006812 */ /* 0x000fc400078efcff */
[----:B------:R-:W-:Y:S01]  /*49a50*/  LOP3.LUT P6, RZ, R7, 0x200000, RZ, 0xc0, !PT ;  /* 0x0020000007ff7812 */ /* 0x000fe200078cc0ff */
[----:B------:R-:W3:Y:S01]  /*49a60*/  LDL.LU R3, [R1+0xcb8] ;  /* 0x000cb80001037983 */ /* 0x000ee20000300800 */
[----:B------:R-:W-:-:S03]  /*49a70*/  LOP3.LUT R0, R0, 0xfffffffd, RZ, 0xc0, !PT ;  /* 0xfffffffd00007812 */ /* 0x000fc600078ec0ff */
[----:B------:R-:W3:Y:S01]  /*49a80*/  LDL.LU.64 R10, [R1+0x12d0] ;  /* 0x0012d000010a7983 */ /* 0x000ee20000300a00 */
[C---:B------:R-:W-:Y:S02]  /*49a90*/  LOP3.LUT P1, RZ, R7.reuse, 0x10, RZ, 0xc0, !PT ;  /* 0x0000001007ff7812 */ /* 0x040fe4000782c0ff */
[C---:B------:R-:W-:Y:S01]  /*49aa0*/  LOP3.LUT P5, RZ, R7.reuse, 0x8, RZ, 0xc0, !PT ;  /* 0x0000000807ff7812 */ /* 0x040fe200078ac0ff */
[----:B------:R-:W3:Y:S04]  /*49ab0*/  LDL.LU R19, [R1+0xc78] ;  /* 0x000c780001137983 */ /* 0x000ee80000300800 */
[----:B------:R-:W-:Y:S02]  /*49ac0*/  @P6 LOP3.LUT R0, R0, 0x2, RZ, 0xfc, !PT ;  /* 0x0000000200006812 */ /* 0x000fe400078efcff */
[----:B------:R-:W-:-:S02]  /*49ad0*/  LOP3.LUT P6, RZ, R7, 0x400000, RZ, 0xc0, !PT ;  /* 0x0040000007ff7812 */ /* 0x000fc400078cc0ff */
        /* <DEDUP_REMOVED lines=20> */
[C---:B------:R-:W-:Y:S01]  /*49c20*/  LOP3.LUT P6, RZ, R7.reuse, 0x20000000, RZ, 0xc0, !PT ;  /* 0x2000000007ff7812 */ /* 0x040fe200078cc0ff */
[----:B------:R1:W-:Y:S01]  /*49c30*/  STL [R1+0x20f0], R7 ;  /* 0x0020f00701007387 */ /* 0x0003e20000100800 */
[C---:B------:R-:W-:Y:S02]  /*49c40*/  LOP3.LUT P0, RZ, R7.reuse, 0x4, RZ, 0xc0, !PT ;  /* 0x0000000407ff7812 */ /* 0x040fe4000780c0ff */
[C---:B------:R-:W-:Y:S02]  /*49c50*/  LOP3.LUT P2, RZ, R7.reuse, 0x2, RZ, 0xc0, !PT ;  /* 0x0000000207ff7812 */ /* 0x040fe4000784c0ff */
[----:B------:R-:W-:Y:S02]  /*49c60*/  LOP3.LUT P3, RZ, R7, 0x1, RZ, 0xc0, !PT ;  /* 0x0000000107ff7812 */ /* 0x000fe4000786c0ff */
[----:B----4-:R-:W-:Y:S01]  /*49c70*/  LOP3.LUT P4, RZ, R8, 0x80000000, RZ, 0xc0, !PT ;  /* 0x8000000008ff7812 */ /* 0x010fe2000788c0ff */
[----:B-1----:R-:W4:Y:S04]  /*49c80*/  LDL.LU.64 R6, [R1+0x1308] ;  /* 0x0013080001067983 */ /* 0x002f280000300a00 */
[----:B------:R1:W-:Y:S04]  /*49c90*/  STL.64 [R1+0x2340], R8 ;  /* 0x0023400801007387 */ /* 0x0003e80000100a00 */
[----:B-1----:R-:W3:Y:S04]  /*49ca0*/  LDL.LU.64 R8, [R1+0x1310] ;  /* 0x0013100001087983 */ /* 0x002ee80000300a00 */
        /* <DEDUP_REMOVED lines=10> */
[----:B------:R-:W3:Y:S01]  /*49d50*/  LDL.LU R18, [R1+0x23e0] ;  /* 0x0023e00001127983 */ /* 0x000ee20000300800 */
[----:B------:R-:W-:-:S13]  /*49d60*/  LOP3.LUT P6, RZ, R0, 0x40, RZ, 0xc0, !PT ;  /* 0x0000004000ff7812 */ /* 0x000fda00078cc0ff */
[----:B---3--:R-:W-:Y:S01]  /*49d70*/  @P6 STG.E desc[UR40][R8.64], R18 ;  /* 0x0000001208006986 */ /* 0x008fe2000c101928 */
[----:B------:R-:W-:-:S13]  /*49d80*/  LOP3.LUT P6, RZ, R0, 0x20, RZ, 0xc0, !PT ;  /* 0x0000002000ff7812 */ /* 0x000fda00078cc0ff */
[----:B----4-:R-:W-:Y:S01]  /*49d90*/  @P6 STG.E desc[UR40][R6.64], R29 ;  /* 0x0000001d06006986 */ /* 0x010fe2000c101928 */
[----:B------:R-:W-:-:S13]  /*49da0*/  LOP3.LUT P6, RZ, R0, 0x10, RZ, 0xc0, !PT ;  /* 0x0000001000ff7812 */ /* 0x000fda00078cc0ff */
[----:B--2---:R-:W-:Y:S01]  /*49db0*/  @P6 STG.E desc[UR40][R4.64], R28 ;  /* 0x0000001c04006986 */ /* 0x004fe2000c101928 */
[----:B------:R-:W-:-:S13]  /*49dc0*/  LOP3.LUT P6, RZ, R0, 0x8, RZ, 0xc0, !PT ;  /* 0x0000000800ff7812 */ /* 0x000fda00078cc0ff */
        /* <DEDUP_REMOVED lines=8> */
[----:B------:R1:W-:Y:S04]  /*49e50*/  @P6 STG.E desc[UR40][R12.64], R3 ;  /* 0x000000030c006986 */ /* 0x0003e8000c101928 */
[----:B-1----:R-:W2:Y:S04]  /*49e60*/  LDL.LU R3, [R1+0x948] ;  /* 0x0009480001037983 */ /* 0x002ea80000300800 */
[----:B--2---:R1:W-:Y:S04]  /*49e70*/  STL [R1+0x2370], R3 ;  /* 0x0023700301007387 */ /* 0x0043e80000100800 */
        /* <DEDUP_REMOVED lines=13> */
[----:B------:R-:W3:Y:S04]  /*49f50*/  LDL.LU R0, [R1+0xaec] ;  /* 0x000aec0001007983 */ /* 0x000ee80000300800 */
[----:B------:R-:W4:Y:S04]  /*49f60*/  LDL.LU R7, [R1+0x94c] ;  /* 0x00094c0001077983 */ /* 0x000f280000300800 */
[----:B------:R-:W2:Y:S04]  /*49f70*/  LDL.LU R18, [R1+0xa10] ;  /* 0x000a100001127983 */ /* 0x000ea80000300800 */
        /* <DEDUP_REMOVED lines=23> */
[----:B-1----:R-:W2:Y:S06]  /*4a0f0*/  LDL.LU.64 R8, [R1+0x12c8] ;  /* 0x0012c80001087983 */ /* 0x002eac0000300a00 */
[----:B------:R1:W-:Y:S01]  /*4a100*/  @P6 STG.E desc[UR40][R10.64], R19 ;  /* 0x000000130a006986 */ /* 0x0003e2000c101928 */
[----:B------:R-:W-:-:S03]  /*4a110*/  LOP3.LUT P6, RZ, R2, 0x20000000, RZ, 0xc0, !PT ;  /* 0x2000000002ff7812 */ /* 0x000fc600078cc0ff */
        /* <DEDUP_REMOVED lines=13> */
[----:B-1----:R-:W3:Y:S04]  /*4a1f0*/  LDL.LU.64 R10, [R1+0x1238] ;  /* 0x00123800010a7983 */ /* 0x002ee80000300a00 */
        /* <DEDUP_REMOVED lines=35> */
[----:B------:R-:W-:-:S13]  /*4a430*/  LOP3.LUT P6, RZ, R2, 0x100000, RZ, 0xc0, !PT ;  /* 0x0010000002ff7812 */ /* 0x000fda00078cc0ff */
[----:B----4-:R1:W-:Y:S04]  /*4a440*/  @P6 STG.E desc[UR40][R8.64], R7 ;  /* 0x0000000708006986 */ /* 0x0103e8000c101928 */
[----:B-1----:R-:W3:Y:S01]  /*4a450*/  LDL.LU.64 R8, [R1+0x2350] ;  /* 0x0023500001087983 */ /* 0x002ee20000300a00 */
[----:B------:R-:W-:-:S13]  /*4a460*/  LOP3.LUT P6, RZ, R2, 0x80000, RZ, 0xc0, !PT ;  /* 0x0008000002ff7812 */ /* 0x000fda00078cc0ff */
[----:B---3--:R1:W-:Y:S04]  /*4a470*/  @P6 STG.E desc[UR40][R8.64], R18 ;  /* 0x0000001208006986 */ /* 0x0083e8000c101928 */
[----:B-1----:R-:W3:Y:S01]  /*4a480*/  LDL.LU.64 R8, [R1+0x2348] ;  /* 0x0023480001087983 */ /* 0x002ee20000300a00 */
[----:B------:R-:W-:-:S13]  /*4a490*/  LOP3.LUT P6, RZ, R2, 0x40000, RZ, 0xc0, !PT ;  /* 0x0004000002ff7812 */ /* 0x000fda00078cc0ff */
[----:B---3--:R1:W-:Y:S04]  /*4a4a0*/  @P6 STG.E desc[UR40][R8.64], R6 ;  /* 0x0000000608006986 */ /* 0x0083e8000c101928 */
[----:B-1----:R-:W3:Y:S04]  /*4a4b0*/  LDL.LU.64 R8, [R1+0x2340] ;  /* 0x0023400001087983 */ /* 0x002ee80000300a00 */
[----:B------:R-:W4:Y:S04]  /*4a4c0*/  LDL.LU R0, [R1+0xa04] ;  /* 0x000a040001007983 */ /* 0x000f280000300800 */
[----:B----4-:R1:W-:Y:S04]  /*4a4d0*/  STL [R1+0x2330], R0 ;  /* 0x0023300001007387 */ /* 0x0103e80000100800 */
[----:B-1----:R-:W4:Y:S04]  /*4a4e0*/  LDL.LU R0, [R1+0xa00] ;  /* 0x000a000001007983 */ /* 0x002f280000300800 */
[----:B------:R-:W2:Y:S04]  /*4a4f0*/  LDL.LU R18, [R1+0xb08] ;  /* 0x000b080001127983 */ /* 0x000ea80000300800 */
[----:B------:R-:W2:Y:S04]  /*4a500*/  LDL.LU R6, [R1+0xa08] ;  /* 0x000a080001067983 */ /* 0x000ea80000300800 */
[----:B--2---:R1:W-:Y:S04]  /*4a510*/  STL [R1+0x2318], R6 ;  /* 0x0023180601007387 */ /* 0x0043e80000100800 */
[----:B-1----:R-:W2:Y:S04]  /*4a520*/  LDL.LU.64 R6, [R1+0x1218] ;  /* 0x0012180001067983 */ /* 0x002ea80000300a00 */
[----:B--2---:R1:W-:Y:S04]  /*4a530*/  STL.64 [R1+0x2320], R6 ;  /* 0x0023200601007387 */ /* 0x0043e80000100a00 */
[----:B-1----:R-:W2:Y:S01]  /*4a540*/  LDL.LU.64 R6, [R1+0x1220] ;  /* 0x0012200001067983 */ /* 0x002ea20000300a00 */
[----:B------:R-:W-:-:S02]  /*4a550*/  LOP3.LUT P6, RZ, R2, 0x20000, RZ, 0xc0, !PT ;  /* 0x0002000002ff7812 */ /* 0x000fc400078cc0ff */
[----:B------:R-:W-:-:S11]  /*4a560*/  LOP3.LUT R3, R3, 0xfdffffff, RZ, 0xc0, !PT ;  /* 0xfdffffff03037812 */ /* 0x000fd600078ec0ff */
[----:B------:R-:W-:Y:S01]  /*4a570*/  @P6 STG.E desc[UR40][R4.64], R22 ;  /* 0x0000001604006986 */ /* 0x000fe2000c101928 */
[----:B---3--:R-:W-:-:S13]  /*4a580*/  LOP3.LUT P6, RZ, R8, 0x40, RZ, 0xc0, !PT ;  /* 0x0000004008ff7812 */ /* 0x008fda00078cc0ff */
[----:B------:R-:W-:Y:S02]  /*4a590*/  @P6 LOP3.LUT R3, R3, 0x2000000, RZ, 0xfc, !PT ;  /* 0x0200000003036812 */ /* 0x000fe400078efcff */
[----:B------:R-:W-:Y:S01]  /*4a5a0*/  LOP3.LUT P6, RZ, R8, 0x80, RZ, 0xc0, !PT ;  /* 0x0000008008ff7812 */ /* 0x000fe200078cc0ff */
[----:B--2---:R1:W-:Y:S04]  /*4a5b0*/  STL.64 [R1+0x2328], R6 ;  /* 0x0023280601007387 */ /* 0x0043e80000100a00 */
[----:B-1----:R-:W2:Y:S01]  /*4a5c0*/  LDL.LU.64 R6, [R1+0x1228] ;  /* 0x0012280001067983 */ /* 0x002ea20000300a00 */
[----:B------:R-:W-:-:S07]  /*4a5d0*/  LOP3.LUT R3, R3, 0xfbffffff, RZ, 0xc0, !PT ;  /* 0xfbffffff03037812 */ /* 0x000fce00078ec0ff */
        /* <DEDUP_REMOVED lines=34> */
[----:B-1----:R-:W4:Y:S06]  /*4a800*/  LDL.LU.64 R6, [R1+0x1230] ;  /* 0x0012300001067983 */ /* 0x002f2c0000300a00 */
[----:B------:R-:W-:-:S02]  /*4a810*/  @P6 LOP3.LUT R2, R2, 0x20, RZ, 0xfc, !PT ;  /* 0x0000002002026812 */ /* 0x000fc400078efcff */
[----:B------:R-:W-:Y:S01]  /*4a820*/  LOP3.LUT P6, RZ, R8, 0x80000, RZ, 0xc0, !PT ;  /* 0x0008000008ff7812 */ /* 0x000fe200078cc0ff */
[----:B------:R-:W2:Y:S01]  /*4a830*/  LDL.LU.64 R4, [R1+0x1208] ;  /* 0x0012080001047983 */ /* 0x000ea20000300a00 */
[----:B------:R-:W-:-:S03]  /*4a840*/  LOP3.LUT R2, R2, 0xffffffbf, RZ, 0xc0, !PT ;  /* 0xffffffbf02027812 */ /* 0x000fc600078ec0ff */
[----:B------:R1:W-:Y:S04]  /*4a850*/  @P1 STG.E desc[UR40][R28.64], R23 ;  /* 0x000000171c001986 */ /* 0x0003e8000c101928 */
[----:B------:R-:W2:Y:S04]  /*4a860*/  LDL.LU R22, [R1+0xb0c] ;  /* 0x000b0c0001167983 */ /* 0x000ea80000300800 */
[----:B------:R-:W-:Y:S02]  /*4a870*/  @P6 LOP3.LUT R2, R2, 0x40, RZ, 0xfc, !PT ;  /* 0x0000004002026812 */ /* 0x000fe400078efcff */
[----:B------:R-:W-:-:S02]  /*4a880*/  LOP3.LUT P6, RZ, R8, 0x100000, RZ, 0xc0, !PT ;  /* 0x0010000008ff7812 */ /* 0x000fc400078cc0ff */
[----:B------:R-:W-:Y:S01]  /*4a890*/  LOP3.LUT R2, R2, 0xffffff7f, RZ, 0xc0, !PT ;  /* 0xffffff7f02027812 */ /* 0x000fe200078ec0ff */
[----:B-1----:R-:W3:Y:S04]  /*4a8a0*/  LDL.LU.64 R28, [R1+0x1200] ;  /* 0x00120000011c7983 */ /* 0x002ee80000300a00 */
[----:B------:R1:W-:Y:S04]  /*4a8b0*/  @P5 STG.E desc[UR40][R20.64], R24 ;  /* 0x0000001814005986 */ /* 0x0003e8000c101928 */
[----:B------:R-:W3:Y:S02]  /*4a8c0*/  LDL.LU R23, [R1+0xa0c] ;  /* 0x000a0c0001177983 */ /* 0x000ee40000300800 */
[----:B------:R-:W-:-:S02]  /*4a8d0*/  @P6 LOP3.LUT R2, R2, 0x80, RZ, 0xfc, !PT ;  /* 0x0000008002026812 */ /* 0x000fc400078efcff */
[----:B------:R-:W-:Y:S02]  /*4a8e0*/  LOP3.LUT P6, RZ, R8, 0x200000, RZ, 0xc0, !PT ;  /* 0x0020000008ff7812 */ /* 0x000fe400078cc0ff */
[----:B------:R-:W-:Y:S01]  /*4a8f0*/  LOP3.LUT R2, R2, 0xfffffeff, RZ, 0xc0, !PT ;  /* 0xfffffeff02027812 */ /* 0x000fe200078ec0ff */
[----:B------:R1:W-:Y:S04]  /*4a900*/  @P0 STG.E desc[UR40][R26.64], R25 ;  /* 0x000000191a000986 */ /* 0x0003e8000c101928 */
[----:B-1----:R-:W2:Y:S04]  /*4a910*/  LDL.LU.64 R20, [R1+0x11f8] ;  /* 0x0011f80001147983 */ /* 0x002ea80000300a00 */
[----:B------:R-:W2:Y:S02]  /*4a920*/  LDL.LU R24, [R1+0xaf0] ;  /* 0x000af00001187983 */ /* 0x000ea40000300800 */
        /* <DEDUP_REMOVED lines=9> */
[----:B-1----:R-:W2:Y:S04]  /*4a9c0*/  LDL.LU.64 R16, [R1+0x11e8] ;  /* 0x0011e80001107983 */ /* 0x002ea80000300a00 */
[----:B------:R1:W-:Y:S04]  /*4a9d0*/  @P3 STG.E desc[UR40][R14.64], R13 ;  /* 0x0000000d0e003986 */ /* 0x0003e8000c101928 */
[----:B------:R-:W2:Y:S02]  /*4a9e0*/  LDL.LU R12, [R1+0xaf4] ;  /* 0x000af400010c7983 */ /* 0x000ea40000300800 */
        /* <DEDUP_REMOVED lines=10> */
[----:B------:R-:W2:Y:S08]  /*4aa90*/  LDL.LU R19, [R1+0xaf8] ;  /* 0x000af80001137983 */ /* 0x000eb00000300800 */
        /* <DEDUP_REMOVED lines=17> */
[C---:B------:R-:W-:Y:S02]  /*4abb0*/  LOP3.LUT P0, RZ, R8.reuse, 0x8, RZ, 0xc0, !PT ;  /* 0x0000000808ff7812 */ /* 0x040fe4000780c0ff */
[----:B------:R-:W-:-:S02]  /*4abc0*/  LOP3.LUT P2, RZ, R8, 0x4, RZ, 0xc0, !PT ;  /* 0x0000000408ff7812 */ /* 0x000fc4000784c0ff */
[C---:B------:R-:W-:Y:S01]  /*4abd0*/  LOP3.LUT P3, RZ, R8.reuse, 0x2, RZ, 0xc0, !PT ;  /* 0x0000000208ff7812 */ /* 0x040fe2000786c0ff */
[----:B-1----:R-:W2:Y:S01]  /*4abe0*/  LDL.LU R3, [R1+0xb04] ;  /* 0x000b040001037983 */ /* 0x002ea20000300800 */
[----:B------:R-:W-:-:S03]  /*4abf0*/  LOP3.LUT P4, RZ, R8, 0x1, RZ, 0xc0, !PT ;  /* 0x0000000108ff7812 */ /* 0x000fc6000788c0ff */
[----:B------:R1:W-:Y:S04]  /*4ac00*/  STL.64 [R1+0x2280], R8 ;  /* 0x0022800801007387 */ /* 0x0003e80000100a00 */
[----:B-1----:R-:W2:Y:S04]  /*4ac10*/  LDL.LU.64 R8, [R1+0x1210] ;  /* 0x0012100001087983 */ /* 0x002ea80000300a00 */
[----:B----4-:R1:W-:Y:S04]  /*4ac20*/  @P6 STG.E desc[UR40][R6.64], R0 ;  /* 0x0000000006006986 */ /* 0x0103e8000c101928 */
[----:B-1----:R-:W2:Y:S01]  /*4ac30*/  LDL.LU.64 R6, [R1+0x2338] ;  /* 0x0023380001067983 */ /* 0x002ea20000300a00 */
[----:B------:R-:W-:-:S03]  /*4ac40*/  LOP3.LUT P6, RZ, R2, 0x10000, RZ, 0xc0, !PT ;  /* 0x0001000002ff7812 */ /* 0x000fc600078cc0ff */
[----:B------:R-:W4:Y:S10]  /*4ac50*/  LDL.LU R0, [R1+0x2330] ;  /* 0x0023300001007983 */ /* 0x000f340000300800 */
[----:B--2---:R1:W-:Y:S04]  /*4ac60*/  @P6 STG.E desc[UR40][R6.64], R3 ;  /* 0x0000000306006986 */ /* 0x0043e8000c101928 */
[----:B-1----:R-:W4:Y:S01]  /*4ac70*/  LDL.LU.64 R6, [R1+0x2328] ;  /* 0x0023280001067983 */ /* 0x002f220000300a00 */
[----:B------:R-:W-:-:S13]  /*4ac80*/  LOP3.LUT P6, RZ, R2, 0x8000, RZ, 0xc0, !PT ;  /* 0x0000800002ff7812 */ /* 0x000fda00078cc0ff */
[----:B----4-:R1:W-:Y:S04]  /*4ac90*/  @P6 STG.E desc[UR40][R6.64], R0 ;  /* 0x0000000006006986 */ /* 0x0103e8000c101928 */
[----:B-1----:R-:W2:Y:S01]  /*4aca0*/  LDL.LU.64 R6, [R1+0x2320] ;  /* 0x0023200001067983 */ /* 0x002ea20000300a00 */
[----:B------:R-:W-:-:S13]  /*4acb0*/  LOP3.LUT P6, RZ, R2, 0x4000, RZ, 0xc0, !PT ;  /* 0x0000400002ff7812 */ /* 0x000fda00078cc0ff */
[----:B--2---:R1:W-:Y:S04]  /*4acc0*/  @P6 STG.E desc[UR40][R6.64], R18 ;  /* 0x0000001206006986 */ /* 0x0043e8000c101928 */
[----:B-1----:R-:W2:Y:S04]  /*4acd0*/  LDL.LU R6, [R1+0x2318] ;  /* 0x0023180001067983 */ /* 0x002ea80000300800 */
[----:B------:R-:W4:Y:S04]  /*4ace0*/  LDL.LU R3, [R1+0x924] ;  /* 0x0009240001037983 */ /* 0x000f280000300800 */
[----:B----4-:R1:W-:Y:S04]  /*4acf0*/  STL [R1+0x22c8], R3 ;  /* 0x0022c80301007387 */ /* 0x0103e80000100800 */
[----:B-1----:R-:W4:Y:S04]  /*4ad00*/  LDL.LU R3, [R1+0x7a0] ;  /* 0x0007a00001037983 */ /* 0x002f280000300800 */
[----:B----4-:R1:W-:Y:S04]  /*4ad10*/  STL [R1+0x22d8], R3 ;  /* 0x0022d80301007387 */ /* 0x0103e80000100800 */
[----:B-1----:R-:W4:Y:S04]  /*4ad20*/  LDL.LU R3, [R1+0x920] ;  /* 0x0009200001037983 */ /* 0x002f280000300800 */
[----:B----4-:R1:W-:Y:S04]  /*4ad30*/  STL [R1+0x22e8], R3 ;  /* 0x0022e80301007387 */ /* 0x0103e80000100800 */
[----:B-1----:R-:W4:Y:S04]  /*4ad40*/  LDL.LU R3, [R1+0x9fc] ;  /* 0x0009fc0001037983 */ /* 0x002f280000300800 */
[----:B----4-:R1:W-:Y:S04]  /*4ad50*/  STL [R1+0x22f8], R3 ;  /* 0x0022f80301007387 */ /* 0x0103e80000100800 */
[----:B-1----:R-:W4:Y:S01]  /*4ad60*/  LDL.LU R3, [R1+0xafc] ;  /* 0x000afc0001037983 */ /* 0x002f220000300800 */
[----:B------:R-:W-:-:S03]  /*4ad70*/  LOP3.LUT P6, RZ, R2, 0x2000, RZ, 0xc0, !PT ;  /* 0x0000200002ff7812 */ /* 0x000fc600078cc0ff */
[----:B----4-:R1:W-:Y:S04]  /*4ad80*/  STL [R1+0x2308], R3 ;  /* 0x0023080301007387 */ /* 0x0103e80000100800 */
[----:B-1----:R-:W4:Y:S04]  /*4ad90*/  LDL.LU R3, [R1+0x9f8] ;  /* 0x0009f80001037983 */ /* 0x002f280000300800 */
[----:B------:R-:W3:Y:S04]  /*4ada0*/  LDL.LU R0, [R1+0x7a8] ;  /* 0x0007a80001007983 */ /* 0x000ee80000300800 */
[----:B--2---:R-:W-:Y:S04]  /*4adb0*/  @P6 STG.E desc[UR40][R8.64], R6 ;  /* 0x0000000608006986 */ /* 0x004fe8000c101928 */
[----:B---3--:R1:W-:Y:S04]  /*4adc0*/  STL [R1+0x22a8], R0 ;  /* 0x0022a80001007387 */ /* 0x0083e80000100800 */
[----:B-1----:R-:W2:Y:S04]  /*4add0*/  LDL.LU R0, [R1+0x7a4] ;  /* 0x0007a40001007983 */ /* 0x002ea80000300800 */
[----:B------:R-:W3:Y:S04]  /*4ade0*/  LDL.LU R7, [R1+0x92c] ;  /* 0x00092c0001077983 */ /* 0x000ee80000300800 */
        /* <DEDUP_REMOVED lines=22> */
[----:B------:R-:W-:-:S13]  /*4af50*/  LOP3.LUT P6, RZ, R2, 0x1000, RZ, 0xc0, !PT ;  /* 0x0000100002ff7812 */ /* 0x000fda00078cc0ff */
[----:B------:R-:W-:Y:S01]  /*4af60*/  @P6 STG.E desc[UR40][R4.64], R22 ;  /* 0x0000001604006986 */ /* 0x000fe2000c101928 */
[----:B------:R-:W-:-:S13]  /*4af70*/  LOP3.LUT P6, RZ, R2, 0x800, RZ, 0xc0, !PT ;  /* 0x0000080002ff7812 */ /* 0x000fda00078cc0ff */
[----:B------:R-:W-:Y:S01]  /*4af80*/  @P6 STG.E desc[UR40][R28.64], R23 ;  /* 0x000000171c006986 */ /* 0x000fe2000c101928 */
[----:B------:R-:W-:-:S13]  /*4af90*/  LOP3.LUT P6, RZ, R2, 0x400, RZ, 0xc0, !PT ;  /* 0x0000040002ff7812 */ /* 0x000fda00078cc0ff */
[----:B------:R-:W-:Y:S01]  /*4afa0*/  @P6 STG.E desc[UR40][R20.64], R24 ;  /* 0x0000001814006986 */ /* 0x000fe2000c101928 */
[----:B------:R-:W-:-:S03]  /*4afb0*/  LOP3.LUT P6, RZ, R2, 0x200, RZ, 0xc0, !PT ;  /* 0x0000020002ff7812 */ /* 0x000fc600078cc0ff */
[----:B--2---:R1:W-:Y:S04]  /*4afc0*/  STL.64 [R1+0x2310], R8 ;  /* 0x0023100801007387 */ /* 0x0043e80000100a00 */
[----:B-1----:R-:W4:Y:S06]  /*4afd0*/  LDL.LU.64 R8, [R1+0x11d0] ;  /* 0x0011d00001087983 */ /* 0x002f2c0000300a00 */
[----:B------:R1:W-:Y:S01]  /*4afe0*/  @P6 STG.E desc[UR40][R26.64], R25 ;  /* 0x000000191a006986 */ /* 0x0003e2000c101928 */
[----:B------:R-:W-:-:S03]  /*4aff0*/  LOP3.LUT P6, RZ, R2, 0x100, RZ, 0xc0, !PT ;  /* 0x0000010002ff7812 */ /* 0x000fc600078cc0ff */
[----:B------:R-:W2:Y:S04]  /*4b000*/  LDL.LU R6, [R1+0x880] ;  /* 0x0008800001067983 */ /* 0x000ea80000300800 */
[----:B------:R-:W2:Y:S04]  /*4b010*/  LDL.LU.64 R4, [R1+0x1170] ;  /* 0x0011700001047983 */ /* 0x000ea80000300a00 */
[----:B------:R-:W2:Y:S04]  /*4b020*/  LDL.LU R22, [R1+0x780] ;  /* 0x0007800001167983 */ /* 0x000ea80000300800 */
[----:B------:R1:W-:Y:S01]  /*4b030*/  @P6 STG.E desc[UR40][R16.64], R12 ;  /* 0x0000000c10006986 */ /* 0x0003e2000c101928 */
[----:B------:R-:W-:-:S03]  /*4b040*/  LOP3.LUT P6, RZ, R2, 0x80, RZ, 0xc0, !PT ;  /* 0x0000008002ff7812 */ /* 0x000fc600078cc0ff */
[----:B------:R-:W2:Y:S04]  /*4b050*/  LDL.LU.64 R28, [R1+0x1168] ;  /* 0x00116800011c7983 */ /* 0x000ea80000300a00 */
[----:B------:R-:W2:Y:S04]  /*4b060*/  LDL.LU R23, [R1+0x884] ;  /* 0x0008840001177983 */ /* 0x000ea80000300800 */
[----:B------:R-:W2:Y:S04]  /*4b070*/  LDL.LU.64 R20, [R1+0x1160] ;  /* 0x0011600001147983 */ /* 0x000ea80000300a00 */
[----:B------:R3:W-:Y:S01]  /*4b080*/  @P6 STG.E desc[UR40][R14.64], R13 ;  /* 0x0000000d0e006986 */ /* 0x0007e2000c101928 */
[----:B------:R-:W-:-:S03]  /*4b090*/  LOP3.LUT P6, RZ, R2, 0x40, RZ, 0xc0, !PT ;  /* 0x0000004002ff7812 */ /* 0x000fc600078cc0ff */
[----:B------:R-:W2:Y:S04]  /*4b0a0*/  LDL.LU R24, [R1+0x784] ;  /* 0x0007840001187983 */ /* 0x000ea80000300800 */
[----:B-1----:R-:W2:Y:S04]  /*4b0b0*/  LDL.LU.64 R26, [R1+0x1158] ;  /* 0x00115800011a7983 */ /* 0x002ea80000300a00 */
[----:B------:R-:W2:Y:S04]  /*4b0c0*/  LDL.LU R25, [R1+0x888] ;  /* 0x0008880001197983 */ /* 0x000ea80000300800 */
[----:B------:R1:W-:Y:S01]  /*4b0d0*/  @P6 STG.E desc[UR40][R10.64], R19 ;  /* 0x000000130a006986 */ /* 0x0003e2000c101928 */
[----:B------:R-:W-:-:S03]  /*4b0e0*/  LOP3.LUT P6, RZ, R2, 0x20, RZ, 0xc0, !PT ;  /* 0x0000002002ff7812 */ /* 0x000fc600078cc0ff */
[----:B------:R-:W2:Y:S04]  /*4b0f0*/  LDL.LU.64 R16, [R1+0x1150] ;  /* 0x0011500001107983 */ /* 0x000ea80000300a00 */
[----:B------:R-:W2:Y:S04]  /*4b100*/  LDL.LU R12, [R1+0x788] ;  /* 0x00078800010c7983 */ /* 0x000ea80000300800 */
[----:B---3--:R-:W3:Y:S04]  /*4b110*/  LDL.LU.64 R14, [R1+0x1148] ;  /* 0x00114800010e7983 */ /* 0x008ee80000300a00 */
[----:B------:R-:W3:Y:S04]  /*4b120*/  LDL.LU R13, [R1+0x88c] ;  /* 0x00088c00010d7983 */ /* 0x000ee80000300800 */
[----:B-1----:R-:W2:Y:S04]  /*4b130*/  LDL.LU.64 R10, [R1+0x1140] ;  /* 0x00114000010a7983 */ /* 0x002ea80000300a00 */
[----:B------:R-:W2:Y:S04]  /*4b140*/  LDL.LU R19, [R1+0x78c] ;  /* 0x00078c0001137983 */ /* 0x000ea80000300800 */
[----:B----4-:R1:W-:Y:S04]  /*4b150*/  @P6 STG.E desc[UR40][R8.64], R3 ;  /* 0x0000000308006986 */ /* 0x0103e8000c101928 */
[----:B-1----:R-:W4:Y:S04]  /*4b160*/  LDL.LU.64 R8, [R1+0x2310] ;  /* 0x0023100001087983 */ /* 0x002f280000300a00 */
[----:B------:R-:W4:Y:S01]  /*4b170*/  LDL.LU R3, [R1+0x2308] ;  /* 0x0023080001037983 */ /* 0x000f220000300800 */
[----:B------:R-:W-:-:S13]  /*4b180*/  LOP3.LUT P6, RZ, R2, 0x10, RZ, 0xc0, !PT ;  /* 0x0000001002ff7812 */ /* 0x000fda00078cc0ff */
        /* <DEDUP_REMOVED lines=15> */
[----:B------:R-:W-:-:S03]  /*4b280*/  LOP3.LUT P6, RZ, R2, 0x1, RZ, 0xc0, !PT ;  /* 0x0000000102ff7812 */ /* 0x000fc600078cc0ff */
[----:B------:R-:W2:Y:S10]  /*4b290*/  LDL.LU R2, [R1+0x928] ;  /* 0x0009280001027983 */ /* 0x000eb40000300800 */
[----:B----4-:R1:W-:Y:S04]  /*4b2a0*/  @P6 STG.E desc[UR40][R8.64], R3 ;  /* 0x0000000308006986 */ /* 0x0103e8000c101928 */
[----:B-1----:R-:W4:Y:S04]  /*4b2b0*/  LDL.LU.64 R8, [R1+0x22c0] ;  /* 0x0022c00001087983 */ /* 0x002f280000300a00 */
[----:B------:R-:W2:Y:S02]  /*4b2c0*/  LDL.LU R3, [R1+0x22b8] ;  /* 0x0022b80001037983 */ /* 0x000ea40000300800 */
[----:B--2---:R-:W-:-:S13]  /*4b2d0*/  LOP3.LUT P6, RZ, R3, 0x80000000, RZ, 0xc0, !PT ;  /* 0x8000000003ff7812 */ /* 0x004fda00078cc0ff */
        /* <DEDUP_REMOVED lines=11> */
[----:B-1----:R-:W2:Y:S01]  /*4b390*/  LDL.LU.64 R8, [R1+0x2290] ;  /* 0x0022900001087983 */ /* 0x002ea20000300a00 */
[----:B------:R-:W-:-:S13]  /*4b3a0*/  LOP3.LUT P6, RZ, R3, 0x8000000, RZ, 0xc0, !PT ;  /* 0x0800000003ff7812 */ /* 0x000fda00078cc0ff */
[----:B--2---:R1:W-:Y:S04]  /*4b3b0*/  @P6 STG.E desc[UR40][R8.64], R18 ;  /* 0x0000001208006986 */ /* 0x0043e8000c101928 */
[----:B-1----:R-:W2:Y:S01]  /*4b3c0*/  LDL.LU.64 R8, [R1+0x2288] ;  /* 0x0022880001087983 */ /* 0x002ea20000300a00 */
[----:B------:R-:W-:-:S13]  /*4b3d0*/  LOP3.LUT P6, RZ, R3, 0x4000000, RZ, 0xc0, !PT ;  /* 0x0400000003ff7812 */ /* 0x000fda00078cc0ff */
[----:B--2---:R1:W-:Y:S04]  /*4b3e0*/  @P6 STG.E desc[UR40][R8.64], R6 ;  /* 0x0000000608006986 */ /* 0x0043e8000c101928 */
[----:B-1----:R-:W2:Y:S04]  /*4b3f0*/  LDL.LU.64 R8, [R1+0x2280] ;  /* 0x0022800001087983 */ /* 0x002ea80000300a00 */
[----:B------:R-:W4:Y:S04]  /*4b400*/  LDL.LU R2, [R1+0x760] ;  /* 0x0007600001027983 */ /* 0x000f280000300800 */
[----:B----4-:R1:W-:Y:S04]  /*4b410*/  STL [R1+0x2270], R2 ;  /* 0x0022700201007387 */ /* 0x0103e80000100800 */
[----:B-1----:R-:W4:Y:S04]  /*4b420*/  LDL.LU R2, [R1+0x870] ;  /* 0x0008700001027983 */ /* 0x002f280000300800 */
[----:B------:R-:W2:Y:S04]  /*4b430*/  LDL.LU R0, [R1+0x874] ;  /* 0x0008740001007983 */ /* 0x000ea80000300800 */
        /* <DEDUP_REMOVED lines=9> */
[----:B------:R-:W-:-:S13]  /*4b4d0*/  LOP3.LUT P6, RZ, R9, 0x80, RZ, 0xc0, !PT ;  /* 0x0000008009ff7812 */ /* 0x000fda00078cc0ff */
        /* <DEDUP_REMOVED lines=60> */
[----:B---3--:R-:W3:Y:S01]  /*4b8a0*/  LDL.LU.64 R26, [R1+0x10f8] ;  /* 0x0010f800011a7983 */ /* 0x008ee20000300a00 */
[----:B------:R-:W-:-:S03]  /*4b8b0*/  LOP3.LUT R3, R3, 0xfffdffff, RZ, 0xc0, !PT ;  /* 0xfffdffff03037812 */ /* 0x000fc600078ec0ff */
[----:B------:R1:W-:Y:S04]  /*4b8c0*/  @P2 STG.E desc[UR40][R16.64], R12 ;  /* 0x0000000c10002986 */ /* 0x0003e8000c101928 */
[----:B------:R-:W3:Y:S04]  /*4b8d0*/  LDL.LU R25, [R1+0x860] ;  /* 0x0008600001197983 */ /* 0x000ee80000300800 */
        /* <DEDUP_REMOVED lines=10> */
[----:B-1----:R-:W2:Y:S06]  /*4b980*/  LDL.LU.64 R14, [R1+0x10e8] ;  /* 0x0010e800010e7983 */ /* 0x002eac0000300a00 */
[----:B------:R-:W-:Y:S01]  /*4b990*/  @P6 LOP3.LUT R3, R3, 0x80000, RZ, 0xfc, !PT ;  /* 0x0008000003036812 */ /* 0x000fe200078efcff */
[----:B------:R-:W2:Y:S01]  /*4b9a0*/  LDL.LU R13, [R1+0x864] ;  /* 0x00086400010d7983 */ /* 0x000ea20000300800 */
[----:B------:R-:W-:-:S02]  /*4b9b0*/  LOP3.LUT P6, RZ, R9, 0x4000000, RZ, 0xc0, !PT ;  /* 0x0400000009ff7812 */ /* 0x000fc400078cc0ff */
[----:B------:R-:W-:Y:S01]  /*4b9c0*/  LOP3.LUT R3, R3, 0xffefffff, RZ, 0xc0, !PT ;  /* 0xffefffff03037812 */ /* 0x000fe200078ec0ff */
[----:B------:R-:W2:Y:S01]  /*4b9d0*/  LDL.LU.64 R10, [R1+0x10e0] ;  /* 0x0010e000010a7983 */ /* 0x000ea20000300a00 */
[C---:B------:R-:W-:Y:S02]  /*4b9e0*/  LOP3.LUT P1, RZ, R9.reuse, 0x40, RZ, 0xc0, !PT ;  /* 0x0000004009ff7812 */ /* 0x040fe4000782c0ff */
[----:B------:R-:W-:Y:S01]  /*4b9f0*/  LOP3.LUT P5, RZ, R9, 0x20, RZ, 0xc0, !PT ;  /* 0x0000002009ff7812 */ /* 0x000fe200078ac0ff */
[----:B------:R-:W2:Y:S06]  /*4ba00*/  LDL.LU R19, [R1+0x754] ;  /* 0x0007540001137983 */ /* 0x000eac0000300800 */
        /* <DEDUP_REMOVED lines=14> */
[----:B------:R1:W-:Y:S01]  /*4baf0*/  STL.64 [R1+0x21c0], R8 ;  /* 0x0021c00801007387 */ /* 0x0003e20000100a00 */
[C---:B------:R-:W-:Y:S02]  /*4bb00*/  LOP3.LUT P0, RZ, R9.reuse, 0x10, RZ, 0xc0, !PT ;  /* 0x0000001009ff7812 */ /* 0x040fe4000780c0ff */
[C---:B------:R-:W-:Y:S02]  /*4bb10*/  LOP3.LUT P2, RZ, R9.reuse, 0x8, RZ, 0xc0, !PT ;  /* 0x0000000809ff7812 */ /* 0x040fe4000784c0ff */
[C---:B------:R-:W-:Y:S02]  /*4bb20*/  LOP3.LUT P3, RZ, R9.reuse, 0x4, RZ, 0xc0, !PT ;  /* 0x0000000409ff7812 */ /* 0x040fe4000786c0ff */
[----:B------:R-:W-:-:S02]  /*4bb30*/  LOP3.LUT P4, RZ, R9, 0x2, RZ, 0xc0, !PT ;  /* 0x0000000209ff7812 */ /* 0x000fc4000788c0ff */
[----:B-1----:R-:W2:Y:S04]  /*4bb40*/  LDL.LU.64 R8, [R1+0x1118] ;  /* 0x0011180001087983 */ /* 0x002ea80000300a00 */
[----:B----4-:R1:W-:Y:S04]  /*4bb50*/  @P6 STG.E desc[UR40][R6.64], R2 ;  /* 0x0000000206006986 */ /* 0x0103e8000c101928 */
[----:B-1----:R-:W4:Y:S04]  /*4bb60*/  LDL.LU.64 R6, [R1+0x2278] ;  /* 0x0022780001067983 */ /* 0x002f280000300a00 */
[----:B------:R-:W4:Y:S01]  /*4bb70*/  LDL.LU R2, [R1+0x2270] ;  /* 0x0022700001027983 */ /* 0x000f220000300800 */
[----:B------:R-:W-:-:S13]  /*4bb80*/  LOP3.LUT P6, RZ, R3, 0x1000000, RZ, 0xc0, !PT ;  /* 0x0100000003ff7812 */ /* 0x000fda00078cc0ff */
[----:B----4-:R1:W-:Y:S04]  /*4bb90*/  @P6 STG.E desc[UR40][R6.64], R2 ;  /* 0x0000000206006986 */ /* 0x0103e8000c101928 */
[----:B-1----:R-:W4:Y:S01]  /*4bba0*/  LDL.LU.64 R6, [R1+0x2268] ;  /* 0x0022680001067983 */ /* 0x002f220000300a00 */
[----:B------:R-:W-:-:S13]  /*4bbb0*/  LOP3.LUT P6, RZ, R3, 0x800000, RZ, 0xc0, !PT ;  /* 0x0080000003ff7812 */ /* 0x000fda00078cc0ff */
[----:B----4-:R1:W-:Y:S04]  /*4bbc0*/  @P6 STG.E desc[UR40][R6.64], R0 ;  /* 0x0000000006006986 */ /* 0x0103e8000c101928 */
[----:B-1----:R-:W4:Y:S01]  /*4bbd0*/  LDL.LU.64 R6, [R1+0x2260] ;  /* 0x0022600001067983 */ /* 0x002f220000300a00 */
[----:B------:R-:W-:-:S13]  /*4bbe0*/  LOP3.LUT P6, RZ, R3, 0x400000, RZ, 0xc0, !PT ;  /* 0x0040000003ff7812 */ /* 0x000fda00078cc0ff */
[----:B----4-:R1:W-:Y:S04]  /*4bbf0*/  @P6 STG.E desc[UR40][R6.64], R18 ;  /* 0x0000001206006986 */ /* 0x0103e8000c101928 */
[----:B-1----:R-:W2:Y:S01]  /*4bc00*/  LDL.LU R6, [R1+0x2258] ;  /* 0x0022580001067983 */ /* 0x002ea20000300800 */
[----:B------:R-:W-:-:S13]  /*4bc10*/  LOP3.LUT P6, RZ, R3, 0x200000, RZ, 0xc0, !PT ;  /* 0x0020000003ff7812 */ /* 0x000fda00078cc0ff */
[----:B--2---:R1:W-:Y:S04]  /*4bc20*/  @P6 STG.E desc[UR40][R8.64], R6 ;  /* 0x0000000608006986 */ /* 0x0043e8000c101928 */
        /* <DEDUP_REMOVED lines=42> */
[----:B------:R-:W-:-:S13]  /*4bed0*/  LOP3.LUT P6, RZ, R3, 0x20000, RZ, 0xc0, !PT ;  /* 0x0002000003ff7812 */ /* 0x000fda00078cc0ff */
[----:B---3--:R-:W-:Y:S04]  /*4bee0*/  @P6 STG.E desc[UR40][R26.64], R25 ;  /* 0x000000191a006986 */ /* 0x008fe8000c101928 */
[----:B--2---:R1:W-:Y:S04]  /*4bef0*/  STL.64 [R1+0x2250], R8 ;  /* 0x0022500801007387 */ /* 0x0043e80000100a00 */
[----:B-1----:R-:W2:Y:S01]  /*4bf00*/  LDL.LU.64 R8, [R1+0x10d8] ;  /* 0x0010d80001087983 */ /* 0x002ea20000300a00 */
[----:B------:R-:W-:-:S03]  /*4bf10*/  LOP3.LUT P6, RZ, R3, 0x10000, RZ, 0xc0, !PT ;  /* 0x0001000003ff7812 */ /* 0x000fc600078cc0ff */
[----:B------:R-:W3:Y:S10]  /*4bf20*/  LDL.LU R7, [R1+0x72c] ;  /* 0x00072c0001077983 */ /* 0x000ef40000300800 */
[----:B------:R-:W-:Y:S01]  /*4bf30*/  @P6 STG.E desc[UR40][R16.64], R12 ;  /* 0x0000000c10006986 */ /* 0x000fe2000c101928 */
[----:B------:R-:W-:-:S13]  /*4bf40*/  LOP3.LUT P6, RZ, R3, 0x8000, RZ, 0xc0, !PT ;  /* 0x0000800003ff7812 */ /* 0x000fda00078cc0ff */
[----:B------:R-:W-:Y:S01]  /*4bf50*/  @P6 STG.E desc[UR40][R14.64], R13 ;  /* 0x0000000d0e006986 */ /* 0x000fe2000c101928 */
[----:B------:R-:W-:-:S13]  /*4bf60*/  LOP3.LUT P6, RZ, R3, 0x4000, RZ, 0xc0, !PT ;  /* 0x0000400003ff7812 */ /* 0x000fda00078cc0ff */
[----:B------:R1:W-:Y:S01]  /*4bf70*/  @P6 STG.E desc[UR40][R10.64], R19 ;  /* 0x000000130a006986 */ /* 0x0003e2000c101928 */
[----:B------:R-:W-:-:S03]  /*4bf80*/  LOP3.LUT P6, RZ, R3, 0x2000, RZ, 0xc0, !PT ;  /* 0x0000200003ff7812 */ /* 0x000fc600078cc0ff */
[----:B-1----:R-:W3:Y:S04]  /*4bf90*/  LDL.LU.64 R10, [R1+0x1080] ;  /* 0x00108000010a7983 */ /* 0x002ee80000300a00 */
        /* <DEDUP_REMOVED lines=43> */
[----:B-1----:R-:W4:Y:S01]  /*4c250*/  LDL.LU.64 R8, [R1+0x21e0] ;  /* 0x0021e00001087983 */ /* 0x002f220000300a00 */
[----:B------:R-:W-:-:S03]  /*4c260*/  LOP3.LUT P6, RZ, R3, 0x20, RZ, 0xc0, !PT ;  /* 0x0000002003ff7812 */ /* 0x000fc600078cc0ff */
[----:B------:R-:W2:Y:S10]  /*4c270*/  LDL.LU R6, [R1+0x21d8] ;  /* 0x0021d80001067983 */ /* 0x000eb40000300800 */
[----:B----4-:R1:W-:Y:S04]  /*4c280*/  @P6 STG.E desc[UR40][R8.64], R2 ;  /* 0x0000000208006986 */ /* 0x0103e8000c101928 */
[----:B-1----:R-:W4:Y:S01]  /*4c290*/  LDL.LU.64 R8, [R1+0x21d0] ;  /* 0x0021d00001087983 */ /* 0x002f220000300a00 */
[----:B------:R-:W-:-:S13]  /*4c2a0*/  LOP3.LUT P6, RZ, R3, 0x10, RZ, 0xc0, !PT ;  /* 0x0000001003ff7812 */ /* 0x000fda00078cc0ff */
[----:B----4-:R1:W-:Y:S04]  /*4c2b0*/  @P6 STG.E desc[UR40][R8.64], R0 ;  /* 0x0000000008006986 */ /* 0x0103e8000c101928 */
[----:B-1----:R-:W3:Y:S01]  /*4c2c0*/  LDL.LU.64 R8, [R1+0x21c8] ;  /* 0x0021c80001087983 */ /* 0x002ee20000300a00 */
[----:B------:R-:W-:-:S13]  /*4c2d0*/  LOP3.LUT P6, RZ, R3, 0x8, RZ, 0xc0, !PT ;  /* 0x0000000803ff7812 */ /* 0x000fda00078cc0ff */
[----:B---3--:R1:W-:Y:S01]  /*4c2e0*/  @P6 STG.E desc[UR40][R8.64], R7 ;  /* 0x0000000708006986 */ /* 0x0083e2000c101928 */
[----:B------:R-:W-:-:S03]  /*4c2f0*/  LOP3.LUT P6, RZ, R3, 0x4, RZ, 0xc0, !PT ;  /* 0x0000000403ff7812 */ /* 0x000fc600078cc0ff */
[----:B-1----:R-:W3:Y:S10]  /*4c300*/  LDL.LU.64 R8, [R1+0x21c0] ;  /* 0x0021c00001087983 */ /* 0x002ef40000300a00 */
[----:B------:R1:W-:Y:S04]  /*4c310*/  @P6 STG.E desc[UR40][R10.64], R18 ;  /* 0x000000120a006986 */ /* 0x0003e8000c101928 */
[----:B-1----:R-:W4:Y:S01]  /*4c320*/  LDL.LU.64 R10, [R1+0x21b8] ;  /* 0x0021b800010a7983 */ /* 0x002f220000300a00 */
        /* <DEDUP_REMOVED lines=10> */
[----:B------:R-:W2:Y:S04]  /*4c3d0*/  LDL.LU R0, [R1+0x6c0] ;  /* 0x0006c00001007983 */ /* 0x000ea80000300800 */
[----:B--2---:R1:W-:Y:S04]  /*4c3e0*/  STL [R1+0x2198], R0 ;  /* 0x0021980001007387 */ /* 0x0043e80000100800 */
[----:B-1----:R-:W2:Y:S04]  /*4c3f0*/  LDL.LU R0, [R1+0x740] ;  /* 0x0007400001007983 */ /* 0x002ea80000300800 */
[----:B------:R-:W2:Y:S04]  /*4c400*/  LDL.LU R7, [R1+0x744] ;  /* 0x0007440001077983 */ /* 0x000ea80000300800 */
[----:B------:R-:W2:Y:S04]  /*4c410*/  LDL.LU R18, [R1+0x6c4] ;  /* 0x0006c40001127983 */ /* 0x000ea80000300800 */
[----:B------:R-:W2:Y:S04]  /*4c420*/  LDL.LU R29, [R1+0x748] ;  /* 0x00074800011d7983 */ /* 0x000ea80000300800 */
[----:B------:R-:W2:Y:S04]  /*4c430*/  LDL.LU.64 R4, [R1+0x1010] ;  /* 0x0010100001047983 */ /* 0x000ea80000300a00 */
[----:B--2---:R1:W-:Y:S04]  /*4c440*/  STL.64 [R1+0x2190], R4 ;  /* 0x0021900401007387 */ /* 0x0043e80000100a00 */
[----:B-1----:R-:W2:Y:S01]  /*4c450*/  LDL.LU.64 R4, [R1+0x1030] ;  /* 0x0010300001047983 */ /* 0x002ea20000300a00 */
[----:B----4-:R-:W-:-:S02]  /*4c460*/  LOP3.LUT P6, RZ, R10, 0x100, RZ, 0xc0, !PT ;  /* 0x000001000aff7812 */ /* 0x010fc400078cc0ff */
[----:B------:R-:W-:-:S11]  /*4c470*/  LOP3.LUT R6, R6, 0xfffffdff, RZ, 0xc0, !PT ;  /* 0xfffffdff06067812 */ /* 0x000fd600078ec0ff */
        /* <DEDUP_REMOVED lines=43> */
[----:B------:R-:W4:Y:S01]  /*4c730*/  LDL.LU R28, [R1+0x6c8] ;  /* 0x0006c800011c7983 */ /* 0x000f220000300800 */
[----:B------:R-:W-:-:S03]  /*4c740*/  LOP3.LUT R3, R3, 0xfffffffe, RZ, 0xc0, !PT ;  /* 0xfffffffe03037812 */ /* 0x000fc600078ec0ff */
[----:B------:R-:W4:Y:S04]  /*4c750*/  LDL.LU.64 R22, [R1+0x1008] ;  /* 0x0010080001167983 */ /* 0x000f280000300a00 */
[----:B------:R-:W4:Y:S02]  /*4c760*/  LDL.LU R26, [R1+0x74c] ;  /* 0x00074c00011a7983 */ /* 0x000f240000300800 */
[----:B------:R-:W-:Y:S02]  /*4c770*/  @P6 LOP3.LUT R6, R6, 0x400000, RZ, 0xfc, !PT ;  /* 0x0040000006066812 */ /* 0x000fe400078efcff */
[----:B------:R-:W-:Y:S01]  /*4c780*/  LOP3.LUT P6, RZ, R10, 0x400000, RZ, 0xc0, !PT ;  /* 0x004000000aff7812 */ /* 0x000fe200078cc0ff */
[----:B------:R-:W4:Y:S01]  /*4c790*/  LDL.LU.64 R20, [R1+0x1000] ;  /* 0x0010000001147983 */ /* 0x000f220000300a00 */
[----:B------:R-:W-:-:S03]  /*4c7a0*/  LOP3.LUT R6, R6, 0xff7fffff, RZ, 0xc0, !PT ;  /* 0xff7fffff06067812 */ /* 0x000fc600078ec0ff */
[----:B------:R-:W4:Y:S04]  /*4c7b0*/  LDL.LU R27, [R1+0x6cc] ;  /* 0x0006cc00011b7983 */ /* 0x000f280000300800 */
[----:B------:R-:W4:Y:S04]  /*4c7c0*/  LDL.LU.64 R24, [R1+0xff8] ;  /* 0x000ff80001187983 */ /* 0x000f280000300a00 */
[----:B------:R-:W-:Y:S01]  /*4c7d0*/  @P6 LOP3.LUT R6, R6, 0x800000, RZ, 0xfc, !PT ;  /* 0x0080000006066812 */ /* 0x000fe200078efcff */
[----:B------:R-:W4:Y:S01]  /*4c7e0*/  LDL.LU R14, [R1+0x730] ;  /* 0x00073000010e7983 */ /* 0x000f220000300800 */
[----:B------:R-:W-:-:S02]  /*4c7f0*/  LOP3.LUT P6, RZ, R10, 0x800000, RZ, 0xc0, !PT ;  /* 0x008000000aff7812 */ /* 0x000fc400078cc0ff */
[----:B------:R-:W-:Y:S01]  /*4c800*/  LOP3.LUT R6, R6, 0xfeffffff, RZ, 0xc0, !PT ;  /* 0xfeffffff06067812 */ /* 0x000fe200078ec0ff */
[----:B------:R-:W4:Y:S04]  /*4c810*/  LDL.LU.64 R16, [R1+0xff0] ;  /* 0x000ff00001107983 */ /* 0x000f280000300a00 */
[----:B------:R-:W4:Y:S04]  /*4c820*/  LDL.LU R15, [R1+0x6b0] ;  /* 0x0006b000010f7983 */ /* 0x000f280000300800 */
[----:B------:R-:W4:Y:S02]  /*4c830*/  LDL.LU.64 R12, [R1+0xfe8] ;  /* 0x000fe800010c7983 */ /* 0x000f240000300a00 */
[----:B------:R-:W-:-:S02]  /*4c840*/  @P6 LOP3.LUT R6, R6, 0x1000000, RZ, 0xfc, !PT ;  /* 0x0100000006066812 */ /* 0x000fc400078efcff */
[----:B------:R-:W-:Y:S01]  /*4c850*/  LOP3.LUT P6, RZ, R10, 0x1000000, RZ, 0xc0, !PT ;  /* 0x010000000aff7812 */ /* 0x000fe200078cc0ff */
[----:B------:R-:W4:Y:S01]  /*4c860*/  LDL.LU R19, [R1+0x734] ;  /* 0x0007340001137983 */ /* 0x000f220000300800 */
        /* <DEDUP_REMOVED lines=21> */
[----:B---3--:R-:W-:-:S12]  /*4c9c0*/  STL [R1+0x1e98], R9 ;  /* 0x001e980901007387 */ /* 0x008fd80000100800 */
[----:B------:R-:W-:Y:S02]  /*4c9d0*/  @P6 LOP3.LUT R3, R3, 0x1, RZ, 0xfc, !PT ;  /* 0x0000000103036812 */ /* 0x000fe400078efcff */
[----:B------:R-:W-:Y:S01]  /*4c9e0*/  LOP3.LUT P6, RZ, R9, 0x1, RZ, 0xc0, !PT ;  /* 0x0000000109ff7812 */ /* 0x000fe200078cc0ff */
[----:B------:R1:W-:Y:S01]  /*4c9f0*/  STL [R1+0x2020], R8 ;  /* 0x0020200801007387 */ /* 0x0003e20000100800 */
[C---:B------:R-:W-:Y:S02]  /*4ca00*/  LOP3.LUT P1, RZ, R10.reuse, 0x80, RZ, 0xc0, !PT ;  /* 0x000000800aff7812 */ /* 0x040fe4000782c0ff */
[C---:B------:R-:W-:Y:S02]  /*4ca10*/  LOP3.LUT P5, RZ, R10.reuse, 0x40, RZ, 0xc0, !PT ;  /* 0x000000400aff7812 */ /* 0x040fe400078ac0ff */
[C---:B------:R-:W-:Y:S02]  /*4ca20*/  LOP3.LUT P0, RZ, R10.reuse, 0x20, RZ, 0xc0, !PT ;  /* 0x000000200aff7812 */ /* 0x040fe4000780c0ff */
[----:B------:R-:W-:-:S02]  /*4ca30*/  LOP3.LUT P2, RZ, R10, 0x10, RZ, 0xc0, !PT ;  /* 0x000000100aff7812 */ /* 0x000fc4000784c0ff */
[C---:B------:R-:W-:Y:S01]  /*4ca40*/  LOP3.LUT P3, RZ, R10.reuse, 0x8, RZ, 0xc0, !PT ;  /* 0x000000080aff7812 */ /* 0x040fe2000786c0ff */
[----:B-1----:R-:W3:Y:S01]  /*4ca50*/  LDL.LU.64 R8, [R1+0x1018] ;  /* 0x0010180001087983 */ /* 0x002ee20000300a00 */
[----:B------:R-:W-:-:S03]  /*4ca60*/  LOP3.LUT P4, RZ, R10, 0x4, RZ, 0xc0, !PT ;  /* 0x000000040aff7812 */ /* 0x000fc6000788c0ff */
[----:B------:R1:W-:Y:S04]  /*4ca70*/  STL.64 [R1+0x20e8], R10 ;  /* 0x0020e80a01007387 */ /* 0x0003e80000100a00 */
[----:B-1----:R-:W3:Y:S04]  /*4ca80*/  LDL.LU.64 R10, [R1+0x1020] ;  /* 0x00102000010a7983 */ /* 0x002ee80000300a00 */
[----:B--2---:R1:W-:Y:S04]  /*4ca90*/  @P6 STG.E desc[UR40][R4.64], R2 ;  /* 0x0000000204006986 */ /* 0x0043e8000c101928 */
[----:B-1----:R-:W2:Y:S01]  /*4caa0*/  LDL.LU.64 R4, [R1+0x21a8] ;  /* 0x0021a80001047983 */ /* 0x002ea20000300a00 */
[----:B------:R-:W-:-:S03]  /*4cab0*/  LOP3.LUT P6, RZ, R3, 0x1, RZ, 0xc0, !PT ;  /* 0x0000000103ff7812 */ /* 0x000fc600078cc0ff */
[----:B------:R-:W3:Y:S10]  /*4cac0*/  LDL.LU.64 R2, [R1+0x1028] ;  /* 0x0010280001027983 */ /* 0x000ef40000300a00 */
[----:B--2---:R1:W-:Y:S04]  /*4cad0*/  @P6 STG.E desc[UR40][R4.64], R0 ;  /* 0x0000000004006986 */ /* 0x0043e8000c101928 */
[----:B-1----:R-:W2:Y:S04]  /*4cae0*/  LDL.LU.64 R4, [R1+0x21a0] ;  /* 0x0021a00001047983 */ /* 0x002ea80000300a00 */
[----:B------:R-:W2:Y:S01]  /*4caf0*/  LDL.LU R0, [R1+0x2198] ;  /* 0x0021980001007983 */ /* 0x000ea20000300800 */
[----:B------:R-:W-:-:S13]  /*4cb00*/  LOP3.LUT P6, RZ, R6, 0x80000000, RZ, 0xc0, !PT ;  /* 0x8000000006ff7812 */ /* 0x000fda00078cc0ff */
[----:B--2---:R1:W-:Y:S01]  /*4cb10*/  @P6 STG.E desc[UR40][R4.64], R0 ;  /* 0x0000000004006986 */ /* 0x0043e2000c101928 */
[----:B------:R-:W-:-:S03]  /*4cb20*/  LOP3.LUT P6, RZ, R6, 0x40000000, RZ, 0xc0, !PT ;  /* 0x4000000006ff7812 */ /* 0x000fc600078cc0ff */
[----:B-1----:R-:W4:Y:S10]  /*4cb30*/  LDL.LU.64 R4, [R1+0x2190] ;  /* 0x0021900001047983 */ /* 0x002f340000300a00 */
[----:B---3--:R1:W-:Y:S04]  /*4cb40*/  @P6 STG.E desc[UR40][R2.64], R7 ;  /* 0x0000000702006986 */ /* 0x0083e8000c101928 */
        /* <DEDUP_REMOVED lines=14> */
[----:B-1----:R-:W2:Y:S01]  /*4cc30*/  LDL.LU R7, [R1+0x6b8] ;  /* 0x0006b80001077983 */ /* 0x002ea20000300800 */
[----:B------:R-:W-:-:S03]  /*4cc40*/  LOP3.LUT P6, RZ, R6, 0x20000000, RZ, 0xc0, !PT ;  /* 0x2000000006ff7812 */ /* 0x000fc600078cc0ff */
[----:B--2---:R1:W-:Y:S04]  /*4cc50*/  STL [R1+0x2170], R7 ;  /* 0x0021700701007387 */ /* 0x0043e80000100800 */
[----:B-1----:R-:W2:Y:S06]  /*4cc60*/  LDL.LU R7, [R1+0x738] ;  /* 0x0007380001077983 */ /* 0x002eac0000300800 */
[----:B------:R-:W-:Y:S04]  /*4cc70*/  @P6 STG.E desc[UR40][R10.64], R18 ;  /* 0x000000120a006986 */ /* 0x000fe8000c101928 */
[----:B--2---:R1:W-:Y:S04]  /*4cc80*/  STL [R1+0x2180], R7 ;  /* 0x0021800701007387 */ /* 0x0043e80000100800 */
[----:B-1----:R-:W2:Y:S04]  /*4cc90*/  LDL.LU R7, [R1+0x6b4] ;  /* 0x0006b40001077983 */ /* 0x002ea80000300800 */
[----:B------:R-:W3:Y:S04]  /*4cca0*/  LDL.LU.64 R10, [R1+0xf90] ;  /* 0x000f9000010a7983 */ /* 0x000ee80000300a00 */
[----:B---3--:R1:W-:Y:S04]  /*4ccb0*/  STL.64 [R1+0x20f8], R10 ;  /* 0x0020f80a01007387 */ /* 0x0083e80000100a00 */
[----:B-1----:R-:W3:Y:S04]  /*4ccc0*/  LDL.LU.64 R10, [R1+0xf98] ;  /* 0x000f9800010a7983 */ /* 0x002ee80000300a00 */
        /* <DEDUP_REMOVED lines=15> */
[----:B-1----:R-:W3:Y:S01]  /*4cdc0*/  LDL.LU.64 R10, [R1+0xfd8] ;  /* 0x000fd800010a7983 */ /* 0x002ee20000300a00 */
[----:B------:R-:W-:-:S13]  /*4cdd0*/  LOP3.LUT P6, RZ, R6, 0x10000000, RZ, 0xc0, !PT ;  /* 0x1000000006ff7812 */ /* 0x000fda00078cc0ff */
[----:B------:R-:W-:Y:S01]  /*4cde0*/  @P6 STG.E desc[UR40][R8.64], R29 ;  /* 0x0000001d08006986 */ /* 0x000fe2000c101928 */
[----:B------:R-:W-:-:S13]  /*4cdf0*/  LOP3.LUT P6, RZ, R6, 0x8000000, RZ, 0xc0, !PT ;  /* 0x0800000006ff7812 */ /* 0x000fda00078cc0ff */
[----:B----4-:R-:W-:Y:S01]  /*4ce00*/  @P6 STG.E desc[UR40][R4.64], R28 ;  /* 0x0000001c04006986 */ /* 0x010fe2000c101928 */
[----:B------:R-:W-:-:S13]  /*4ce10*/  LOP3.LUT P6, RZ, R6, 0x4000000, RZ, 0xc0, !PT ;  /* 0x0400000006ff7812 */ /* 0x000fda00078cc0ff */
[----:B------:R-:W-:Y:S01]  /*4ce20*/  @P6 STG.E desc[UR40][R22.64], R26 ;  /* 0x0000001a16006986 */ /* 0x000fe2000c101928 */
[----:B------:R-:W-:-:S03]  /*4ce30*/  LOP3.LUT P6, RZ, R6, 0x2000000, RZ, 0xc0, !PT ;  /* 0x0200000006ff7812 */ /* 0x000fc600078cc0ff */
[----:B---3--:R1:W-:Y:S04]  /*4ce40*/  STL.64 [R1+0x2188], R10 ;  /* 0x0021880a01007387 */ /* 0x0083e80000100a00 */
[----:B-1----:R-:W2:Y:S06]  /*4ce50*/  LDL.LU.64 R10, [R1+0xfe0] ;  /* 0x000fe000010a7983 */ /* 0x002eac0000300a00 */
[----:B------:R1:W-:Y:S01]  /*4ce60*/  @P6 STG.E desc[UR40][R20.64], R27 ;  /* 0x0000001b14006986 */ /* 0x0003e2000c101928 */
[----:B------:R-:W-:-:S03]  /*4ce70*/  LOP3.LUT P6, RZ, R6, 0x1000000, RZ, 0xc0, !PT ;  /* 0x0100000006ff7812 */ /* 0x000fc600078cc0ff */
[----:B------:R-:W3:Y:S04]  /*4ce80*/  LDL.LU R0, [R1+0x608] ;  /* 0x0006080001007983 */ /* 0x000ee80000300800 */
[----:B------:R-:W4:Y:S04]  /*4ce90*/  LDL.LU.64 R2, [R1+0xf88] ;  /* 0x000f880001027983 */ /* 0x000f280000300a00 */
[----:B------:R-:W4:Y:S04]  /*4cea0*/  LDL.LU R18, [R1+0x66c] ;  /* 0x00066c0001127983 */ /* 0x000f280000300800 */
[----:B------:R1:W-:Y:S01]  /*4ceb0*/  @P6 STG.E desc[UR40][R24.64], R14 ;  /* 0x0000000e18006986 */ /* 0x0003e2000c101928 */
[----:B------:R-:W-:-:S03]  /*4cec0*/  LOP3.LUT P6, RZ, R6, 0x800000, RZ, 0xc0, !PT ;  /* 0x0080000006ff7812 */ /* 0x000fc600078cc0ff */
[----:B------:R-:W3:Y:S04]  /*4ced0*/  LDL.LU.64 R8, [R1+0xf80] ;  /* 0x000f800001087983 */ /* 0x000ee80000300a00 */
[----:B------:R-:W3:Y:S04]  /*4cee0*/  LDL.LU R29, [R1+0x60c] ;  /* 0x00060c00011d7983 */ /* 0x000ee80000300800 */
[----:B------:R-:W3:Y:S04]  /*4cef0*/  LDL.LU.64 R4, [R1+0xf78] ;  /* 0x000f780001047983 */ /* 0x000ee80000300a00 */
[----:B------:R1:W-:Y:S01]  /*4cf00*/  @P6 STG.E desc[UR40][R16.64], R15 ;  /* 0x0000000f10006986 */ /* 0x0003e2000c101928 */
[----:B------:R-:W-:-:S03]  /*4cf10*/  LOP3.LUT P6, RZ, R6, 0x400000, RZ, 0xc0, !PT ;  /* 0x0040000006ff7812 */ /* 0x000fc600078cc0ff */
[----:B------:R-:W3:Y:S04]  /*4cf20*/  LDL.LU R28, [R1+0x690] ;  /* 0x00069000011c7983 */ /* 0x000ee80000300800 */
[----:B------:R-:W3:Y:S04]  /*4cf30*/  LDL.LU.64 R22, [R1+0xf70] ;  /* 0x000f700001167983 */ /* 0x000ee80000300a00 */
[----:B------:R-:W3:Y:S04]  /*4cf40*/  LDL.LU R26, [R1+0x630] ;  /* 0x00063000011a7983 */ /* 0x000ee80000300800 */
        /* <DEDUP_REMOVED lines=51> */
[----:B-1----:R-:W3:Y:S04]  /*4d280*/  LDL.LU.64 R10, [R1+0x20e8] ;  /* 0x0020e800010a7983 */ /* 0x002ee80000300a00 */
[----:B------:R-:W2:Y:S01]  /*4d290*/  LDL.LU R0, [R1+0x620] ;  /* 0x0006200001007983 */ /* 0x000ea20000300800 */
[----:B------:R-:W-:-:S03]  /*4d2a0*/  LOP3.LUT P6, RZ, R6, 0x400, RZ, 0xc0, !PT ;  /* 0x0000040006ff7812 */ /* 0x000fc600078cc0ff */
[----:B--2---:R1:W-:Y:S04]  /*4d2b0*/  STL [R1+0x20c8], R0 ;  /* 0x0020c80001007387 */ /* 0x0043e80000100800 */
[----:B-1----:R-:W2:Y:S06]  /*4d2c0*/  LDL.LU R0, [R1+0x63c] ;  /* 0x00063c0001007983 */ /* 0x002eac0000300800 */
[----:B----4-:R-:W-:Y:S04]  /*4d2d0*/  @P6 STG.E desc[UR40][R2.64], R18 ;  /* 0x0000001202006986 */ /* 0x010fe8000c101928 */
[----:B--2---:R1:W-:Y:S04]  /*4d2e0*/  STL [R1+0x20d8], R0 ;  /* 0x0020d80001007387 */ /* 0x0043e80000100800 */
[----:B-1----:R-:W2:Y:S04]  /*4d2f0*/  LDL.LU R0, [R1+0x69c] ;  /* 0x00069c0001007983 */ /* 0x002ea80000300800 */
[----:B------:R-:W4:Y:S04]  /*4d300*/  LDL.LU.64 R2, [R1+0xf28] ;  /* 0x000f280001027983 */ /* 0x000f280000300a00 */
[----:B----4-:R1:W-:Y:S04]  /*4d310*/  STL.64 [R1+0x20b8], R2 ;  /* 0x0020b80201007387 */ /* 0x0103e80000100a00 */
[----:B-1----:R-:W4:Y:S04]  /*4d320*/  LDL.LU.64 R2, [R1+0xf30] ;  /* 0x000f300001027983 */ /* 0x002f280000300a00 */
[----:B----4-:R1:W-:Y:S04]  /*4d330*/  STL.64 [R1+0x20c0], R2 ;  /* 0x0020c00201007387 */ /* 0x0103e80000100a00 */
[----:B-1----:R-:W4:Y:S01]  /*4d340*/  LDL.LU.64 R2, [R1+0xf38] ;  /* 0x000f380001027983 */ /* 0x002f220000300a00 */
[----:B------:R-:W-:-:S02]  /*4d350*/  LOP3.LUT P6, RZ, R6, 0x200, RZ, 0xc0, !PT ;  /* 0x0000020006ff7812 */ /* 0x000fc400078cc0ff */
[----:B------:R-:W-:-:S11]  /*4d360*/  LOP3.LUT R7, R7, 0xfffdffff, RZ, 0xc0, !PT ;  /* 0xfffdffff07077812 */ /* 0x000fd600078ec0ff */
[----:B------:R-:W-:Y:S01]  /*4d370*/  @P6 STG.E desc[UR40][R8.64], R29 ;  /* 0x0000001d08006986 */ /* 0x000fe2000c101928 */
[----:B---3--:R-:W-:-:S13]  /*4d380*/  LOP3.LUT P6, RZ, R11, 0x200, RZ, 0xc0, !PT ;  /* 0x000002000bff7812 */ /* 0x008fda00078cc0ff */
[----:B------:R-:W-:Y:S02]  /*4d390*/  @P6 LOP3.LUT R7, R7, 0x20000, RZ, 0xfc, !PT ;  /* 0x0002000007076812 */ /* 0x000fe400078efcff */
[----:B------:R-:W-:Y:S01]  /*4d3a0*/  LOP3.LUT P6, RZ, R11, 0x400, RZ, 0xc0, !PT ;  /* 0x000004000bff7812 */ /* 0x000fe200078cc0ff */
[----:B----4-:R1:W-:Y:S04]  /*4d3b0*/  STL.64 [R1+0x20d0], R2 ;  /* 0x0020d00201007387 */ /* 0x0103e80000100a00 */
[----:B-1----:R-:W3:Y:S01]  /*4d3c0*/  LDL.LU.64 R2, [R1+0xf40] ;  /* 0x000f400001027983 */ /* 0x002ee20000300a00 */
        /* <DEDUP_REMOVED lines=34> */
[----:B---3--:R1:W-:Y:S04]  /*4d5f0*/  STL.64 [R1+0x20e0], R2 ;  /* 0x0020e00201007387 */ /* 0x0083e80000100a00 */
[----:B-1----:R-:W2:Y:S06]  /*4d600*/  LDL.LU.64 R2, [R1+0xf48] ;  /* 0x000f480001027983 */ /* 0x002eac0000300a00 */
[----:B------:R-:W-:-:S02]  /*4d610*/  @P6 LOP3.LUT R7, R7, 0x20000000, RZ, 0xfc, !PT ;  /* 0x2000000007076812 */ /* 0x000fc400078efcff */
[----:B------:R-:W-:Y:S01]  /*4d620*/  LOP3.LUT P6, RZ, R11, 0x400000, RZ, 0xc0, !PT ;  /* 0x004000000bff7812 */ /* 0x000fe200078cc0ff */
[----:B------:R-:W3:Y:S01]  /*4d630*/  LDL.LU R18, [R1+0x684] ;  /* 0x0006840001127983 */ /* 0x000ee20000300800 */
[----:B------:R-:W-:Y:S02]  /*4d640*/  LOP3.LUT R7, R7, 0xbfffffff, RZ, 0xc0, !PT ;  /* 0xbfffffff07077812 */ /* 0x000fe400078ec0ff */
[----:B------:R-:W-:Y:S01]  /*4d650*/  LOP3.LUT R6, R6, 0xfffffffe, RZ, 0xc0, !PT ;  /* 0xfffffffe06067812 */ /* 0x000fe200078ec0ff */
[----:B------:R-:W4:Y:S04]  /*4d660*/  LDL.LU.64 R8, [R1+0xf20] ;  /* 0x000f200001087983 */ /* 0x000f280000300a00 */
[----:B------:R1:W-:Y:S04]  /*4d670*/  @P1 STG.E desc[UR40][R4.64], R28 ;  /* 0x0000001c04001986 */ /* 0x0003e8000c101928 */
[----:B------:R-:W-:Y:S01]  /*4d680*/  @P6 LOP3.LUT R7, R7, 0x40000000, RZ, 0xfc, !PT ;  /* 0x4000000007076812 */ /* 0x000fe200078efcff */
[----:B------:R-:W4:Y:S01]  /*4d690*/  LDL.LU R29, [R1+0x624] ;  /* 0x00062400011d7983 */ /* 0x000f220000300800 */
[----:B------:R-:W-:-:S02]  /*4d6a0*/  LOP3.LUT P6, RZ, R11, 0x800000, RZ, 0xc0, !PT ;  /* 0x008000000bff7812 */ /* 0x000fc400078cc0ff */
[----:B------:R-:W-:Y:S01]  /*4d6b0*/  LOP3.LUT R7, R7, 0x7fffffff, RZ, 0xc0, !PT ;  /* 0x7fffffff07077812 */ /* 0x000fe200078ec0ff */
[----:B------:R1:W-:Y:S04]  /*4d6c0*/  @P5 STG.E desc[UR40][R22.64], R26 ;  /* 0x0000001a16005986 */ /* 0x0003e8000c101928 */
[----:B-1----:R-:W3:Y:S04]  /*4d6d0*/  LDL.LU.64 R4, [R1+0xf18] ;  /* 0x000f180001047983 */ /* 0x002ee80000300a00 */
[----:B------:R-:W3:Y:S02]  /*4d6e0*/  LDL.LU R28, [R1+0x688] ;  /* 0x00068800011c7983 */ /* 0x000ee40000300800 */
[----:B------:R-:W-:-:S02]  /*4d6f0*/  @P6 LOP3.LUT R7, R7, 0x80000000, RZ, 0xfc, !PT ;  /* 0x8000000007076812 */ /* 0x000fc400078efcff */
[----:B------:R-:W-:Y:S01]  /*4d700*/  LOP3.LUT P6, RZ, R11, 0x1000000, RZ, 0xc0, !PT ;  /* 0x010000000bff7812 */ /* 0x000fe200078cc0ff */
[----:B------:R-:W3:Y:S04]  /*4d710*/  LDL.LU.64 R22, [R1+0xf10] ;  /* 0x000f100001167983 */ /* 0x000ee80000300a00 */
[----:B------:R1:W-:Y:S04]  /*4d720*/  @P0 STG.E desc[UR40][R20.64], R27 ;  /* 0x0000001b14000986 */ /* 0x0003e8000c101928 */
[----:B------:R-:W3:Y:S04]  /*4d730*/  LDL.LU R26, [R1+0x628] ;  /* 0x00062800011a7983 */ /* 0x000ee80000300800 */
[----:B------:R-:W-:-:S02]  /*4d740*/  @P6 LOP3.LUT R6, R6, 0x1, RZ, 0xfc, !PT ;  /* 0x0000000106066812 */ /* 0x000fc400078efcff */
[----:B------:R-:W-:Y:S02]  /*4d750*/  LOP3.LUT P6, RZ, R11, 0x2000000, RZ, 0xc0, !PT ;  /* 0x020000000bff7812 */ /* 0x000fe400078cc0ff */
        /* <DEDUP_REMOVED lines=8> */
[----:B-1----:R-:W3:Y:S04]  /*4d7e0*/  LDL.LU.64 R24, [R1+0xf00] ;  /* 0x000f000001187983 */ /* 0x002ee80000300a00 */
[----:B------:R-:W3:Y:S02]  /*4d7f0*/  LDL.LU R14, [R1+0x62c] ;  /* 0x00062c00010e7983 */ /* 0x000ee40000300800 */
[----:B------:R-:W-:-:S02]  /*4d800*/  @P6 LOP3.LUT R6, R6, 0x4, RZ, 0xfc, !PT ;  /* 0x0000000406066812 */ /* 0x000fc400078efcff */
[----:B------:R-:W-:Y:S01]  /*4d810*/  LOP3.LUT P6, RZ, R11, 0x8000000, RZ, 0xc0, !PT ;  /* 0x080000000bff7812 */ /* 0x000fe200078cc0ff */
[----:B------:R-:W3:Y:S01]  /*4d820*/  LDL.LU.64 R16, [R1+0xef8] ;  /* 0x000ef80001107983 */ /* 0x000ee20000300a00 */
[----:B------:R-:W-:-:S03]  /*4d830*/  LOP3.LUT R6, R6, 0xfffffff7, RZ, 0xc0, !PT ;  /* 0xfffffff706067812 */ /* 0x000fc600078ec0ff */
[----:B------:R1:W-:Y:S04]  /*4d840*/  @P4 STG.E desc[UR40][R12.64], R19 ;  /* 0x000000130c004986 */ /* 0x0003e8000c101928 */
[----:B------:R-:W3:Y:S04]  /*4d850*/  LDL.LU R15, [R1+0x670] ;  /* 0x00067000010f7983 */ /* 0x000ee80000300800 */
[----:B------:R-:W-:Y:S02]  /*4d860*/  @P6 LOP3.LUT R6, R6, 0x8, RZ, 0xfc, !PT ;  /* 0x0000000806066812 */ /* 0x000fe400078efcff */
[----:B------:R-:W-:-:S02]  /*4d870*/  LOP3.LUT P6, RZ, R11, 0x10000000, RZ, 0xc0, !PT ;  /* 0x100000000bff7812 */ /* 0x000fc400078cc0ff */
[----:B------:R-:W-:Y:S01]  /*4d880*/  LOP3.LUT R6, R6, 0xffffffef, RZ, 0xc0, !PT ;  /* 0xffffffef06067812 */ /* 0x000fe200078ec0ff */
[----:B-1----:R-:W3:Y:S04]  /*4d890*/  LDL.LU.64 R12, [R1+0xef0] ;  /* 0x000ef000010c7983 */ /* 0x002ee80000300a00 */
[----:B------:R-:W3:Y:S06]  /*4d8a0*/  LDL.LU R19, [R1+0x610] ;  /* 0x0006100001137983 */ /* 0x000eec0000300800 */
        /* <DEDUP_REMOVED lines=14> */
[----:B------:R1:W-:Y:S04]  /*4d990*/  STL [R1+0x1db8], R10 ;  /* 0x001db80a01007387 */ /* 0x0003e80000100800 */
[----:B-1----:R-:W3:Y:S08]  /*4d9a0*/  LDL.LU R10, [R1+0x680] ;  /* 0x00068000010a7983 */ /* 0x002ef00000300800 */
        /* <DEDUP_REMOVED lines=9> */
[----:B-1----:R-:W2:Y:S01]  /*4da40*/  LDL.LU.64 R2, [R1+0x20c0] ;  /* 0x0020c00001027983 */ /* 0x002ea20000300a00 */
[----:B------:R-:W-:-:S13]  /*4da50*/  LOP3.LUT P6, RZ, R6, 0x40, RZ, 0xc0, !PT ;  /* 0x0000004006ff7812 */ /* 0x000fda00078cc0ff */
[----:B--2---:R1:W-:Y:S04]  /*4da60*/  @P6 STG.E desc[UR40][R2.64], R0 ;  /* 0x0000000002006986 */ /* 0x0043e8000c101928 */
[----:B-1----:R-:W2:Y:S01]  /*4da70*/  LDL.LU.64 R2, [R1+0x20b8] ;  /* 0x0020b80001027983 */ /* 0x002ea20000300a00 */
[----:B------:R-:W-:-:S13]  /*4da80*/  LOP3.LUT P6, RZ, R6, 0x20, RZ, 0xc0, !PT ;  /* 0x0000002006ff7812 */ /* 0x000fda00078cc0ff */
[----:B--2---:R-:W-:Y:S01]  /*4da90*/  @P6 STG.E desc[UR40][R2.64], R18 ;  /* 0x0000001202006986 */ /* 0x004fe2000c101928 */
[----:B------:R-:W-:-:S13]  /*4daa0*/  LOP3.LUT P6, RZ, R6, 0x10, RZ, 0xc0, !PT ;  /* 0x0000001006ff7812 */ /* 0x000fda00078cc0ff */
[----:B----4-:R-:W-:Y:S01]  /*4dab0*/  @P6 STG.E desc[UR40][R8.64], R29 ;  /* 0x0000001d08006986 */ /* 0x010fe2000c101928 */
[----:B------:R-:W-:-:S13]  /*4dac0*/  LOP3.LUT P6, RZ, R6, 0x8, RZ, 0xc0, !PT ;  /* 0x0000000806ff7812 */ /* 0x000fda00078cc0ff */
[----:B------:R-:W-:Y:S01]  /*4dad0*/  @P6 STG.E desc[UR40][R4.64], R28 ;  /* 0x0000001c04006986 */ /* 0x000fe2000c101928 */
[----:B------:R-:W-:-:S13]  /*4dae0*/  LOP3.LUT P6, RZ, R6, 0x4, RZ, 0xc0, !PT ;  /* 0x0000000406ff7812 */ /* 0x000fda00078cc0ff */
[----:B------:R-:W-:Y:S01]  /*4daf0*/  @P6 STG.E desc[UR40][R22.64], R26 ;  /* 0x0000001a16006986 */ /* 0x000fe2000c101928 */
[----:B------:R-:W-:-:S13]  /*4db00*/  LOP3.LUT P6, RZ, R6, 0x2, RZ, 0xc0, !PT ;  /* 0x0000000206ff7812 */ /* 0x000fda00078cc0ff */
[----:B------:R-:W-:Y:S01]  /*4db10*/  @P6 STG.E desc[UR40][R20.64], R27 ;  /* 0x0000001b14006986 */ /* 0x000fe2000c101928 */
[----:B------:R-:W-:-:S03]  /*4db20*/  LOP3.LUT P6, RZ, R6, 0x1, RZ, 0xc0, !PT ;  /* 0x0000000106ff7812 */ /* 0x000fc600078cc0ff */
[----:B------:R-:W2:Y:S04]  /*4db30*/  LDL.LU R6, [R1+0x5c4] ;  /* 0x0005c40001067983 */ /* 0x000ea80000300800 */
        /* <DEDUP_REMOVED lines=16> */
[----:B------:R-:W3:Y:S01]  /*4dc40*/  LDL.LU R10, [R1+0x554] ;  /* 0x00055400010a7983 */ /* 0x000ee20000300800 */
[----:B------:R-:W-:-:S02]  /*4dc50*/  LOP3.LUT P1, RZ, R11, 0x100, RZ, 0xc0, !PT ;  /* 0x000001000bff7812 */ /* 0x000fc4000782c0ff */
[C---:B------:R-:W-:Y:S02]  /*4dc60*/  LOP3.LUT P5, RZ, R11.reuse, 0x80, RZ, 0xc0, !PT ;  /* 0x000000800bff7812 */ /* 0x040fe400078ac0ff */
[C---:B------:R-:W-:Y:S02]  /*4dc70*/  LOP3.LUT P0, RZ, R11.reuse, 0x40, RZ, 0xc0, !PT ;  /* 0x000000400bff7812 */ /* 0x040fe4000780c0ff */
[C---:B------:R-:W-:Y:S02]  /*4dc80*/  LOP3.LUT P2, RZ, R11.reuse, 0x20, RZ, 0xc0, !PT ;  /* 0x000000200bff7812 */ /* 0x040fe4000784c0ff */
[C---:B------:R-:W-:Y:S02]  /*4dc90*/  LOP3.LUT P3, RZ, R11.reuse, 0x10, RZ, 0xc0, !PT ;  /* 0x000000100bff7812 */ /* 0x040fe4000786c0ff */
[----:B------:R-:W-:Y:S01]  /*4dca0*/  LOP3.LUT P4, RZ, R11, 0x8, RZ, 0xc0, !PT ;  /* 0x000000080bff7812 */ /* 0x000fe2000788c0ff */
        /* <DEDUP_REMOVED lines=16> */
[----:B------:R-:W-:Y:S01]  /*4ddb0*/  @P6 STG.E desc[UR40][R24.64], R14 ;  /* 0x0000000e18006986 */ /* 0x000fe2000c101928 */
[----:B------:R-:W-:-:S03]  /*4ddc0*/  LOP3.LUT P6, RZ, R7, 0x80000000, RZ, 0xc0, !PT ;  /* 0x8000000007ff7812 */ /* 0x000fc600078cc0ff */
[----:B---3--:R1:W-:Y:S04]  /*4ddd0*/  STL.64 [R1+0x20b0], R10 ;  /* 0x0020b00a01007387 */ /* 0x0083e80000100a00 */
[----:B-1----:R-:W2:Y:S04]  /*4dde0*/  LDL.LU.64 R10, [R1+0xee8] ;  /* 0x000ee800010a7983 */ /* 0x002ea80000300a00 */
[----:B------:R-:W3:Y:S04]  /*4ddf0*/  LDL.LU.64 R8, [R1+0xe98] ;  /* 0x000e980001087983 */ /* 0x000ee80000300a00 */
[----:B------:R-:W-:Y:S01]  /*4de00*/  @P6 STG.E desc[UR40][R16.64], R15 ;  /* 0x0000000f10006986 */ /* 0x000fe2000c101928 */
[----:B------:R-:W-:-:S13]  /*4de10*/  LOP3.LUT P6, RZ, R7, 0x40000000, RZ, 0xc0, !PT ;  /* 0x4000000007ff7812 */ /* 0x000fda00078cc0ff */
[----:B------:R-:W-:Y:S01]  /*4de20*/  @P6 STG.E desc[UR40][R12.64], R19 ;  /* 0x000000130c006986 */ /* 0x000fe2000c101928 */
[----:B------:R-:W-:-:S03]  /*4de30*/  LOP3.LUT P6, RZ, R7, 0x20000000, RZ, 0xc0, !PT ;  /* 0x2000000007ff7812 */ /* 0x000fc600078cc0ff */
[----:B---3--:R1:W-:Y:S04]  /*4de40*/  STL.64 [R1+0x2028], R8 ;  /* 0x0020280801007387 */ /* 0x0083e80000100a00 */
[----:B-1----:R-:W3:Y:S04]  /*4de50*/  LDL.LU.64 R8, [R1+0xea0] ;  /* 0x000ea00001087983 */ /* 0x002ee80000300a00 */
[----:B------:R-:W4:Y:S04]  /*4de60*/  LDL.LU R0, [R1+0x5c8] ;  /* 0x0005c80001007983 */ /* 0x000f280000300800 */
        /* <DEDUP_REMOVED lines=49> */
[----:B------:R-:W-:-:S13]  /*4e180*/  LOP3.LUT P6, RZ, R7, 0x100000, RZ, 0xc0, !PT ;  /* 0x0010000007ff7812 */ /* 0x000fda00078cc0ff */
[----:B---3--:R1:W-:Y:S04]  /*4e190*/  @P6 STG.E desc[UR40][R8.64], R10 ;  /* 0x0000000a08006986 */ /* 0x0083e8000c101928 */
[----:B-1----:R-:W4:Y:S01]  /*4e1a0*/  LDL.LU.64 R8, [R1+0x2028] ;  /* 0x0020280001087983 */ /* 0x002f220000300a00 */
[----:B------:R-:W-:-:S13]  /*4e1b0*/  LOP3.LUT P6, RZ, R7, 0x80000, RZ, 0xc0, !PT ;  /* 0x0008000007ff7812 */ /* 0x000fda00078cc0ff */
[----:B----4-:R1:W-:Y:S01]  /*4e1c0*/  @P6 STG.E desc[UR40][R8.64], R0 ;  /* 0x0000000008006986 */ /* 0x0103e2000c101928 */
[----:B------:R-:W-:-:S03]  /*4e1d0*/  LOP3.LUT P6, RZ, R7, 0x40000, RZ, 0xc0, !PT ;  /* 0x0004000007ff7812 */ /* 0x000fc600078cc0ff */
[----:B-1----:R-:W2:Y:S10]  /*4e1e0*/  LDL.LU R8, [R1+0x2020] ;  /* 0x0020200001087983 */ /* 0x002eb40000300800 */
[----:B------:R1:W-:Y:S04]  /*4e1f0*/  @P6 STG.E desc[UR40][R12.64], R18 ;  /* 0x000000120c006986 */ /* 0x0003e8000c101928 */
[----:B-1----:R-:W3:Y:S01]  /*4e200*/  LDL.LU.64 R12, [R1+0x2018] ;  /* 0x00201800010c7983 */ /* 0x002ee20000300a00 */
[----:B------:R-:W-:-:S13]  /*4e210*/  LOP3.LUT P6, RZ, R7, 0x20000, RZ, 0xc0, !PT ;  /* 0x0002000007ff7812 */ /* 0x000fda00078cc0ff */
[----:B------:R-:W-:Y:S04]  /*4e220*/  @P6 STG.E desc[UR40][R2.64], R29 ;  /* 0x0000001d02006986 */ /* 0x000fe8000c101928 */
[----:B------:R-:W-:Y:S04]  /*4e230*/  @P1 STG.E desc[UR40][R4.64], R28 ;  /* 0x0000001c04001986 */ /* 0x000fe8000c101928 */
[----:B------:R-:W-:Y:S04]  /*4e240*/  @P5 STG.E desc[UR40][R22.64], R26 ;  /* 0x0000001a16005986 */ /* 0x000fe8000c101928 */
[----:B------:R-:W-:Y:S04]  /*4e250*/  @P0 STG.E desc[UR40][R20.64], R27 ;  /* 0x0000001b14000986 */ /* 0x000fe8000c101928 */
[----:B------:R-:W-:Y:S04]  /*4e260*/  @P2 STG.E desc[UR40][R24.64], R14 ;  /* 0x0000000e18002986 */ /* 0x000fe8000c101928 */
[----:B------:R-:W-:Y:S04]  /*4e270*/  @P3 STG.E desc[UR40][R16.64], R15 ;  /* 0x0000000f10003986 */ /* 0x000fe8000c101928 */
[----:B---3--:R1:W-:Y:S04]  /*4e280*/  @P4 STG.E desc[UR40][R12.64], R19 ;  /* 0x000000130c004986 */ /* 0x0083e8000c101928 */
[----:B-1----:R-:W3:Y:S04]  /*4e290*/  LDL.LU.64 R12, [R1+0x2010] ;  /* 0x00201000010c7983 */ /* 0x002ee80000300a00 */
[----:B------:R-:W4:Y:S04]  /*4e2a0*/  LDL.LU R6, [R1+0x58c] ;  /* 0x00058c0001067983 */ /* 0x000f280000300800 */
[----:B----4-:R1:W-:Y:S04]  /*4e2b0*/  STL [R1+0x1ff0], R6 ;  /* 0x001ff00601007387 */ /* 0x0103e80000100800 */
[----:B-1----:R-:W4:Y:S04]  /*4e2c0*/  LDL.LU R6, [R1+0x5fc] ;  /* 0x0005fc0001067983 */ /* 0x002f280000300800 */
[----:B----4-:R1:W-:Y:S04]  /*4e2d0*/  STL [R1+0x2000], R6 ;  /* 0x0020000601007387 */ /* 0x0103e80000100800 */
[----:B-1----:R-:W4:Y:S04]  /*4e2e0*/  LDL.LU R6, [R1+0x588] ;  /* 0x0005880001067983 */ /* 0x002f280000300800 */
[----:B------:R-:W2:Y:S04]  /*4e2f0*/  LDL.LU R0, [R1+0x5e0] ;  /* 0x0005e00001007983 */ /* 0x000ea80000300800 */
[----:B------:R-:W2:Y:S04]  /*4e300*/  LDL.LU R18, [R1+0x570] ;  /* 0x0005700001127983 */ /* 0x000ea80000300800 */
[----:B------:R-:W2:Y:S04]  /*4e310*/  LDL.LU R4, [R1+0x5e4] ;  /* 0x0005e40001047983 */ /* 0x000ea80000300800 */
[----:B------:R-:W2:Y:S04]  /*4e320*/  LDL.LU.64 R2, [R1+0xe20] ;  /* 0x000e200001027983 */ /* 0x000ea80000300a00 */
[----:B--2---:R1:W-:Y:S04]  /*4e330*/  STL.64 [R1+0x1fe8], R2 ;  /* 0x001fe80201007387 */ /* 0x0043e80000100a00 */
[----:B-1----:R-:W2:Y:S01]  /*4e340*/  LDL.LU.64 R2, [R1+0xe40] ;  /* 0x000e400001027983 */ /* 0x002ea20000300a00 */
[----:B---3--:R-:W-:-:S02]  /*4e350*/  LOP3.LUT P6, RZ, R12, 0x400, RZ, 0xc0, !PT ;  /* 0x000004000cff7812 */ /* 0x008fc400078cc0ff */
        /* <DEDUP_REMOVED lines=41> */
[----:B-1----:R-:W4:Y:S01]  /*4e5f0*/  LDL.LU.64 R2, [R1+0xe50] ;  /* 0x000e500001027983 */ /* 0x002f220000300a00 */
[----:B------:R-:W-:Y:S02]  /*4e600*/  LOP3.LUT P6, RZ, R12, 0x800000, RZ, 0xc0, !PT ;  /* 0x008000000cff7812 */ /* 0x000fe400078cc0ff */
[----:B------:R-:W-:Y:S01]  /*4e610*/  LOP3.LUT R7, R7, 0xffffffbf, RZ, 0xc0, !PT ;  /* 0xffffffbf07077812 */ /* 0x000fe200078ec0ff */
[----:B------:R-:W2:Y:S04]  /*4e620*/  LDL.LU R5, [R1+0x574] ;  /* 0x0005740001057983 */ /* 0x000ea80000300800 */
[----:B------:R-:W3:Y:S04]  /*4e630*/  LDL.LU.64 R28, [R1+0xe18] ;  /* 0x000e1800011c7983 */ /* 0x000ee80000300a00 */
[----:B------:R-:W3:Y:S02]  /*4e640*/  LDL.LU R20, [R1+0x5e8] ;  /* 0x0005e80001147983 */ /* 0x000ee40000300800 */
[----:B------:R-:W-:-:S02]  /*4e650*/  @P6 LOP3.LUT R7, R7, 0x40, RZ, 0xfc, !PT ;  /* 0x0000004007076812 */ /* 0x000fc400078efcff */
        /* <DEDUP_REMOVED lines=37> */
[----:B------:R1:W-:Y:S10]  /*4e8b0*/  STL [R1+0x1f90], R8 ;  /* 0x001f900801007387 */ /* 0x0003f40000100800 */
[----:B------:R-:W-:Y:S01]  /*4e8c0*/  @P6 LOP3.LUT R7, R7, 0x10000, RZ, 0xfc, !PT ;  /* 0x0001000007076812 */ /* 0x000fe200078efcff */
[----:B-1----:R-:W2:Y:S01]  /*4e8d0*/  LDL.LU.64 R8, [R1+0xe28] ;  /* 0x000e280001087983 */ /* 0x002ea20000300a00 */
[----:B------:R-:W-:-:S03]  /*4e8e0*/  LOP3.LUT P6, RZ, R11, 0x4, RZ, 0xc0, !PT ;  /* 0x000000040bff7812 */ /* 0x000fc600078cc0ff */
[----:B------:R1:W-:Y:S01]  /*4e8f0*/  STL [R1+0x1cf0], R11 ;  /* 0x001cf00b01007387 */ /* 0x0003e20000100800 */
[C---:B------:R-:W-:Y:S02]  /*4e900*/  LOP3.LUT P1, RZ, R12.reuse, 0x200, RZ, 0xc0, !PT ;  /* 0x000002000cff7812 */ /* 0x040fe4000782c0ff */
[C---:B------:R-:W-:Y:S02]  /*4e910*/  LOP3.LUT P5, RZ, R12.reuse, 0x100, RZ, 0xc0, !PT ;  /* 0x000001000cff7812 */ /* 0x040fe400078ac0ff */
[C---:B------:R-:W-:Y:S02]  /*4e920*/  LOP3.LUT P0, RZ, R12.reuse, 0x80, RZ, 0xc0, !PT ;  /* 0x000000800cff7812 */ /* 0x040fe4000780c0ff */
[C---:B------:R-:W-:Y:S02]  /*4e930*/  LOP3.LUT P2, RZ, R12.reuse, 0x40, RZ, 0xc0, !PT ;  /* 0x000000400cff7812 */ /* 0x040fe4000784c0ff */
[C---:B------:R-:W-:Y:S01]  /*4e940*/  LOP3.LUT P3, RZ, R12.reuse, 0x20, RZ, 0xc0, !PT ;  /* 0x000000200cff7812 */ /* 0x040fe2000786c0ff */
[----:B-1----:R-:W2:Y:S01]  /*4e950*/  LDL.LU.64 R10, [R1+0xe30] ;  /* 0x000e3000010a7983 */ /* 0x002ea20000300a00 */
[----:B------:R-:W-:-:S03]  /*4e960*/  LOP3.LUT P4, RZ, R12, 0x10, RZ, 0xc0, !PT ;  /* 0x000000100cff7812 */ /* 0x000fc6000788c0ff */
[----:B------:R1:W-:Y:S04]  /*4e970*/  STL.64 [R1+0x1f50], R12 ;  /* 0x001f500c01007387 */ /* 0x0003e80000100a00 */
[----:B-1----:R-:W2:Y:S04]  /*4e980*/  LDL.LU.64 R12, [R1+0xe38] ;  /* 0x000e3800010c7983 */ /* 0x002ea80000300a00 */
        /* <DEDUP_REMOVED lines=10> */
[----:B------:R-:W2:Y:S04]  /*4ea30*/  LDL.LU R6, [R1+0x568] ;  /* 0x0005680001067983 */ /* 0x000ea80000300800 */
[----:B--2---:R1:W-:Y:S04]  /*4ea40*/  STL [R1+0x1fa8], R6 ;  /* 0x001fa80601007387 */ /* 0x0043e80000100800 */
[----:B-1----:R-:W2:Y:S04]  /*4ea50*/  LDL.LU R6, [R1+0x5d8] ;  /* 0x0005d80001067983 */ /* 0x002ea80000300800 */
[----:B--2---:R1:W-:Y:S04]  /*4ea60*/  STL [R1+0x1fb8], R6 ;  /* 0x001fb80601007387 */ /* 0x0043e80000100800 */
[----:B-1----:R-:W2:Y:S01]  /*4ea70*/  LDL.LU R6, [R1+0x564] ;  /* 0x0005640001067983 */ /* 0x002ea20000300800 */
[----:B------:R-:W-:-:S13]  /*4ea80*/  LOP3.LUT P6, RZ, R7, 0x4000, RZ, 0xc0, !PT ;  /* 0x0000400007ff7812 */ /* 0x000fda00078cc0ff */
[----:B------:R-:W-:Y:S01]  /*4ea90*/  @P6 STG.E desc[UR40][R12.64], R0 ;  /* 0x000000000c006986 */ /* 0x000fe2000c101928 */
[----:B------:R-:W-:-:S03]  /*4eaa0*/  LOP3.LUT P6, RZ, R7, 0x2000, RZ, 0xc0, !PT ;  /* 0x0000200007ff7812 */ /* 0x000fc600078cc0ff */
[----:B--2---:R1:W-:Y:S04]  /*4eab0*/  STL [R1+0x1fc8], R6 ;  /* 0x001fc80601007387 */ /* 0x0043e80000100800 */
[----:B-1----:R-:W2:Y:S06]  /*4eac0*/  LDL.LU R6, [R1+0x5d4] ;  /* 0x0005d40001067983 */ /* 0x002eac0000300800 */
[----:B------:R-:W-:Y:S01]  /*4ead0*/  @P6 STG.E desc[UR40][R10.64], R18 ;  /* 0x000000120a006986 */ /* 0x000fe2000c101928 */
[----:B------:R-:W-:-:S13]  /*4eae0*/  LOP3.LUT P6, RZ, R7, 0x1000, RZ, 0xc0, !PT ;  /* 0x0000100007ff7812 */ /* 0x000fda00078cc0ff */
[----:B------:R-:W-:Y:S04]  /*4eaf0*/  @P6 STG.E desc[UR40][R8.64], R4 ;  /* 0x0000000408006986 */ /* 0x000fe8000c101928 */
[----:B--2---:R1:W-:Y:S04]  /*4eb00*/  STL [R1+0x1fd8], R6 ;  /* 0x001fd80601007387 */ /* 0x0043e80000100800 */
[----:B-1----:R-:W2:Y:S04]  /*4eb10*/  LDL.LU R6, [R1+0x560] ;  /* 0x0005600001067983 */ /* 0x002ea80000300800 */
[----:B------:R-:W2:Y:S04]  /*4eb20*/  LDL.LU R8, [R1+0x5dc] ;  /* 0x0005dc0001087983 */ /* 0x000ea80000300800 */
[----:B------:R-:W2:Y:S04]  /*4eb30*/  LDL.LU R9, [R1+0x544] ;  /* 0x0005440001097983 */ /* 0x000ea80000300800 */
[----:B--2---:R1:W-:Y:S04]  /*4eb40*/  STL [R1+0x1f60], R9 ;  /* 0x001f600901007387 */ /* 0x0043e80000100800 */
[----:B-1----:R-:W2:Y:S04]  /*4eb50*/  LDL.LU R9, [R1+0x4c0] ;  /* 0x0004c00001097983 */ /* 0x002ea80000300800 */
[----:B--2---:R1:W-:Y:S04]  /*4eb60*/  STL [R1+0x1f70], R9 ;  /* 0x001f700901007387 */ /* 0x0043e80000100800 */
[----:B-1----:R-:W2:Y:S04]  /*4eb70*/  LDL.LU R9, [R1+0x540] ;  /* 0x0005400001097983 */ /* 0x002ea80000300800 */
[----:B--2---:R1:W-:Y:S04]  /*4eb80*/  STL [R1+0x1f80], R9 ;  /* 0x001f800901007387 */ /* 0x0043e80000100800 */
[----:B-1----:R-:W2:Y:S04]  /*4eb90*/  LDL.LU R9, [R1+0x56c] ;  /* 0x00056c0001097983 */ /* 0x002ea80000300800 */
        /* <DEDUP_REMOVED lines=10> */
[----:B------:R-:W2:Y:S04]  /*4ec40*/  LDL.LU.64 R12, [R1+0xda0] ;  /* 0x000da000010c7983 */ /* 0x000ea80000300a00 */
[----:B--2---:R1:W-:Y:S04]  /*4ec50*/  STL.64 [R1+0x1f58], R12 ;  /* 0x001f580c01007387 */ /* 0x0043e80000100a00 */
[----:B-1----:R-:W2:Y:S04]  /*4ec60*/  LDL.LU.64 R12, [R1+0xda8] ;  /* 0x000da800010c7983 */ /* 0x002ea80000300a00 */
[----:B--2---:R1:W-:Y:S04]  /*4ec70*/  STL.64 [R1+0x1f68], R12 ;  /* 0x001f680c01007387 */ /* 0x0043e80000100a00 */
[----:B-1----:R-:W2:Y:S04]  /*4ec80*/  LDL.LU.64 R12, [R1+0xdb0] ;  /* 0x000db000010c7983 */ /* 0x002ea80000300a00 */
[----:B--2---:R1:W-:Y:S04]  /*4ec90*/  STL.64 [R1+0x1f78], R12 ;  /* 0x001f780c01007387 */ /* 0x0043e80000100a00 */
[----:B-1----:R-:W2:Y:S01]  /*4eca0*/  LDL.LU.64 R12, [R1+0xdb8] ;  /* 0x000db800010c7983 */ /* 0x002ea20000300a00 */
[----:B------:R-:W-:-:S13]  /*4ecb0*/  LOP3.LUT P6, RZ, R7, 0x800, RZ, 0xc0, !PT ;  /* 0x0000080007ff7812 */ /* 0x000fda00078cc0ff */
[----:B----4-:R-:W-:Y:S01]  /*4ecc0*/  @P6 STG.E desc[UR40][R2.64], R5 ;  /* 0x0000000502006986 */ /* 0x010fe2000c101928 */
[----:B------:R-:W-:-:S13]  /*4ecd0*/  LOP3.LUT P6, RZ, R7, 0x400, RZ, 0xc0, !PT ;  /* 0x0000040007ff7812 */ /* 0x000fda00078cc0ff */
[----:B---3--:R-:W-:Y:S01]  /*4ece0*/  @P6 STG.E desc[UR40][R28.64], R20 ;  /* 0x000000141c006986 */ /* 0x008fe2000c101928 */
[----:B------:R-:W-:-:S03]  /*4ecf0*/  LOP3.LUT P6, RZ, R7, 0x200, RZ, 0xc0, !PT ;  /* 0x0000020007ff7812 */ /* 0x000fc600078cc0ff */
[----:B--2---:R1:W-:Y:S04]  /*4ed00*/  STL.64 [R1+0x1f88], R12 ;  /* 0x001f880c01007387 */ /* 0x0043e80000100a00 */
[----:B-1----:R-:W2:Y:S06]  /*4ed10*/  LDL.LU.64 R12, [R1+0xdc0] ;  /* 0x000dc000010c7983 */ /* 0x002eac0000300a00 */
        /* <DEDUP_REMOVED lines=9> */
[----:B--2---:R1:W-:Y:S04]  /*4edb0*/  STL.64 [R1+0x1f98], R12 ;  /* 0x001f980c01007387 */ /* 0x0043e80000100a00 */
[----:B-1----:R-:W2:Y:S04]  /*4edc0*/  LDL.LU.64 R12, [R1+0xdc8] ;  /* 0x000dc800010c7983 */ /* 0x002ea80000300a00 */
[----:B------:R-:W3:Y:S04]  /*4edd0*/  LDL.LU R0, [R1+0x4c4] ;  /* 0x0004c40001007983 */ /* 0x000ee80000300800 */
[----:B------:R-:W4:Y:S04]  /*4ede0*/  LDL.LU R18, [R1+0x548] ;  /* 0x0005480001127983 */ /* 0x000f280000300800 */
        /* <DEDUP_REMOVED lines=30> */
[----:B-1----:R-:W2:Y:S01]  /*4efd0*/  LDL.LU.64 R8, [R1+0x1fa0] ;  /* 0x001fa00001087983 */ /* 0x002ea20000300a00 */
[----:B------:R-:W-:-:S03]  /*4efe0*/  LOP3.LUT P6, RZ, R7, 0x1, RZ, 0xc0, !PT ;  /* 0x0000000107ff7812 */ /* 0x000fc600078cc0ff */
[----:B------:R-:W4:Y:S10]  /*4eff0*/  LDL.LU.64 R6, [R1+0xd98] ;  /* 0x000d980001067983 */ /* 0x000f340000300a00 */
[----:B--2---:R1:W-:Y:S04]  /*4f000*/  @P6 STG.E desc[UR40][R12.64], R8 ;  /* 0x000000080c006986 */ /* 0x0043e8000c101928 */
[----:B-1----:R-:W2:Y:S04]  /*4f010*/  LDL.LU.64 R12, [R1+0x1f98] ;  /* 0x001f9800010c7983 */ /* 0x002ea80000300a00 */
[----:B------:R-:W2:Y:S02]  /*4f020*/  LDL.LU R8, [R1+0x1f90] ;  /* 0x001f900001087983 */ /* 0x000ea40000300800 */
[----:B--2---:R-:W-:-:S13]  /*4f030*/  LOP3.LUT P6, RZ, R8, 0x80000000, RZ, 0xc0, !PT ;  /* 0x8000000008ff7812 */ /* 0x004fda00078cc0ff */
[----:B------:R1:W-:Y:S04]  /*4f040*/  @P6 STG.E desc[UR40][R12.64], R9 ;  /* 0x000000090c006986 */ /* 0x0003e8000c101928 */
        /* <DEDUP_REMOVED lines=15> */
[----:B-1----:R-:W2:Y:S04]  /*4f140*/  LDL.LU.64 R12, [R1+0x1f50] ;  /* 0x001f5000010c7983 */ /* 0x002ea80000300a00 */
[----:B------:R-:W3:Y:S01]  /*4f150*/  LDL.LU R9, [R1+0x53c] ;  /* 0x00053c0001097983 */ /* 0x000ee20000300800 */
[----:B------:R-:W-:-:S13]  /*4f160*/  LOP3.LUT P6, RZ, R8, 0x4000000, RZ, 0xc0, !PT ;  /* 0x0400000008ff7812 */ /* 0x000fda00078cc0ff */
[----:B----4-:R-:W-:Y:S04]  /*4f170*/  @P6 STG.E desc[UR40][R6.64], R18 ;  /* 0x0000001206006986 */ /* 0x010fe8000c101928 */
[----:B---3--:R1:W-:Y:S04]  /*4f180*/  STL [R1+0x1f40], R9 ;  /* 0x001f400901007387 */ /* 0x0083e80000100800 */
[----:B-1----:R-:W3:Y:S04]  /*4f190*/  LDL.LU R9, [R1+0x538] ;  /* 0x0005380001097983 */ /* 0x002ee80000300800 */
[----:B------:R-:W4:Y:S04]  /*4f1a0*/  LDL.LU R0, [R1+0x4bc] ;  /* 0x0004bc0001007983 */ /* 0x000f280000300800 */
[----:B------:R-:W2:Y:S04]  /*4f1b0*/  LDL.LU.64 R6, [R1+0xc60] ;  /* 0x000c600001067983 */ /* 0x000ea80000300a00 */
[----:B--2---:R1:W-:Y:S04]  /*4f1c0*/  STL.64 [R1+0x1f28], R6 ;  /* 0x001f280601007387 */ /* 0x0043e80000100a00 */
        /* <DEDUP_REMOVED lines=47> */
[----:B--2---:R1:W-:Y:S04]  /*4f4c0*/  STL.64 [R1+0x1f48], R6 ;  /* 0x001f480601007387 */ /* 0x0043e80000100a00 */
[----:B-1----:R-:W3:Y:S01]  /*4f4d0*/  LDL.LU.64 R6, [R1+0xd58] ;  /* 0x000d580001067983 */ /* 0x002ee20000300a00 */
[----:B------:R-:W-:-:S03]  /*4f4e0*/  LOP3.LUT R8, R8, 0xffffbfff, RZ, 0xc0, !PT ;  /* 0xffffbfff08087812 */ /* 0x000fc600078ec0ff */
[----:B------:R-:W2:Y:S04]  /*4f4f0*/  LDL.LU R18, [R1+0x520] ;  /* 0x0005200001127983 */ /* 0x000ea80000300800 */
[----:B------:R-:W2:Y:S04]  /*4f500*/  LDL.LU.64 R10, [R1+0xc58] ;  /* 0x000c5800010a7983 */ /* 0x000ea80000300a00 */
[----:B------:R1:W-:Y:S01]  /*4f510*/  @P1 STG.E desc[UR40][R2.64], R5 ;  /* 0x0000000502001986 */ /* 0x0003e2000c101928 */
[----:B------:R-:W-:Y:S02]  /*4f520*/  @P6 LOP3.LUT R8, R8, 0x4000, RZ, 0xfc, !PT ;  /* 0x0000400008086812 */ /* 0x000fe400078efcff */
[----:B------:R-:W-:Y:S01]  /*4f530*/  LOP3.LUT P6, RZ, R13, 0x2000000, RZ, 0xc0, !PT ;  /* 0x020000000dff7812 */ /* 0x000fe200078cc0ff */
[----:B------:R-:W2:Y:S01]  /*4f540*/  LDL.LU R4, [R1+0x4a0] ;  /* 0x0004a00001047983 */ /* 0x000ea20000300800 */
[----:B------:R-:W-:-:S03]  /*4f550*/  LOP3.LUT R8, R8, 0xffff7fff, RZ, 0xc0, !PT ;  /* 0xffff7fff08087812 */ /* 0x000fc600078ec0ff */
[----:B------:R4:W-:Y:S04]  /*4f560*/  @P5 STG.E desc[UR40][R28.64], R20 ;  /* 0x000000141c005986 */ /* 0x0009e8000c101928 */
[----:B-1----:R-:W2:Y:S04]  /*4f570*/  LDL.LU.64 R2, [R1+0xc50] ;  /* 0x000c500001027983 */ /* 0x002ea80000300a00 */
[----:B------:R-:W2:Y:S01]  /*4f580*/  LDL.LU R5, [R1+0x524] ;  /* 0x0005240001057983 */ /* 0x000ea20000300800 */
[----:B------:R-:W-:Y:S02]  /*4f590*/  @P6 LOP3.LUT R8, R8, 0x8000, RZ, 0xfc, !PT ;  /* 0x0000800008086812 */ /* 0x000fe400078efcff */
[----:B------:R-:W-:Y:S01]  /*4f5a0*/  LOP3.LUT P6, RZ, R13, 0x4000000, RZ, 0xc0, !PT ;  /* 0x040000000dff7812 */ /* 0x000fe200078cc0ff */
[----:B------:R1:W-:Y:S04]  /*4f5b0*/  @P0 STG.E desc[UR40][R22.64], R21 ;  /* 0x0000001516000986 */ /* 0x0003e8000c101928 */
[----:B----4-:R-:W4:Y:S01]  /*4f5c0*/  LDL.LU.64 R28, [R1+0xc48] ;  /* 0x000c4800011c7983 */ /* 0x010f220000300a00 */
[----:B------:R-:W-:-:S03]  /*4f5d0*/  LOP3.LUT R8, R8, 0xfffeffff, RZ, 0xc0, !PT ;  /* 0xfffeffff08087812 */ /* 0x000fc600078ec0ff */
[----:B------:R-:W4:Y:S04]  /*4f5e0*/  LDL.LU R20, [R1+0x4a4] ;  /* 0x0004a40001147983 */ /* 0x000f280000300800 */
[----:B------:R-:W-:Y:S02]  /*4f5f0*/  @P6 LOP3.LUT R8, R8, 0x10000, RZ, 0xfc, !PT ;  /* 0x0001000008086812 */ /* 0x000fe400078efcff */
[----:B------:R-:W-:Y:S01]  /*4f600*/  LOP3.LUT P6, RZ, R13, 0x8000000, RZ, 0xc0, !PT ;  /* 0x080000000dff7812 */ /* 0x000fe200078cc0ff */
[----:B-1----:R-:W2:Y:S04]  /*4f610*/  LDL.LU.64 R22, [R1+0xc40] ;  /* 0x000c400001167983 */ /* 0x002ea80000300a00 */
[----:B------:R1:W-:Y:S01]  /*4f620*/  @P2 STG.E desc[UR40][R26.64], R16 ;  /* 0x000000101a002986 */ /* 0x0003e2000c101928 */
[----:B------:R-:W-:-:S03]  /*4f630*/  LOP3.LUT R8, R8, 0xfffdffff, RZ, 0xc0, !PT ;  /* 0xfffdffff08087812 */ /* 0x000fc600078ec0ff */
[----:B------:R-:W2:Y:S04]  /*4f640*/  LDL.LU R21, [R1+0x528] ;  /* 0x0005280001157983 */ /* 0x000ea80000300800 */
        /* <DEDUP_REMOVED lines=15> */
[----:B------:R-:W2:Y:S01]  /*4f740*/  LDL.LU R19, [R1+0x4ac] ;  /* 0x0004ac0001137983 */ /* 0x000ea20000300800 */
        /* <DEDUP_REMOVED lines=15> */
[----:B------:R-:W2:Y:S11]  /*4f840*/  LDL.LU R12, [R1+0x4b8] ;  /* 0x0004b800010c7983 */ /* 0x000eb60000300800 */
[----:B---3--:R1:W-:Y:S04]  /*4f850*/  @P6 STG.E desc[UR40][R6.64], R9 ;  /* 0x0000000906006986 */ /* 0x0083e8000c101928 */
[----:B-1----:R-:W2:Y:S01]  /*4f860*/  LDL.LU.64 R6, [R1+0x1f48] ;  /* 0x001f480001067983 */ /* 0x002ea20000300a00 */
[----:B------:R-:W-:-:S03]  /*4f870*/  LOP3.LUT P6, RZ, R8, 0x1000000, RZ, 0xc0, !PT ;  /* 0x0100000008ff7812 */ /* 0x000fc600078cc0ff */
[----:B------:R-:W3:Y:S10]  /*4f880*/  LDL.LU R9, [R1+0x1f40] ;  /* 0x001f400001097983 */ /* 0x000ef40000300800 */
[----:B--2---:R1:W-:Y:S04]  /*4f890*/  @P6 STG.E desc[UR40][R6.64], R12 ;  /* 0x0000000c06006986 */ /* 0x0043e8000c101928 */
[----:B-1----:R-:W3:Y:S01]  /*4f8a0*/  LDL.LU.64 R6, [R1+0x1f38] ;  /* 0x001f380001067983 */ /* 0x002ee20000300a00 */
[----:B------:R-:W-:-:S13]  /*4f8b0*/  LOP3.LUT P6, RZ, R8, 0x800000, RZ, 0xc0, !PT ;  /* 0x0080000008ff7812 */ /* 0x000fda00078cc0ff */
[----:B---3--:R1:W-:Y:S04]  /*4f8c0*/  @P6 STG.E desc[UR40][R6.64], R9 ;  /* 0x0000000906006986 */ /* 0x0083e8000c101928 */
[----:B-1----:R-:W2:Y:S01]  /*4f8d0*/  LDL.LU.64 R6, [R1+0x1f30] ;  /* 0x001f300001067983 */ /* 0x002ea20000300a00 */
[----:B------:R-:W-:-:S13]  /*4f8e0*/  LOP3.LUT P6, RZ, R8, 0x400000, RZ, 0xc0, !PT ;  /* 0x0040000008ff7812 */ /* 0x000fda00078cc0ff */
[----:B--2---:R1:W-:Y:S04]  /*4f8f0*/  @P6 STG.E desc[UR40][R6.64], R0 ;  /* 0x0000000006006986 */ /* 0x0043e8000c101928 */
[----:B-1----:R-:W2:Y:S04]  /*4f900*/  LDL.LU.64 R6, [R1+0x1f28] ;  /* 0x001f280001067983 */ /* 0x002ea80000300a00 */
[----:B------:R-:W3:Y:S04]  /*4f910*/  LDL.LU R9, [R1+0x450] ;  /* 0x0004500001097983 */ /* 0x000ee80000300800 */
        /* <DEDUP_REMOVED lines=16> */
[----:B------:R-:W2:Y:S01]  /*4fa20*/  LDL.LU R12, [R1+0x400] ;  /* 0x00040000010c7983 */ /* 0x000ea20000300800 */
[----:B------:R-:W-:-:S02]  /*4fa30*/  LOP3.LUT P1, RZ, R13, 0x400, RZ, 0xc0, !PT ;  /* 0x000004000dff7812 */ /* 0x000fc4000782c0ff */
[C---:B------:R-:W-:Y:S02]  /*4fa40*/  LOP3.LUT P5, RZ, R13.reuse, 0x200, RZ, 0xc0, !PT ;  /* 0x000002000dff7812 */ /* 0x040fe400078ac0ff */
[C---:B------:R-:W-:Y:S02]  /*4fa50*/  LOP3.LUT P0, RZ, R13.reuse, 0x100, RZ, 0xc0, !PT ;  /* 0x000001000dff7812 */ /* 0x040fe4000780c0ff */
[C---:B------:R-:W-:Y:S02]  /*4fa60*/  LOP3.LUT P2, RZ, R13.reuse, 0x80, RZ, 0xc0, !PT ;  /* 0x000000800dff7812 */ /* 0x040fe4000784c0ff */
[C---:B------:R-:W-:Y:S02]  /*4fa70*/  LOP3.LUT P3, RZ, R13.reuse, 0x40, RZ, 0xc0, !PT ;  /* 0x000000400dff7812 */ /* 0x040fe4000786c0ff */
[----:B------:R-:W-:Y:S01]  /*4fa80*/  LOP3.LUT P4, RZ, R13, 0x20, RZ, 0xc0, !PT ;  /* 0x000000200dff7812 */ /* 0x000fe2000788c0ff */
        /* <DEDUP_REMOVED lines=22> */
[----:B-1----:R-:W2:Y:S06]  /*4fbf0*/  LDL.LU.64 R12, [R1+0xc18] ;  /* 0x000c1800010c7983 */ /* 0x002eac0000300a00 */
[----:B----4-:R-:W-:Y:S01]  /*4fc00*/  @P6 STG.E desc[UR40][R28.64], R20 ;  /* 0x000000141c006986 */ /* 0x010fe2000c101928 */
        /* <DEDUP_REMOVED lines=9> */
[----:B-1----:R-:W3:Y:S04]  /*4fca0*/  LDL.LU.64 R12, [R1+0xc20] ;  /* 0x000c2000010c7983 */ /* 0x002ee80000300a00 */
[----:B------:R-:W2:Y:S01]  /*4fcb0*/  LDL.LU.64 R14, [R1+0xbd0] ;  /* 0x000bd000010e7983 */ /* 0x000ea20000300a00 */
[----:B------:R-:W-:-:S03]  /*4fcc0*/  LOP3.LUT P6, RZ, R8, 0x2000, RZ, 0xc0, !PT ;  /* 0x0000200008ff7812 */ /* 0x000fc600078cc0ff */
[----:B--2---:R1:W-:Y:S04]  /*4fcd0*/  STL.64 [R1+0x1e90], R14 ;  /* 0x001e900e01007387 */ /* 0x0043e80000100a00 */
[----:B-1----:R-:W2:Y:S04]  /*4fce0*/  LDL.LU.64 R14, [R1+0xbd8] ;  /* 0x000bd800010e7983 */ /* 0x002ea80000300a00 */
        /* <DEDUP_REMOVED lines=16> */
[----:B---3--:R1:W-:Y:S04]  /*4fdf0*/  @P6 STG.E desc[UR40][R12.64], R9 ;  /* 0x000000090c006986 */ /* 0x0083e8000c101928 */
[----:B-1----:R-:W3:Y:S04]  /*4fe00*/  LDL.LU.64 R12, [R1+0x1f20] ;  /* 0x001f2000010c7983 */ /* 0x002ee80000300a00 */
[----:B------:R-:W3:Y:S01]  /*4fe10*/  LDL.LU R9, [R1+0x1f18] ;  /* 0x001f180001097983 */ /* 0x000ee20000300800 */
[----:B------:R-:W-:-:S13]  /*4fe20*/  LOP3.LUT P6, RZ, R8, 0x1000, RZ, 0xc0, !PT ;  /* 0x0000100008ff7812 */ /* 0x000fda00078cc0ff */
        /* <DEDUP_REMOVED lines=29> */
[----:B-1----:R-:W2:Y:S01]  /*50000*/  LDL.LU.64 R12, [R1+0x1ea0] ;  /* 0x001ea000010c7983 */ /* 0x002ea20000300a00 */
[----:B------:R-:W-:-:S03]  /*50010*/  LOP3.LUT P6, RZ, R8, 0x10, RZ, 0xc0, !PT ;  /* 0x0000001008ff7812 */ /* 0x000fc600078cc0ff */
[----:B------:R-:W3:Y:S10]  /*50020*/  LDL.LU R9, [R1+0x1e98] ;  /* 0x001e980001097983 */ /* 0x000ef40000300800 */
[----:B--2---:R1:W-:Y:S04]  /*50030*/  @P6 STG.E desc[UR40][R14.64], R12 ;  /* 0x0000000c0e006986 */ /* 0x0043e8000c101928 */
[----:B-1----:R-:W4:Y:S01]  /*50040*/  LDL.LU.64 R14, [R1+0x1e90] ;  /* 0x001e9000010e7983 */ /* 0x002f220000300a00 */
[----:B------:R-:W-:-:S13]  /*50050*/  LOP3.LUT P6, RZ, R8, 0x8, RZ, 0xc0, !PT ;  /* 0x0000000808ff7812 */ /* 0x000fda00078cc0ff */
[----:B----4-:R1:W-:Y:S04]  /*50060*/  @P6 STG.E desc[UR40][R14.64], R0 ;  /* 0x000000000e006986 */ /* 0x0103e8000c101928 */
[----:B-1----:R-:W2:Y:S01]  /*50070*/  LDL.LU.64 R14, [R1+0x1e88] ;  /* 0x001e8800010e7983 */ /* 0x002ea20000300a00 */
        /* <DEDUP_REMOVED lines=11> */
[----:B------:R-:W4:Y:S04]  /*50130*/  LDL.LU R7, [R1+0x48c] ;  /* 0x00048c0001077983 */ /* 0x000f280000300800 */
[----:B------:R-:W4:Y:S04]  /*50140*/  LDL.LU R6, [R1+0x43c] ;  /* 0x00043c0001067983 */ /* 0x000f280000300800 */
[----:B----4-:R1:W-:Y:S04]  /*50150*/  STL.64 [R1+0x1e58], R6 ;  /* 0x001e580601007387 */ /* 0x0103e80000100a00 */
[----:B-1----:R-:W4:Y:S04]  /*50160*/  LDL.LU.64 R6, [R1+0xb78] ;  /* 0x000b780001067983 */ /* 0x002f280000300a00 */
[----:B----4-:R1:W-:Y:S04]  /*50170*/  STL [R1+0x1e70], R6 ;  /* 0x001e700601007387 */ /* 0x0103e80000100800 */
[----:B-1----:R-:W4:Y:S04]  /*50180*/  LDL.LU R6, [R1+0x434] ;  /* 0x0004340001067983 */ /* 0x002f280000300800 */
[----:B------:R1:W-:Y:S04]  /*50190*/  STL [R1+0x1e60], R7 ;  /* 0x001e600701007387 */ /* 0x0003e80000100800 */
[----:B-1----:R-:W4:Y:S04]  /*501a0*/  LDL.LU R7, [R1+0x488] ;  /* 0x0004880001077983 */ /* 0x002f280000300800 */
[----:B------:R-:W4:Y:S01]  /*501b0*/  LDL.LU.64 R10, [R1+0xb60] ;  /* 0x000b6000010a7983 */ /* 0x000f220000300a00 */
[----:B--2---:R-:W-:-:S02]  /*501c0*/  LOP3.LUT P6, RZ, R14, 0x1000, RZ, 0xc0, !PT ;  /* 0x000010000eff7812 */ /* 0x004fc400078cc0ff */
[----:B---3--:R-:W-:-:S11]  /*501d0*/  LOP3.LUT R9, R9, 0xfffffdff, RZ, 0xc0, !PT ;  /* 0xfffffdff09097812 */ /* 0x008fd600078ec0ff */
        /* <DEDUP_REMOVED lines=41> */
[----:B-1----:R-:W2:Y:S01]  /*50470*/  LDL.LU.64 R10, [R1+0xb88] ;  /* 0x000b8800010a7983 */ /* 0x002ea20000300a00 */
[----:B------:R-:W-:Y:S02]  /*50480*/  LOP3.LUT R9, R9, 0xffbfffff, RZ, 0xc0, !PT ;  /* 0xffbfffff09097812 */ /* 0x000fe400078ec0ff */
[----:B------:R-:W-:Y:S01]  /*50490*/  LOP3.LUT R8, R8, 0xfffffffe, RZ, 0xc0, !PT ;  /* 0xfffffffe08087812 */ /* 0x000fe200078ec0ff */
[----:B------:R-:W3:Y:S04]  /*504a0*/  LDL.LU R0, [R1+0x470] ;  /* 0x0004700001007983 */ /* 0x000ee80000300800 */
[----:B------:R-:W4:Y:S01]  /*504b0*/  LDL.LU.64 R2, [R1+0xb58] ;  /* 0x000b580001027983 */ /* 0x000f220000300a00 */
[----:B------:R-:W-:-:S02]  /*504c0*/  @P6 LOP3.LUT R9, R9, 0x400000, RZ, 0xfc, !PT ;  /* 0x0040000009096812 */ /* 0x000fc400078efcff */
[----:B------:R-:W-:Y:S01]  /*504d0*/  LOP3.LUT P6, RZ, R14, 0x4000000, RZ, 0xc0, !PT ;  /* 0x040000000eff7812 */ /* 0x000fe200078cc0ff */
[----:B------:R-:W4:Y:S04]  /*504e0*/  LDL.LU R18, [R1+0x420] ;  /* 0x0004200001127983 */ /* 0x000f280000300800 */
[----:B------:R-:W3:Y:S01]  /*504f0*/  LDL.LU.64 R4, [R1+0xb50] ;  /* 0x000b500001047983 */ /* 0x000ee20000300a00 */
[----:B------:R-:W-:-:S03]  /*50500*/  LOP3.LUT R9, R9, 0xff7fffff, RZ, 0xc0, !PT ;  /* 0xff7fffff09097812 */ /* 0x000fc600078ec0ff */
        /* <DEDUP_REMOVED lines=8> */
[----:B------:R-:W3:Y:S01]  /*50590*/  LDL.LU R19, [R1+0x47c] ;  /* 0x00047c0001137983 */ /* 0x000ee20000300800 */
        /* <DEDUP_REMOVED lines=26> */
[----:B------:R-:W-:Y:S02]  /*50740*/  @P6 LOP3.LUT R8, R8, 0x1, RZ, 0xfc, !PT ;  /* 0x0000000108086812 */ /* 0x000fe400078efcff */
[----:B------:R-:W-:Y:S02]  /*50750*/  LOP3.LUT P6, RZ, R13, 0x10, RZ, 0xc0, !PT ;  /* 0x000000100dff7812 */ /* 0x000fe400078cc0ff */
[C---:B------:R-:W-:Y:S01]  /*50760*/  LOP3.LUT P1, RZ, R14.reuse, 0x800, RZ, 0xc0, !PT ;  /* 0x000008000eff7812 */ /* 0x040fe2000782c0ff */
[----:B------:R-:W3:Y:S01]  /*50770*/  LDL.LU.64 R12, [R1+0xb68] ;  /* 0x000b6800010c7983 */ /* 0x000ee20000300a00 */
[C---:B------:R-:W-:Y:S02]  /*50780*/  LOP3.LUT P5, RZ, R14.reuse, 0x400, RZ, 0xc0, !PT ;  /* 0x000004000eff7812 */ /* 0x040fe400078ac0ff */
[C---:B------:R-:W-:Y:S02]  /*50790*/  LOP3.LUT P0, RZ, R14.reuse, 0x200, RZ, 0xc0, !PT ;  /* 0x000002000eff7812 */ /* 0x040fe4000780c0ff */
[----:B------:R-:W-:-:S02]  /*507a0*/  LOP3.LUT P2, RZ, R14, 0x100, RZ, 0xc0, !PT ;  /* 0x000001000eff7812 */ /* 0x000fc4000784c0ff */
[C---:B------:R-:W-:Y:S02]  /*507b0*/  LOP3.LUT P3, RZ, R14.reuse, 0x80, RZ, 0xc0, !PT ;  /* 0x000000800eff7812 */ /* 0x040fe4000786c0ff */
[----:B------:R-:W-:Y:S01]  /*507c0*/  LOP3.LUT P4, RZ, R14, 0x40, RZ, 0xc0, !PT ;  /* 0x000000400eff7812 */ /* 0x000fe2000788c0ff */
[----:B------:R1:W-:Y:S04]  /*507d0*/  STL.64 [R1+0x1db0], R14 ;  /* 0x001db00e01007387 */ /* 0x0003e80000100a00 */
[----:B-1----:R-:W3:Y:S04]  /*507e0*/  LDL.LU.64 R14, [R1+0xb70] ;  /* 0x000b7000010e7983 */ /* 0x002ee80000300a00 */
[----:B--2---:R1:W-:Y:S04]  /*507f0*/  @P6 STG.E desc[UR40][R10.64], R6 ;  /* 0x000000060a006986 */ /* 0x0043e8000c101928 */
[----:B-1----:R-:W2:Y:S01]  /*50800*/  LDL.LU.64 R10, [R1+0x1e78] ;  /* 0x001e7800010a7983 */ /* 0x002ea20000300a00 */
[----:B------:R-:W-:-:S03]  /*50810*/  LOP3.LUT P6, RZ, R8, 0x1, RZ, 0xc0, !PT ;  /* 0x0000000108ff7812 */ /* 0x000fc600078cc0ff */
[----:B------:R-:W3:Y:S04]  /*50820*/  LDL.LU R6, [R1+0x1e70] ;  /* 0x001e700001067983 */ /* 0x000ee80000300800 */
[----:B------:R-:W3:Y:S06]  /*50830*/  LDL.LU R8, [R1+0x438] ;  /* 0x0004380001087983 */ /* 0x000eec0000300800 */
[----:B--2---:R1:W-:Y:S04]  /*50840*/  @P6 STG.E desc[UR40][R10.64], R7 ;  /* 0x000000070a006986 */ /* 0x0043e8000c101928 */
[----:B-1----:R-:W2:Y:S04]  /*50850*/  LDL.LU.64 R10, [R1+0x1e68] ;  /* 0x001e6800010a7983 */ /* 0x002ea80000300a00 */
[----:B------:R-:W3:Y:S01]  /*50860*/  LDL.LU R7, [R1+0x1e60] ;  /* 0x001e600001077983 */ /* 0x000ee20000300800 */
[----:B------:R-:W-:-:S13]  /*50870*/  LOP3.LUT P6, RZ, R9, 0x80000000, RZ, 0xc0, !PT ;  /* 0x8000000009ff7812 */ /* 0x000fda00078cc0ff */
[----:B---3--:R1:W-:Y:S04]  /*50880*/  @P6 STG.E desc[UR40][R6.64], R8 ;  /* 0x0000000806006986 */ /* 0x0083e8000c101928 */
[----:B-1----:R-:W3:Y:S01]  /*50890*/  LDL.LU.64 R6, [R1+0x1e58] ;  /* 0x001e580001067983 */ /* 0x002ee20000300a00 */
[----:B------:R-:W-:-:S13]  /*508a0*/  LOP3.LUT P6, RZ, R9, 0x40000000, RZ, 0xc0, !PT ;  /* 0x4000000009ff7812 */ /* 0x000fda00078cc0ff */
[----:B---3--:R-:W-:Y:S01]  /*508b0*/  @P6 STG.E desc[UR40][R14.64], R7 ;  /* 0x000000070e006986 */ /* 0x008fe2000c101928 */
[----:B------:R-:W-:-:S13]  /*508c0*/  LOP3.LUT P6, RZ, R9, 0x20000000, RZ, 0xc0, !PT ;  /* 0x2000000009ff7812 */ /* 0x000fda00078cc0ff */
[----:B------:R-:W-:Y:S01]  /*508d0*/  @P6 STG.E desc[UR40][R12.64], R6 ;  /* 0x000000060c006986 */ /* 0x000fe2000c101928 */
        /* <DEDUP_REMOVED lines=41> */
[----:B----4-:R-:W-:Y:S01]  /*50b70*/  @P6 STG.E desc[UR40][R2.64], R18 ;  /* 0x0000001202006986 */ /* 0x010fe2000c101928 */
[----:B------:R-:W-:-:S13]  /*50b80*/  LOP3.LUT P6, RZ, R9, 0x4000000, RZ, 0xc0, !PT ;  /* 0x0400000009ff7812 */ /* 0x000fda00078cc0ff */
[----:B------:R-:W-:Y:S01]  /*50b90*/  @P6 STG.E desc[UR40][R4.64], R22 ;  /* 0x0000001604006986 */ /* 0x000fe2000c101928 */
        /* <DEDUP_REMOVED lines=23> */
[----:B------:R1:W-:Y:S01]  /*50d10*/  @P6 STG.E desc[UR40][R16.64], R19 ;  /* 0x0000001310006986 */ /* 0x0003e2000c101928 */
[----:B------:R-:W-:-:S03]  /*50d20*/  LOP3.LUT P6, RZ, R9, 0x200000, RZ, 0xc0, !PT ;  /* 0x0020000009ff7812 */ /* 0x000fc600078cc0ff */
        /* <DEDUP_REMOVED lines=101> */
[----:B---3--:R1:W-:Y:S04]  /*51380*/  STL.64 [R1+0x1da8], R12 ;  /* 0x001da80c01007387 */ /* 0x0083e80000100a00 */
[----:B-1----:R-:W2:Y:S01]  /*51390*/  LDL.LU.64 R12, [R1+0xa40] ;  /* 0x000a4000010c7983 */ /* 0x002ea20000300a00 */
[----:B------:R-:W-:Y:S02]  /*513a0*/  LOP3.LUT R10, R10, 0xbfffffff, RZ, 0xc0, !PT ;  /* 0xbfffffff0a0a7812 */ /* 0x000fe400078ec0ff */
[----:B------:R-:W-:Y:S01]  /*513b0*/  LOP3.LUT R9, R9, 0xfffffffe, RZ, 0xc0, !PT ;  /* 0xfffffffe09097812 */ /* 0x000fe200078ec0ff */
[----:B------:R-:W3:Y:S04]  /*513c0*/  LDL.LU R11, [R1+0x3fc] ;  /* 0x0003fc00010b7983 */ /* 0x000ee80000300800 */
[----:B------:R-:W4:Y:S01]  /*513d0*/  LDL.LU.64 R6, [R1+0x9e8] ;  /* 0x0009e80001067983 */ /* 0x000f220000300a00 */
[----:B------:R-:W-:-:S02]  /*513e0*/  @P6 LOP3.LUT R10, R10, 0x40000000, RZ, 0xfc, !PT ;  /* 0x400000000a0a6812 */ /* 0x000fc400078efcff */
[----:B------:R-:W-:Y:S01]  /*513f0*/  LOP3.LUT P6, RZ, R15, 0x8000000, RZ, 0xc0, !PT ;  /* 0x080000000fff7812 */ /* 0x000fe200078cc0ff */
[----:B------:R1:W-:Y:S04]  /*51400*/  @P1 STG.E desc[UR40][R2.64], R18 ;  /* 0x0000001202001986 */ /* 0x0003e8000c101928 */
[----:B------:R-:W4:Y:S01]  /*51410*/  LDL.LU R0, [R1+0x3bc] ;  /* 0x0003bc0001007983 */ /* 0x000f220000300800 */
[----:B------:R-:W-:-:S07]  /*51420*/  LOP3.LUT R10, R10, 0x7fffffff, RZ, 0xc0, !PT ;  /* 0x7fffffff0a0a7812 */ /* 0x000fce00078ec0ff */
[----:B------:R-:W-:Y:S02]  /*51430*/  @P6 LOP3.LUT R10, R10, 0x80000000, RZ, 0xfc, !PT ;  /* 0x800000000a0a6812 */ /* 0x000fe400078efcff */
[----:B------:R-:W-:Y:S01]  /*51440*/  LOP3.LUT P6, RZ, R15, 0x10000000, RZ, 0xc0, !PT ;  /* 0x100000000fff7812 */ /* 0x000fe200078cc0ff */
[----:B-1----:R-:W3:Y:S04]  /*51450*/  LDL.LU.64 R2, [R1+0x9e0] ;  /* 0x0009e00001027983 */ /* 0x002ee80000300a00 */
[----:B------:R1:W-:Y:S04]  /*51460*/  @P5 STG.E desc[UR40][R4.64], R22 ;  /* 0x0000001604005986 */ /* 0x0003e8000c101928 */
[----:B------:R-:W3:Y:S04]  /*51470*/  LDL.LU R18, [R1+0x3e0] ;  /* 0x0003e00001127983 */ /* 0x000ee80000300800 */
[----:B------:R-:W-:-:S02]  /*51480*/  @P6 LOP3.LUT R9, R9, 0x1, RZ, 0xfc, !PT ;  /* 0x0000000109096812 */ /* 0x000fc400078efcff */
[----:B------:R-:W-:Y:S01]  /*51490*/  LOP3.LUT P6, RZ, R15, 0x20000000, RZ, 0xc0, !PT ;  /* 0x200000000fff7812 */ /* 0x000fe200078cc0ff */
[----:B-1----:R-:W3:Y:S04]  /*514a0*/  LDL.LU.64 R4, [R1+0x9d8] ;  /* 0x0009d80001047983 */ /* 0x002ee80000300a00 */
[----:B------:R1:W-:Y:S01]  /*514b0*/  @P0 STG.E desc[UR40][R28.64], R23 ;  /* 0x000000171c000986 */ /* 0x0003e2000c101928 */
[----:B------:R-:W-:-:S03]  /*514c0*/  LOP3.LUT R9, R9, 0xfffffffd, RZ, 0xc0, !PT ;  /* 0xfffffffd09097812 */ /* 0x000fc600078ec0ff */
[----:B------:R-:W3:Y:S04]  /*514d0*/  LDL.LU R22, [R1+0x3a0] ;  /* 0x0003a00001167983 */ /* 0x000ee80000300800 */
[----:B------:R-:W-:Y:S02]  /*514e0*/  @P6 LOP3.LUT R9, R9, 0x2, RZ, 0xfc, !PT ;  /* 0x0000000209096812 */ /* 0x000fe400078efcff */
        /* <DEDUP_REMOVED lines=20> */
[----:B------:R-:W3:Y:S01]  /*51630*/  LDL.LU R19, [R1+0x3a8] ;  /* 0x0003a80001137983 */ /* 0x000ee20000300800 */
        /* <DEDUP_REMOVED lines=12> */
[----:B------:R-:W3:Y:S11]  /*51700*/  LDL.LU R14, [R1+0x3f8] ;  /* 0x0003f800010e7983 */ /* 0x000ef60000300800 */
        /* <DEDUP_REMOVED lines=61> */
[----:B-1----:R-:W3:Y:S06]  /*51ae0*/  LDL.LU.64 R14, [R1+0x9a8] ;  /* 0x0009a800010e7983 */ /* 0x002eec0000300a00 */
[----:B------:R-:W-:Y:S01]  /*51af0*/  @P6 STG.E desc[UR40][R28.64], R23 ;  /* 0x000000171c006986 */ /* 0x000fe2000c101928 */
[----:B------:R-:W-:-:S13]  /*51b00*/  LOP3.LUT P6, RZ, R9, 0x1, RZ, 0xc0, !PT ;  /* 0x0000000109ff7812 */ /* 0x000fda00078cc0ff */
[----:B------:R-:W-:Y:S01]  /*51b10*/  @P6 STG.E desc[UR40][R20.64], R24 ;  /* 0x0000001814006986 */ /* 0x000fe2000c101928 */
[----:B------:R-:W-:-:S13]  /*51b20*/  LOP3.LUT P6, RZ, R10, 0x80000000, RZ, 0xc0, !PT ;  /* 0x800000000aff7812 */ /* 0x000fda00078cc0ff */
[----:B------:R-:W-:Y:S01]  /*51b30*/  @P6 STG.E desc[UR40][R26.64], R25 ;  /* 0x000000191a006986 */ /* 0x000fe2000c101928 */
[----:B------:R-:W-:-:S13]  /*51b40*/  LOP3.LUT P6, RZ, R10, 0x40000000, RZ, 0xc0, !PT ;  /* 0x400000000aff7812 */ /* 0x000fda00078cc0ff */
[----:B------:R-:W-:Y:S04]  /*51b50*/  @P6 STG.E desc[UR40][R16.64], R19 ;  /* 0x0000001310006986 */ /* 0x000fe8000c101928 */
[----:B---3--:R1:W-:Y:S04]  /*51b60*/  STL.64 [R1+0x1d78], R14 ;  /* 0x001d780e01007387 */ /* 0x0083e80000100a00 */
[----:B-1----:R-:W2:Y:S04]  /*51b70*/  LDL.LU.64 R14, [R1+0x9b0] ;  /* 0x0009b000010e7983 */ /* 0x002ea80000300a00 */
[----:B------:R-:W3:Y:S01]  /*51b80*/  LDL.LU.64 R16, [R1+0x960] ;  /* 0x0009600001107983 */ /* 0x000ee20000300a00 */
        /* <DEDUP_REMOVED lines=80> */
[----:B---3--:R-:W-:-:S02]  /*52090*/  LOP3.LUT P6, RZ, R16, 0x4000, RZ, 0xc0, !PT ;  /* 0x0000400010ff7812 */ /* 0x008fc400078cc0ff */
[----:B--2---:R-:W-:-:S11]  /*520a0*/  LOP3.LUT R11, R11, 0xfdffffff, RZ, 0xc0, !PT ;  /* 0xfdffffff0b0b7812 */ /* 0x004fd600078ec0ff */
        /* <DEDUP_REMOVED lines=42> */
[----:B------:R-:W-:-:S03]  /*52350*/  LOP3.LUT R10, R10, 0xffffffbf, RZ, 0xc0, !PT ;  /* 0xffffffbf0a0a7812 */ /* 0x000fc600078ec0ff */
[----:B------:R-:W3:Y:S04]  /*52360*/  LDL.LU R0, [R1+0x33c] ;  /* 0x00033c0001007983 */ /* 0x000ee80000300800 */
[----:B------:R-:W4:Y:S04]  /*52370*/  LDL.LU.64 R6, [R1+0x8b8] ;  /* 0x0008b80001067983 */ /* 0x000f280000300a00 */
[----:B------:R-:W4:Y:S01]  /*52380*/  LDL.LU R18, [R1+0x2ec] ;  /* 0x0002ec0001127983 */ /* 0x000f220000300800 */
[----:B------:R-:W-:Y:S02]  /*52390*/  @P6 LOP3.LUT R10, R10, 0x40, RZ, 0xfc, !PT ;  /* 0x000000400a0a6812 */ /* 0x000fe400078efcff */
[----:B------:R-:W-:Y:S01]  /*523a0*/  LOP3.LUT P6, RZ, R16, 0x10000000, RZ, 0xc0, !PT ;  /* 0x1000000010ff7812 */ /* 0x000fe200078cc0ff */
[----:B------:R-:W3:Y:S04]  /*523b0*/  LDL.LU.64 R2, [R1+0x8b0] ;  /* 0x0008b00001027983 */ /* 0x000ee80000300a00 */
[----:B------:R-:W3:Y:S01]  /*523c0*/  LDL.LU R29, [R1+0x320] ;  /* 0x00032000011d7983 */ /* 0x000ee20000300800 */
[----:B------:R-:W-:-:S03]  /*523d0*/  LOP3.LUT R10, R10, 0xffffff7f, RZ, 0xc0, !PT ;  /* 0xffffff7f0a0a7812 */ /* 0x000fc600078ec0ff */
        /* <DEDUP_REMOVED lines=37> */
[----:B------:R1:W-:Y:S01]  /*52630*/  STL [R1+0x1c50], R11 ;  /* 0x001c500b01007387 */ /* 0x0003e20000100800 */
[C---:B------:R-:W-:Y:S02]  /*52640*/  LOP3.LUT P1, RZ, R16.reuse, 0x2000, RZ, 0xc0, !PT ;  /* 0x0000200010ff7812 */ /* 0x040fe4000782c0ff */
[C---:B------:R-:W-:Y:S02]  /*52650*/  LOP3.LUT P5, RZ, R16.reuse, 0x1000, RZ, 0xc0, !PT ;  /* 0x0000100010ff7812 */ /* 0x040fe400078ac0ff */
[C---:B------:R-:W-:Y:S02]  /*52660*/  LOP3.LUT P0, RZ, R16.reuse, 0x800, RZ, 0xc0, !PT ;  /* 0x0000080010ff7812 */ /* 0x040fe4000780c0ff */
[----:B------:R-:W-:-:S02]  /*52670*/  LOP3.LUT P2, RZ, R16, 0x400, RZ, 0xc0, !PT ;  /* 0x0000040010ff7812 */ /* 0x000fc4000784c0ff */
[C---:B------:R-:W-:Y:S02]  /*52680*/  LOP3.LUT P3, RZ, R16.reuse, 0x200, RZ, 0xc0, !PT ;  /* 0x0000020010ff7812 */ /* 0x040fe4000786c0ff */
[----:B------:R-:W-:Y:S01]  /*52690*/  LOP3.LUT P4, RZ, R16, 0x100, RZ, 0xc0, !PT ;  /* 0x0000010010ff7812 */ /* 0x000fe2000788c0ff */
[----:B-1----:R-:W3:Y:S04]  /*526a0*/  LDL.LU R11, [R1+0x2e4] ;  /* 0x0002e400010b7983 */ /* 0x002ee80000300800 */
[----:B------:R-:W3:Y:S04]  /*526b0*/  LDL.LU.64 R14, [R1+0x8c8] ;  /* 0x0008c800010e7983 */ /* 0x000ee80000300a00 */
[----:B------:R1:W-:Y:S04]  /*526c0*/  STL.64 [R1+0x1c10], R16 ;  /* 0x001c101001007387 */ /* 0x0003e80000100a00 */
[----:B-1----:R-:W3:Y:S04]  /*526d0*/  LDL.LU.64 R16, [R1+0x8d0] ;  /* 0x0008d00001107983 */ /* 0x002ee80000300a00 */
[----:B--2---:R1:W-:Y:S04]  /*526e0*/  @P6 STG.E desc[UR40][R12.64], R8 ;  /* 0x000000080c006986 */ /* 0x0043e8000c101928 */
[----:B-1----:R-:W2:Y:S01]  /*526f0*/  LDL.LU.64 R12, [R1+0x1cd0] ;  /* 0x001cd000010c7983 */ /* 0x002ea20000300a00 */
[----:B------:R-:W-:-:S03]  /*52700*/  LOP3.LUT P6, RZ, R10, 0x10000, RZ, 0xc0, !PT ;  /* 0x000100000aff7812 */ /* 0x000fc600078cc0ff */
[----:B------:R-:W3:Y:S10]  /*52710*/  LDL.LU R8, [R1+0x1cc8] ;  /* 0x001cc80001087983 */ /* 0x000ef40000300800 */
[----:B--2---:R1:W-:Y:S04]  /*52720*/  @P6 STG.E desc[UR40][R12.64], R9 ;  /* 0x000000090c006986 */ /* 0x0043e8000c101928 */
[----:B-1----:R-:W2:Y:S04]  /*52730*/  LDL.LU.64 R12, [R1+0x1cc0] ;  /* 0x001cc000010c7983 */ /* 0x002ea80000300a00 */
[----:B------:R-:W3:Y:S01]  /*52740*/  LDL.LU R9, [R1+0x1cb8] ;  /* 0x001cb80001097983 */ /* 0x000ee20000300800 */
[----:B------:R-:W-:-:S13]  /*52750*/  LOP3.LUT P6, RZ, R10, 0x8000, RZ, 0xc0, !PT ;  /* 0x000080000aff7812 */ /* 0x000fda00078cc0ff */
[----:B---3--:R1:W-:Y:S04]  /*52760*/  @P6 STG.E desc[UR40][R8.64], R11 ;  /* 0x0000000b08006986 */ /* 0x0083e8000c101928 */
[----:B-1----:R-:W3:Y:S04]  /*52770*/  LDL.LU.64 R8, [R1+0x1cb0] ;  /* 0x001cb00001087983 */ /* 0x002ee80000300a00 */
[----:B------:R-:W2:Y:S04]  /*52780*/  LDL.LU R11, [R1+0x314] ;  /* 0x00031400010b7983 */ /* 0x000ea80000300800 */
        /* <DEDUP_REMOVED lines=9> */
[----:B---3--:R-:W-:Y:S04]  /*52820*/  @P6 STG.E desc[UR40][R16.64], R9 ;  /* 0x0000000910006986 */ /* 0x008fe8000c101928 */
[----:B--2---:R1:W-:Y:S04]  /*52830*/  STL [R1+0x1ca0], R11 ;  /* 0x001ca00b01007387 */ /* 0x0043e80000100800 */
[----:B-1----:R-:W2:Y:S04]  /*52840*/  LDL.LU R11, [R1+0x2d8] ;  /* 0x0002d800010b7983 */ /* 0x002ea80000300800 */
[----:B------:R-:W3:Y:S04]  /*52850*/  LDL.LU.64 R16, [R1+0x808] ;  /* 0x0008080001107983 */ /* 0x000ee80000300a00 */
[----:B---3--:R1:W-:Y:S04]  /*52860*/  STL.64 [R1+0x1c18], R16 ;  /* 0x001c181001007387 */ /* 0x0083e80000100a00 */
[----:B-1----:R-:W3:Y:S04]  /*52870*/  LDL.LU.64 R16, [R1+0x810] ;  /* 0x0008100001107983 */ /* 0x002ee80000300a00 */
[----:B---3--:R1:W-:Y:S04]  /*52880*/  STL [R1+0x1c30], R16 ;  /* 0x001c301001007387 */ /* 0x0083e80000100800 */
[----:B-1----:R-:W3:Y:S04]  /*52890*/  LDL.LU R16, [R1+0x318] ;  /* 0x0003180001107983 */ /* 0x002ee80000300800 */
[----:B---3--:R1:W-:Y:S04]  /*528a0*/  STL [R1+0x1c40], R16 ;  /* 0x001c401001007387 */ /* 0x0083e80000100800 */
[----:B-1----:R-:W3:Y:S04]  /*528b0*/  LDL.LU R16, [R1+0x2c4] ;  /* 0x0002c40001107983 */ /* 0x002ee80000300800 */
[----:B------:R1:W-:Y:S04]  /*528c0*/  STL [R1+0x1c20], R17 ;  /* 0x001c201101007387 */ /* 0x0003e80000100800 */
[----:B-1----:R-:W3:Y:S04]  /*528d0*/  LDL.LU R17, [R1+0x2c8] ;  /* 0x0002c80001117983 */ /* 0x002ee80000300800 */
        /* <DEDUP_REMOVED lines=8> */
[----:B------:R-:W-:-:S03]  /*52960*/  LOP3.LUT P6, RZ, R10, 0x2000, RZ, 0xc0, !PT ;  /* 0x000020000aff7812 */ /* 0x000fc600078cc0ff */
[----:B---3--:R1:W-:Y:S04]  /*52970*/  STL.64 [R1+0x1c98], R16 ;  /* 0x001c981001007387 */ /* 0x0083e80000100a00 */
[----:B-1----:R-:W3:Y:S06]  /*52980*/  LDL.LU.64 R16, [R1+0x850] ;  /* 0x0008500001107983 */ /* 0x002eec0000300a00 */
[----:B------:R-:W-:Y:S04]  /*52990*/  @P6 STG.E desc[UR40][R14.64], R8 ;  /* 0x000000080e006986 */ /* 0x000fe8000c101928 */
[----:B---3--:R1:W-:Y:S04]  /*529a0*/  STL.64 [R1+0x1ca8], R16 ;  /* 0x001ca81001007387 */ /* 0x0083e80000100a00 */
[----:B-1----:R-:W2:Y:S04]  /*529b0*/  LDL.LU.64 R16, [R1+0x858] ;  /* 0x0008580001107983 */ /* 0x002ea80000300a00 */
[----:B------:R-:W3:Y:S04]  /*529c0*/  LDL.LU R9, [R1+0x2cc] ;  /* 0x0002cc0001097983 */ /* 0x000ee80000300800 */
[----:B------:R-:W2:Y:S04]  /*529d0*/  LDL.LU.64 R14, [R1+0x800] ;  /* 0x00080000010e7983 */ /* 0x000ea80000300a00 */
[----:B--2---:R1:W-:Y:S04]  /*529e0*/  STL.64 [R1+0x1c28], R14 ;  /* 0x001c280e01007387 */ /* 0x0043e80000100a00 */
[----:B-1----:R-:W2:Y:S01]  /*529f0*/  LDL.LU.64 R14, [R1+0x818] ;  /* 0x00081800010e7983 */ /* 0x002ea20000300a00 */
[----:B------:R-:W-:-:S13]  /*52a00*/  LOP3.LUT P6, RZ, R10, 0x1000, RZ, 0xc0, !PT ;  /* 0x000010000aff7812 */ /* 0x000fda00078cc0ff */
[----:B------:R-:W-:Y:S01]  /*52a10*/  @P6 STG.E desc[UR40][R12.64], R0 ;  /* 0x000000000c006986 */ /* 0x000fe2000c101928 */
[----:B------:R-:W-:-:S13]  /*52a20*/  LOP3.LUT P6, RZ, R10, 0x800, RZ, 0xc0, !PT ;  /* 0x000008000aff7812 */ /* 0x000fda00078cc0ff */
[----:B----4-:R-:W-:Y:S01]  /*52a30*/  @P6 STG.E desc[UR40][R6.64], R18 ;  /* 0x0000001206006986 */ /* 0x010fe2000c101928 */
[----:B------:R-:W-:-:S13]  /*52a40*/  LOP3.LUT P6, RZ, R10, 0x400, RZ, 0xc0, !PT ;  /* 0x000004000aff7812 */ /* 0x000fda00078cc0ff */
[----:B------:R-:W-:Y:S01]  /*52a50*/  @P6 STG.E desc[UR40][R2.64], R29 ;  /* 0x0000001d02006986 */ /* 0x000fe2000c101928 */
        /* <DEDUP_REMOVED lines=47> */
[----:B------:R-:W-:-:S03]  /*52d50*/  LOP3.LUT P6, RZ, R10, 0x1, RZ, 0xc0, !PT ;  /* 0x000000010aff7812 */ /* 0x000fc600078cc0ff */
[----:B------:R-:W3:Y:S10]  /*52d60*/  LDL.LU R10, [R1+0x31c] ;  /* 0x00031c00010a7983 */ /* 0x000ef40000300800 */
        /* <DEDUP_REMOVED lines=9> */
[----:B-1----:R-:W2:Y:S01]  /*52e00*/  LDL.LU.64 R14, [R1+0x1c38] ;  /* 0x001c3800010e7983 */ /* 0x002ea20000300a00 */
[----:B------:R-:W-:-:S03]  /*52e10*/  LOP3.LUT P6, RZ, R11, 0x20000000, RZ, 0xc0, !PT ;  /* 0x200000000bff7812 */ /* 0x000fc600078cc0ff */
[----:B------:R-:W3:Y:S10]  /*52e20*/  LDL.LU R16, [R1+0x1c30] ;  /* 0x001c300001107983 */ /* 0x000ef40000300800 */
[----:B--2---:R1:W-:Y:S04]  /*52e30*/  @P6 STG.E desc[UR40][R14.64], R17 ;  /* 0x000000110e006986 */ /* 0x0043e8000c101928 */
[----:B-1----:R-:W4:Y:S04]  /*52e40*/  LDL.LU.64 R14, [R1+0x1c28] ;  /* 0x001c2800010e7983 */ /* 0x002f280000300a00 */
[----:B------:R-:W3:Y:S01]  /*52e50*/  LDL.LU R17, [R1+0x1c20] ;  /* 0x001c200001117983 */ /* 0x000ee20000300800 */
[----:B------:R-:W-:-:S13]  /*52e60*/  LOP3.LUT P6, RZ, R11, 0x10000000, RZ, 0xc0, !PT ;  /* 0x100000000bff7812 */ /* 0x000fda00078cc0ff */
[----:B---3--:R1:W-:Y:S04]  /*52e70*/  @P6 STG.E desc[UR40][R16.64], R10 ;  /* 0x0000000a10006986 */ /* 0x0083e8000c101928 */
[----:B-1----:R-:W2:Y:S01]  /*52e80*/  LDL.LU.64 R16, [R1+0x1c18] ;  /* 0x001c180001107983 */ /* 0x002ea20000300a00 */
[----:B------:R-:W-:-:S13]  /*52e90*/  LOP3.LUT P6, RZ, R11, 0x8000000, RZ, 0xc0, !PT ;  /* 0x080000000bff7812 */ /* 0x000fda00078cc0ff */
[----:B--2---:R1:W-:Y:S04]  /*52ea0*/  @P6 STG.E desc[UR40][R16.64], R9 ;  /* 0x0000000910006986 */ /* 0x0043e8000c101928 */
[----:B-1----:R-:W2:Y:S04]  /*52eb0*/  LDL.LU.64 R16, [R1+0x1c10] ;  /* 0x001c100001107983 */ /* 0x002ea80000300a00 */
[----:B------:R-:W3:Y:S01]  /*52ec0*/  LDL.LU R10, [R1+0x284] ;  /* 0x00028400010a7983 */ /* 0x000ee20000300800 */
[----:B------:R-:W-:-:S03]  /*52ed0*/  LOP3.LUT P6, RZ, R11, 0x4000000, RZ, 0xc0, !PT ;  /* 0x040000000bff7812 */ /* 0x000fc600078cc0ff */
[----:B---3--:R1:W-:Y:S04]  /*52ee0*/  STL [R1+0x1bf0], R10 ;  /* 0x001bf00a01007387 */ /* 0x0083e80000100800 */
[----:B-1----:R-:W3:Y:S06]  /*52ef0*/  LDL.LU R10, [R1+0x210] ;  /* 0x00021000010a7983 */ /* 0x002eec0000300800 */
[----:B----4-:R-:W-:Y:S04]  /*52f00*/  @P6 STG.E desc[UR40][R14.64], R8 ;  /* 0x000000080e006986 */ /* 0x010fe8000c101928 */
[----:B---3--:R1:W-:Y:S04]  /*52f10*/  STL [R1+0x1c00], R10 ;  /* 0x001c000a01007387 */ /* 0x0083e80000100800 */
[----:B-1----:R-:W3:Y:S04]  /*52f20*/  LDL.LU R10, [R1+0x280] ;  /* 0x00028000010a7983 */ /* 0x002ee80000300800 */
[----:B------:R-:W4:Y:S04]  /*52f30*/  LDL.LU R9, [R1+0x214] ;  /* 0x0002140001097983 */ /* 0x000f280000300800 */
[----:B------:R-:W2:Y:S04]  /*52f40*/  LDL.LU.64 R14, [R1+0x790] ;  /* 0x00079000010e7983 */ /* 0x000ea80000300a00 */
        /* <DEDUP_REMOVED lines=102> */
[C---:B------:R-:W-:Y:S02]  /*535b0*/  LOP3.LUT P1, RZ, R17.reuse, 0x4000, RZ, 0xc0, !PT ;  /* 0x0000400011ff7812 */ /* 0x040fe4000782c0ff */
[C---:B------:R-:W-:Y:S02]  /*535c0*/  LOP3.LUT P5, RZ, R17.reuse, 0x2000, RZ, 0xc0, !PT ;  /* 0x0000200011ff7812 */ /* 0x040fe400078ac0ff */
[C---:B------:R-:W-:Y:S02]  /*535d0*/  LOP3.LUT P0, RZ, R17.reuse, 0x1000, RZ, 0xc0, !PT ;  /* 0x0000100011ff7812 */ /* 0x040fe4000780c0ff */
[----:B------:R-:W-:-:S02]  /*535e0*/  LOP3.LUT P2, RZ, R17, 0x800, RZ, 0xc0, !PT ;  /* 0x0000080011ff7812 */ /* 0x000fc4000784c0ff */
[C---:B------:R-:W-:Y:S02]  /*535f0*/  LOP3.LUT P3, RZ, R17.reuse, 0x400, RZ, 0xc0, !PT ;  /* 0x0000040011ff7812 */ /* 0x040fe4000786c0ff */
[----:B------:R-:W-:Y:S01]  /*53600*/  LOP3.LUT P4, RZ, R17, 0x200, RZ, 0xc0, !PT ;  /* 0x0000020011ff7812 */ /* 0x000fe2000788c0ff */
[----:B------:R1:W-:Y:S04]  /*53610*/  STL [R1+0x1b48], R17 ;  /* 0x001b481101007387 */ /* 0x0003e80000100800 */
[----:B-1----:R-:W2:Y:S04]  /*53620*/  LDL.LU.64 R16, [R1+0x798] ;  /* 0x0007980001107983 */ /* 0x002ea80000300a00 */
        /* <DEDUP_REMOVED lines=51> */
[----:B---3--:R-:W-:Y:S01]  /*53960*/  @P6 STG.E desc[UR40][R14.64], R8 ;  /* 0x000000080e006986 */ /* 0x008fe2000c101928 */
[----:B------:R-:W-:-:S13]  /*53970*/  LOP3.LUT P6, RZ, R11, 0x100000, RZ, 0xc0, !PT ;  /* 0x001000000bff7812 */ /* 0x000fda00078cc0ff */
[----:B------:R-:W-:Y:S01]  /*53980*/  @P6 STG.E desc[UR40][R12.64], R0 ;  /* 0x000000000c006986 */ /* 0x000fe2000c101928 */
[----:B------:R-:W-:-:S13]  /*53990*/  LOP3.LUT P6, RZ, R11, 0x80000, RZ, 0xc0, !PT ;  /* 0x000800000bff7812 */ /* 0x000fda00078cc0ff */
[----:B------:R-:W-:Y:S01]  /*539a0*/  @P6 STG.E desc[UR40][R6.64], R18 ;  /* 0x0000001206006986 */ /* 0x000fe2000c101928 */
[----:B------:R-:W-:-:S13]  /*539b0*/  LOP3.LUT P6, RZ, R11, 0x40000, RZ, 0xc0, !PT ;  /* 0x000400000bff7812 */ /* 0x000fda00078cc0ff */
[----:B----4-:R-:W-:Y:S01]  /*539c0*/  @P6 STG.E desc[UR40][R2.64], R29 ;  /* 0x0000001d02006986 */ /* 0x010fe2000c101928 */
[----:B------:R-:W-:-:S03]  /*539d0*/  LOP3.LUT P6, RZ, R11, 0x20000, RZ, 0xc0, !PT ;  /* 0x000200000bff7812 */ /* 0x000fc600078cc0ff */
[----:B--2---:R1:W-:Y:S04]  /*539e0*/  STL.64 [R1+0x1be0], R16 ;  /* 0x001be01001007387 */ /* 0x0043e80000100a00 */
[----:B-1----:R-:W2:Y:S06]  /*539f0*/  LDL.LU.64 R16, [R1+0x6e0] ;  /* 0x0006e00001107983 */ /* 0x002eac0000300a00 */
[----:B------:R1:W-:Y:S01]  /*53a00*/  @P6 STG.E desc[UR40][R4.64], R28 ;  /* 0x0000001c04006986 */ /* 0x0003e2000c101928 */
[----:B------:R-:W-:-:S03]  /*53a10*/  LOP3.LUT P6, RZ, R11, 0x10000, RZ, 0xc0, !PT ;  /* 0x000100000bff7812 */ /* 0x000fc600078cc0ff */
[----:B------:R-:W3:Y:S04]  /*53a20*/  LDL.LU R15, [R1+0x26c] ;  /* 0x00026c00010f7983 */ /* 0x000ee80000300800 */
[----:B-1----:R-:W4:Y:S06]  /*53a30*/  LDL.LU.64 R4, [R1+0x508] ;  /* 0x0005080001047983 */ /* 0x002f2c0000300a00 */
[----:B------:R1:W-:Y:S01]  /*53a40*/  @P6 STG.E desc[UR40][R22.64], R26 ;  /* 0x0000001a16006986 */ /* 0x0003e2000c101928 */
[----:B------:R-:W-:-:S03]  /*53a50*/  LOP3.LUT P6, RZ, R11, 0x8000, RZ, 0xc0, !PT ;  /* 0x000080000bff7812 */ /* 0x000fc600078cc0ff */
        /* <DEDUP_REMOVED lines=10> */
[----:B------:R1:W-:Y:S01]  /*53b00*/  @P6 STG.E desc[UR40][R20.64], R27 ;  /* 0x0000001b14006986 */ /* 0x0003e2000c101928 */
[----:B------:R-:W-:-:S03]  /*53b10*/  LOP3.LUT P6, RZ, R11, 0x4000, RZ, 0xc0, !PT ;  /* 0x000040000bff7812 */ /* 0x000fc600078cc0ff */
[----:B------:R-:W3:Y:S04]  /*53b20*/  LDL.LU R26, [R1+0x1e8] ;  /* 0x0001e800011a7983 */ /* 0x000ee80000300800 */
[----:B-1----:R-:W3:Y:S06]  /*53b30*/  LDL.LU.64 R20, [R1+0x4d8] ;  /* 0x0004d80001147983 */ /* 0x002eec0000300a00 */
        /* <DEDUP_REMOVED lines=44> */
[----:B---3--:R1:W-:Y:S01]  /*53e00*/  @P6 STG.E desc[UR40][R16.64], R15 ;  /* 0x0000000f10006986 */ /* 0x0083e2000c101928 */
[----:B------:R-:W-:-:S03]  /*53e10*/  LOP3.LUT P6, RZ, R11, 0x4, RZ, 0xc0, !PT ;  /* 0x000000040bff7812 */ /* 0x000fc600078cc0ff */
[----:B-1----:R-:W2:Y:S10]  /*53e20*/  LDL.LU R17, [R1+0x1b48] ;  /* 0x001b480001117983 */ /* 0x002eb40000300800 */
[----:B----4-:R1:W-:Y:S01]  /*53e30*/  @P6 STG.E desc[UR40][R4.64], R14 ;  /* 0x0000000e04006986 */ /* 0x0103e2000c101928 */
[----:B------:R-:W-:-:S03]  /*53e40*/  LOP3.LUT P6, RZ, R11, 0x2, RZ, 0xc0, !PT ;  /* 0x000000020bff7812 */ /* 0x000fc600078cc0ff */
[----:B-1----:R-:W3:Y:S10]  /*53e50*/  LDL.LU.64 R4, [R1+0x1b40] ;  /* 0x001b400001047983 */ /* 0x002ef40000300a00 */
[----:B------:R-:W-:Y:S04]  /*53e60*/  @P6 STG.E desc[UR40][R8.64], R0 ;  /* 0x0000000008006986 */ /* 0x000fe8000c101928 */
[----:B------:R-:W-:Y:S04]  /*53e70*/  @P1 STG.E desc[UR40][R12.64], R18 ;  /* 0x000000120c001986 */ /* 0x000fe8000c101928 */
[----:B------:R-:W-:Y:S04]  /*53e80*/  @P5 STG.E desc[UR40][R6.64], R29 ;  /* 0x0000001d06005986 */ /* 0x000fe8000c101928 */
[----:B------:R-:W-:Y:S04]  /*53e90*/  @P0 STG.E desc[UR40][R2.64], R28 ;  /* 0x0000001c02000986 */ /* 0x000fe8000c101928 */
[----:B------:R-:W-:Y:S04]  /*53ea0*/  @P2 STG.E desc[UR40][R22.64], R26 ;  /* 0x0000001a16002986 */ /* 0x000fe8000c101928 */
[----:B------:R1:W-:Y:S04]  /*53eb0*/  @P3 STG.E desc[UR40][R20.64], R27 ;  /* 0x0000001b14003986 */ /* 0x0003e8000c101928 */
[----:B------:R4:W-:Y:S04]  /*53ec0*/  @P4 STG.E desc[UR40][R24.64], R19 ;  /* 0x0000001318004986 */ /* 0x0009e8000c101928 */
[----:B-1----:R-:W2:Y:S04]  /*53ed0*/  LDL.LU.64 R26, [R1+0x448] ;  /* 0x00044800011a7983 */ /* 0x002ea80000300a00 */
[----:B----4-:R-:W4:Y:S04]  /*53ee0*/  LDL.LU R19, [R1+0x1ac] ;  /* 0x0001ac0001137983 */ /* 0x010f280000300800 */
        /* <DEDUP_REMOVED lines=12> */
[----:B-1----:R-:W2:Y:S04]  /*53fb0*/  LDL.LU.64 R8, [R1+0x388] ;  /* 0x0003880001087983 */ /* 0x002ea80000300a00 */
[----:B--2---:R1:W-:Y:S04]  /*53fc0*/  STL.64 [R1+0x1b18], R8 ;  /* 0x001b180801007387 */ /* 0x0043e80000100a00 */
[----:B-1----:R-:W2:Y:S01]  /*53fd0*/  LDL.LU.64 R8, [R1+0x390] ;  /* 0x0003900001087983 */ /* 0x002ea20000300a00 */
[----:B------:R-:W-:-:S03]  /*53fe0*/  LOP3.LUT P6, RZ, R17, 0x10, RZ, 0xc0, !PT ;  /* 0x0000001011ff7812 */ /* 0x000fc600078cc0ff */
[----:B--2---:R1:W-:Y:S04]  /*53ff0*/  STL.64 [R1+0x1b28], R8 ;  /* 0x001b280801007387 */ /* 0x0043e80000100a00 */
[----:B-1----:R-:W2:Y:S01]  /*54000*/  LDL.LU.64 R8, [R1+0x398] ;  /* 0x0003980001087983 */ /* 0x002ea20000300a00 */
[----:B---3--:R-:W-:-:S05]  /*54010*/  LOP3.LUT R5, R5, 0xdfffffff, RZ, 0xc0, !PT ;  /* 0xdfffffff05057812 */ /* 0x008fca00078ec0ff */
[----:B------:R-:W-:Y:S02]  /*54020*/  @P6 LOP3.LUT R5, R5, 0x20000000, RZ, 0xfc, !PT ;  /* 0x2000000005056812 */ /* 0x000fe400078efcff */
[----:B------:R-:W-:Y:S02]  /*54030*/  LOP3.LUT P6, RZ, R17, 0x20, RZ, 0xc0, !PT ;  /* 0x0000002011ff7812 */ /* 0x000fe400078cc0ff */
[----:B------:R-:W-:Y:S02]  /*54040*/  LOP3.LUT R5, R5, 0xbfffffff, RZ, 0xc0, !PT ;  /* 0xbfffffff05057812 */ /* 0x000fe400078ec0ff */
[----:B------:R-:W-:-:S09]  /*54050*/  LOP3.LUT P1, RZ, R4, 0x10000, RZ, 0xc0, !PT ;  /* 0x0001000004ff7812 */ /* 0x000fd2000782c0ff */
[----:B------:R-:W-:Y:S02]  /*54060*/  @P6 LOP3.LUT R5, R5, 0x40000000, RZ, 0xfc, !PT ;  /* 0x4000000005056812 */ /* 0x000fe400078efcff */
[----:B------:R-:W-:Y:S02]  /*54070*/  LOP3.LUT P6, RZ, R17, 0x40, RZ, 0xc0, !PT ;  /* 0x0000004011ff7812 */ /* 0x000fe400078cc0ff */
[----:B------:R-:W-:-:S11]  /*54080*/  LOP3.LUT R5, R5, 0x7fffffff, RZ, 0xc0, !PT ;  /* 0x7fffffff05057812 */ /* 0x000fd600078ec0ff */
[----:B------:R-:W-:-:S04]  /*54090*/  @P6 LOP3.LUT R5, R5, 0x80000000, RZ, 0xfc, !PT ;  /* 0x8000000005056812 */ /* 0x000fc800078efcff */
[----:B------:R-:W-:-:S04]  /*540a0*/  LOP3.LUT R5, R5, 0xfffffbff, RZ, 0xc0, !PT ;  /* 0xfffffbff05057812 */ /* 0x000fc800078ec0ff */
        /* <DEDUP_REMOVED lines=28> */
[----:B------:R-:W-:Y:S02]  /*54270*/  LOP3.LUT P6, RZ, R17, 0x80, RZ, 0xc0, !PT ;  /* 0x0000008011ff7812 */ /* 0x000fe400078cc0ff */
[----:B------:R-:W-:Y:S02]  /*54280*/  LOP3.LUT R11, R11, 0xfffffffe, RZ, 0xc0, !PT ;  /* 0xfffffffe0b0b7812 */ /* 0x000fe400078ec0ff */
[----:B------:R-:W-:Y:S01]  /*54290*/  LOP3.LUT R5, R5, 0xfff7ffff, RZ, 0xc0, !PT ;  /* 0xfff7ffff05057812 */ /* 0x000fe200078ec0ff */
        /* <DEDUP_REMOVED lines=11> */
[----:B------:R-:W-:Y:S01]  /*54350*/  @P6 LOP3.LUT R11, R11, 0x1, RZ, 0xfc, !PT ;  /* 0x000000010b0b6812 */ /* 0x000fe200078efcff */
[----:B------:R-:W3:Y:S01]  /*54360*/  LDL.LU.64 R20, [R1+0x2a8] ;  /* 0x0002a80001147983 */ /* 0x000ee20000300a00 */
[----:B------:R-:W-:Y:S02]  /*54370*/  LOP3.LUT R5, R5, 0xffefffff, RZ, 0xc0, !PT ;  /* 0xffefffff05057812 */ /* 0x000fe400078ec0ff */
[----:B------:R-:W-:Y:S01]  /*54380*/  LOP3.LUT P6, RZ, R17, 0x100, RZ, 0xc0, !PT ;  /* 0x0000010011ff7812 */ /* 0x000fe200078cc0ff */
        /* <DEDUP_REMOVED lines=22> */
[----:B----4-:R1:W-:Y:S01]  /*544f0*/  @P6 STG.E desc[UR40][R26.64], R19 ;  /* 0x000000131a006986 */ /* 0x0103e2000c101928 */
[----:B------:R-:W-:-:S09]  /*54500*/  LOP3.LUT P6, RZ, R11, 0x1, RZ, 0xc0, !PT ;  /* 0x000000010bff7812 */ /* 0x000fd200078cc0ff */
[----:B------:R-:W-:Y:S02]  /*54510*/  @P1 LOP3.LUT R5, R5, 0x8000000, RZ, 0xfc, !PT ;  /* 0x0800000005051812 */ /* 0x000fe400078efcff */
[----:B------:R-:W-:Y:S02]  /*54520*/  LOP3.LUT P1, RZ, R17, 0x4, RZ, 0xc0, !PT ;  /* 0x0000000411ff7812 */ /* 0x000fe4000782c0ff */
[----:B------:R-:W-:-:S11]  /*54530*/  LOP3.LUT R5, R5, 0xefffffff, RZ, 0xc0, !PT ;  /* 0xefffffff05057812 */ /* 0x000fd600078ec0ff */
[----:B------:R-:W-:Y:S02]  /*54540*/  @P1 LOP3.LUT R5, R5, 0x10000000, RZ, 0xfc, !PT ;  /* 0x1000000005051812 */ /* 0x000fe400078efcff */
[----:B------:R-:W-:Y:S02]  /*54550*/  LOP3.LUT P1, RZ, R17, 0x8, RZ, 0xc0, !PT ;  /* 0x0000000811ff7812 */ /* 0x000fe4000782c0ff */
[----:B------:R-:W4:Y:S04]  /*54560*/  LDL.LU.64 R16, [R1+0x368] ;  /* 0x0003680001107983 */ /* 0x000f280000300a00 */
[----:B-1----:R-:W3:Y:S04]  /*54570*/  LDL.LU.64 R26, [R1+0x2a0] ;  /* 0x0002a000011a7983 */ /* 0x002ee80000300a00 */
[----:B------:R-:W3:Y:S04]  /*54580*/  LDL.LU R19, [R1+0x1c8] ;  /* 0x0001c80001137983 */ /* 0x000ee80000300800 */
[----:B------:R-:W3:Y:S04]  /*54590*/  LDL.LU.64 R10, [R1+0x380] ;  /* 0x00038000010a7983 */ /* 0x000ee80000300a00 */
        /* <DEDUP_REMOVED lines=15> */
[C---:B------:R-:W-:Y:S02]  /*54690*/  LOP3.LUT P4, RZ, R4.reuse, 0x8000, RZ, 0xc0, !PT ;  /* 0x0000800004ff7812 */ /* 0x040fe4000788c0ff */
[----:B------:R-:W-:-:S02]  /*546a0*/  LOP3.LUT P3, RZ, R4, 0x4000, RZ, 0xc0, !PT ;  /* 0x0000400004ff7812 */ /* 0x000fc4000786c0ff */
[C---:B------:R-:W-:Y:S02]  /*546b0*/  LOP3.LUT P2, RZ, R4.reuse, 0x2000, RZ, 0xc0, !PT ;  /* 0x0000200004ff7812 */ /* 0x040fe4000784c0ff */
[C---:B------:R-:W-:Y:S02]  /*546c0*/  LOP3.LUT P0, RZ, R4.reuse, 0x1000, RZ, 0xc0, !PT ;  /* 0x0000100004ff7812 */ /* 0x040fe4000780c0ff */
[C---:B------:R-:W-:Y:S02]  /*546d0*/  LOP3.LUT P5, RZ, R4.reuse, 0x800, RZ, 0xc0, !PT ;  /* 0x0000080004ff7812 */ /* 0x040fe400078ac0ff */
[----:B------:R-:W-:Y:S01]  /*546e0*/  LOP3.LUT P6, RZ, R4, 0x400, RZ, 0xc0, !PT ;  /* 0x0000040004ff7812 */ /* 0x000fe200078cc0ff */
[----:B---3--:R-:W-:Y:S01]  /*546f0*/  @P1 STG.E desc[UR40][R10.64], R15 ;  /* 0x0000000f0a001986 */ /* 0x008fe2000c101928 */
[----:B------:R-:W-:-:S13]  /*54700*/  LOP3.LUT P1, RZ, R5, 0x10000000, RZ, 0xc0, !PT ;  /* 0x1000000005ff7812 */ /* 0x000fda000782c0ff */
[----:B----4-:R-:W-:Y:S01]  /*54710*/  @P1 STG.E desc[UR40][R16.64], R14 ;  /* 0x0000000e10001986 */ /* 0x010fe2000c101928 */
[----:B------:R-:W-:-:S13]  /*54720*/  LOP3.LUT P1, RZ, R5, 0x8000000, RZ, 0xc0, !PT ;  /* 0x0800000005ff7812 */ /* 0x000fda000782c0ff */
[----:B--2---:R-:W-:Y:S01]  /*54730*/  @P1 STG.E desc[UR40][R8.64], R0 ;  /* 0x0000000008001986 */ /* 0x004fe2000c101928 */
[----:B------:R-:W-:-:S13]  /*54740*/  LOP3.LUT P1, RZ, R5, 0x4000000, RZ, 0xc0, !PT ;  /* 0x0400000005ff7812 */ /* 0x000fda000782c0ff */
[----:B------:R1:W-:Y:S01]  /*54750*/  @P1 STG.E desc[UR40][R2.64], R24 ;  /* 0x0000001802001986 */ /* 0x0003e2000c101928 */
[----:B------:R-:W-:-:S03]  /*54760*/  LOP3.LUT P1, RZ, R5, 0x2000000, RZ, 0xc0, !PT ;  /* 0x0200000005ff7812 */ /* 0x000fc6000782c0ff */
[----:B-1----:R-:W2:Y:S10]  /*54770*/  LDL.LU.64 R2, [R1+0x258] ;  /* 0x0002580001027983 */ /* 0x002eb40000300a00 */
[----:B------:R1:W-:Y:S01]  /*54780*/  @P1 STG.E desc[UR40][R12.64], R18 ;  /* 0x000000120c001986 */ /* 0x0003e2000c101928 */
[----:B------:R-:W-:-:S03]  /*54790*/  LOP3.LUT P1, RZ, R5, 0x1000000, RZ, 0xc0, !PT ;  /* 0x0100000005ff7812 */ /* 0x000fc6000782c0ff */
[----:B------:R-:W2:Y:S04]  /*547a0*/  LDL.LU R24, [R1+0x178] ;  /* 0x0001780001187983 */ /* 0x000ea80000300800 */
[----:B-1----:R-:W3:Y:S06]  /*547b0*/  LDL.LU.64 R12, [R1+0x250] ;  /* 0x00025000010c7983 */ /* 0x002eec0000300a00 */
[----:B------:R1:W-:Y:S01]  /*547c0*/  @P1 STG.E desc[UR40][R6.64], R23 ;  /* 0x0000001706001986 */ /* 0x0003e2000c101928 */
[----:B------:R-:W-:-:S03]  /*547d0*/  LOP3.LUT P1, RZ, R5, 0x800000, RZ, 0xc0, !PT ;  /* 0x0080000005ff7812 */ /* 0x000fc6000782c0ff */
[----:B-1----:R-:W3:Y:S10]  /*547e0*/  LDL.LU R23, [R1+0x1cc] ;  /* 0x0001cc0001177983 */ /* 0x002ef40000300800 */
[----:B------:R-:W-:Y:S01]  /*547f0*/  @P1 STG.E desc[UR40][R28.64], R22 ;  /* 0x000000161c001986 */ /* 0x000fe2000c101928 */
[----:B------:R-:W-:-:S13]  /*54800*/  LOP3.LUT P1, RZ, R5, 0x400000, RZ, 0xc0, !PT ;  /* 0x0040000005ff7812 */ /* 0x000fda000782c0ff */
[----:B------:R1:W-:Y:S01]  /*54810*/  @P1 STG.E desc[UR40][R20.64], R25 ;  /* 0x0000001914001986 */ /* 0x0003e2000c101928 */
[----:B------:R-:W-:-:S03]  /*54820*/  LOP3.LUT P1, RZ, R5, 0x200000, RZ, 0xc0, !PT ;  /* 0x0020000005ff7812 */ /* 0x000fc6000782c0ff */
[----:B-1----:R-:W4:Y:S04]  /*54830*/  LDL.LU.64 R20, [R1+0x248] ;  /* 0x0002480001147983 */ /* 0x002f280000300a00 */
[----:B------:R-:W4:Y:S06]  /*54840*/  LDL.LU R25, [R1+0x17c] ;  /* 0x00017c0001197983 */ /* 0x000f2c0000300800 */
[----:B------:R1:W-:Y:S04]  /*54850*/  @P1 STG.E desc[UR40][R26.64], R19 ;  /* 0x000000131a001986 */ /* 0x0003e8000c101928 */
[----:B------:R-:W2:Y:S04]  /*54860*/  LDL.LU.64 R6, [R1+0x240] ;  /* 0x0002400001067983 */ /* 0x000ea80000300a00 */
[----:B-1----:R-:W2:Y:S04]  /*54870*/  LDL.LU R26, [R1+0x1b0] ;  /* 0x0001b000011a7983 */ /* 0x002ea80000300800 */
[----:B------:R-:W2:Y:S04]  /*54880*/  LDL.LU R28, [R1+0x160] ;  /* 0x00016000011c7983 */ /* 0x000ea80000300800 */
[----:B------:R-:W2:Y:S04]  /*54890*/  LDL.LU R19, [R1+0x1b4] ;  /* 0x0001b40001137983 */ /* 0x000ea80000300800 */
[----:B------:R-:W2:Y:S04]  /*548a0*/  LDL.LU R4, [R1+0x164] ;  /* 0x0001640001047983 */ /* 0x000ea80000300800 */
[----:B------:R-:W2:Y:S04]  /*548b0*/  LDL.LU R0, [R1+0x1b8] ;  /* 0x0001b80001007983 */ /* 0x000ea80000300800 */
        /* <DEDUP_REMOVED lines=10> */
[----:B---3--:R-:W-:Y:S01]  /*54960*/  @P1 STG.E desc[UR40][R12.64], R23 ;  /* 0x000000170c001986 */ /* 0x008fe2000c101928 */
[----:B------:R-:W-:-:S03]  /*54970*/  LOP3.LUT P1, RZ, R5, 0x40000, RZ, 0xc0, !PT ;  /* 0x0004000005ff7812 */ /* 0x000fc6000782c0ff */
[----:B--2---:R1:W-:Y:S04]  /*54980*/  STL.64 [R1+0x1af8], R8 ;  /* 0x001af80801007387 */ /* 0x0043e80000100a00 */
[----:B-1----:R-:W2:Y:S06]  /*54990*/  LDL.LU.64 R8, [R1+0x238] ;  /* 0x0002380001087983 */ /* 0x002eac0000300a00 */
[----:B----4-:R1:W-:Y:S01]  /*549a0*/  @P1 STG.E desc[UR40][R20.64], R25 ;  /* 0x0000001914001986 */ /* 0x0103e2000c101928 */
        /* <DEDUP_REMOVED lines=18> */
[----:B--2---:R1:W-:Y:S04]  /*54ad0*/  @P1 STG.E desc[UR40][R8.64], R28 ;  /* 0x0000001c08001986 */ /* 0x0043e8000c101928 */
[----:B-1----:R-:W2:Y:S01]  /*54ae0*/  LDL.LU.64 R8, [R1+0x1af8] ;  /* 0x001af80001087983 */ /* 0x002ea20000300a00 */
[----:B------:R-:W-:-:S03]  /*54af0*/  LOP3.LUT P1, RZ, R5, 0x8000, RZ, 0xc0, !PT ;  /* 0x0000800005ff7812 */ /* 0x000fc6000782c0ff */
[----:B------:R-:W3:Y:S10]  /*54b00*/  LDL.LU R28, [R1+0x1af0] ;  /* 0x001af000011c7983 */ /* 0x000ef40000300800 */
[----:B--2---:R1:W-:Y:S04]  /*54b10*/  @P1 STG.E desc[UR40][R8.64], R19 ;  /* 0x0000001308001986 */ /* 0x0043e8000c101928 */
[----:B-1----:R-:W2:Y:S01]  /*54b20*/  LDL.LU.64 R8, [R1+0x1ae8] ;  /* 0x001ae80001087983 */ /* 0x002ea20000300a00 */
[----:B------:R-:W-:-:S03]  /*54b30*/  LOP3.LUT P1, RZ, R5, 0x4000, RZ, 0xc0, !PT ;  /* 0x0000400005ff7812 */ /* 0x000fc6000782c0ff */
[----:B------:R-:W3:Y:S10]  /*54b40*/  LDL.LU R19, [R1+0x1ae0] ;  /* 0x001ae00001137983 */ /* 0x000ef40000300800 */
[----:B--2---:R1:W-:Y:S04]  /*54b50*/  @P1 STG.E desc[UR40][R8.64], R4 ;  /* 0x0000000408001986 */ /* 0x0043e8000c101928 */
[----:B-1----:R-:W2:Y:S01]  /*54b60*/  LDL.LU.64 R8, [R1+0x1ad8] ;  /* 0x001ad80001087983 */ /* 0x002ea20000300a00 */
[----:B------:R-:W-:-:S13]  /*54b70*/  LOP3.LUT P1, RZ, R5, 0x2000, RZ, 0xc0, !PT ;  /* 0x0000200005ff7812 */ /* 0x000fda000782c0ff */
[----:B--2---:R1:W-:Y:S04]  /*54b80*/  @P1 STG.E desc[UR40][R8.64], R0 ;  /* 0x0000000008001986 */ /* 0x0043e8000c101928 */
[----:B-1----:R-:W3:Y:S01]  /*54b90*/  LDL.LU.64 R8, [R1+0x1ad0] ;  /* 0x001ad00001087983 */ /* 0x002ee20000300a00 */
[----:B------:R-:W-:-:S13]  /*54ba0*/  LOP3.LUT P1, RZ, R5, 0x1000, RZ, 0xc0, !PT ;  /* 0x0000100005ff7812 */ /* 0x000fda000782c0ff */
[----:B---3--:R1:W-:Y:S01]  /*54bb0*/  @P1 STG.E desc[UR40][R8.64], R27 ;  /* 0x0000001b08001986 */ /* 0x0083e2000c101928 */
[----:B------:R-:W-:-:S03]  /*54bc0*/  LOP3.LUT P1, RZ, R5, 0x800, RZ, 0xc0, !PT ;  /* 0x0000080005ff7812 */ /* 0x000fc6000782c0ff */
[----:B-1----:R-:W2:Y:S10]  /*54bd0*/  LDL.LU.64 R8, [R1+0x1498] ;  /* 0x0014980001087983 */ /* 0x002eb40000300a00 */
[----:B----4-:R-:W-:Y:S01]  /*54be0*/  @P1 STG.E desc[UR40][R10.64], R18 ;  /* 0x000000120a001986 */ /* 0x010fe2000c101928 */
[----:B------:R-:W-:-:S03]  /*54bf0*/  LOP3.LUT P1, RZ, R5, 0x400, RZ, 0xc0, !PT ;  /* 0x0000040005ff7812 */ /* 0x000fc6000782c0ff */
[----:B------:R-:W2:Y:S10]  /*54c00*/  LDL.LU R27, [R1+0x118] ;  /* 0x00011800011b7983 */ /* 0x000eb40000300800 */
[----:B------:R1:W-:Y:S04]  /*54c10*/  @P1 STG.E desc[UR40][R2.64], R24 ;  /* 0x0000001802001986 */ /* 0x0003e8000c101928 */
[----:B------:R-:W-:Y:S04]  /*54c20*/  @P4 STG.E desc[UR40][R16.64], R29 ;  /* 0x0000001d10004986 */ /* 0x000fe8000c101928 */
[----:B------:R3:W-:Y:S04]  /*54c30*/  @P3 STG.E desc[UR40][R12.64], R23 ;  /* 0x000000170c003986 */ /* 0x0007e8000c101928 */
[----:B------:R-:W-:Y:S04]  /*54c40*/  @P2 STG.E desc[UR40][R14.64], R22 ;  /* 0x000000160e002986 */ /* 0x000fe8000c101928 */
[----:B------:R4:W-:Y:S04]  /*54c50*/  @P0 STG.E desc[UR40][R20.64], R25 ;  /* 0x0000001914000986 */ /* 0x0009e8000c101928 */
[----:B-1----:R-:W2:Y:S04]  /*54c60*/  LDL.LU.64 R2, [R1+0x14b0] ;  /* 0x0014b00001027983 */ /* 0x002ea80000300a00 */
[----:B------:R-:W2:Y:S04]  /*54c70*/  LDL.LU R24, [R1+0x15c] ;  /* 0x00015c0001187983 */ /* 0x000ea80000300800 */
[----:B---3--:R-:W3:Y:S04]  /*54c80*/  LDL.LU.64 R12, [R1+0x14b8] ;  /* 0x0014b800010c7983 */ /* 0x008ee80000300a00 */
[----:B------:R-:W3:Y:S04]  /*54c90*/  LDL.LU R23, [R1+0x11c] ;  /* 0x00011c0001177983 */ /* 0x000ee80000300800 */
[----:B----4-:R-:W4:Y:S04]  /*54ca0*/  LDL.LU.64 R20, [R1+0x14c0] ;  /* 0x0014c00001147983 */ /* 0x010f280000300a00 */
[----:B------:R-:W4:Y:S04]  /*54cb0*/  LDL.LU R25, [R1+0x140] ;  /* 0x0001400001197983 */ /* 0x000f280000300800 */
[----:B------:R1:W-:Y:S04]  /*54cc0*/  @P5 STG.E desc[UR40][R6.64], R26 ;  /* 0x0000001a06005986 */ /* 0x0003e8000c101928 */
[----:B-1----:R-:W4:Y:S04]  /*54cd0*/  LDL.LU.64 R6, [R1+0x14c8] ;  /* 0x0014c80001067983 */ /* 0x002f280000300a00 */
[----:B------:R-:W4:Y:S01]  /*54ce0*/  LDL.LU R26, [R1+0x100] ;  /* 0x00010000011a7983 */ /* 0x000f220000300800 */
[----:B------:R-:W-:-:S02]  /*54cf0*/  LOP3.LUT P4, RZ, R5, 0x100, RZ, 0xc0, !PT ;  /* 0x0000010005ff7812 */ /* 0x000fc4000788c0ff */
[C---:B------:R-:W-:Y:S02]  /*54d00*/  LOP3.LUT P3, RZ, R5.reuse, 0x80, RZ, 0xc0, !PT ;  /* 0x0000008005ff7812 */ /* 0x040fe4000786c0ff */
[C---:B------:R-:W-:Y:S01]  /*54d10*/  LOP3.LUT P2, RZ, R5.reuse, 0x40, RZ, 0xc0, !PT ;  /* 0x0000004005ff7812 */ /* 0x040fe2000784c0ff */
[----:B------:R-:W4:Y:S04]  /*54d20*/  LDL.LU.64 R14, [R1+0x14d0] ;  /* 0x0014d000010e7983 */ /* 0x000f280000300a00 */
[----:B------:R-:W4:Y:S04]  /*54d30*/  LDL.LU R22, [R1+0x144] ;  /* 0x0001440001167983 */ /* 0x000f280000300800 */
[----:B--2---:R1:W-:Y:S04]  /*54d40*/  @P6 STG.E desc[UR40][R8.64], R27 ;  /* 0x0000001b08006986 */ /* 0x0043e8000c101928 */
[----:B-1----:R-:W2:Y:S04]  /*54d50*/  LDL.LU.64 R8, [R1+0x14d8] ;  /* 0x0014d80001087983 */ /* 0x002ea80000300a00 */
[----:B------:R-:W2:Y:S04]  /*54d60*/  LDL.LU R27, [R1+0x104] ;  /* 0x00010400011b7983 */ /* 0x000ea80000300800 */
[----:B------:R1:W-:Y:S04]  /*54d70*/  @P4 STG.E desc[UR40][R2.64], R24 ;  /* 0x0000001802004986 */ /* 0x0003e8000c101928 */
[----:B---3--:R3:W-:Y:S04]  /*54d80*/  @P3 STG.E desc[UR40][R12.64], R23 ;  /* 0x000000170c003986 */ /* 0x0087e8000c101928 */
[----:B----4-:R4:W-:Y:S04]  /*54d90*/  @P2 STG.E desc[UR40][R20.64], R25 ;  /* 0x0000001914002986 */ /* 0x0109e8000c101928 */
[----:B-1----:R-:W2:Y:S04]  /*54da0*/  LDL.LU.64 R2, [R1+0x14e0] ;  /* 0x0014e00001027983 */ /* 0x002ea80000300a00 */
[----:B------:R-:W2:Y:S04]  /*54db0*/  LDL.LU R24, [R1+0x148] ;  /* 0x0001480001187983 */ /* 0x000ea80000300800 */
[----:B---3--:R-:W3:Y:S04]  /*54dc0*/  LDL.LU.64 R12, [R1+0x14e8] ;  /* 0x0014e800010c7983 */ /* 0x008ee80000300a00 */
[----:B------:R-:W3:Y:S04]  /*54dd0*/  LDL.LU R23, [R1+0x108] ;  /* 0x0001080001177983 */ /* 0x000ee80000300800 */
[----:B----4-:R-:W4:Y:S04]  /*54de0*/  LDL.LU.64 R20, [R1+0x14f0] ;  /* 0x0014f00001147983 */ /* 0x010f280000300a00 */
[----:B------:R-:W4:Y:S01]  /*54df0*/  LDL.LU R25, [R1+0x14c] ;  /* 0x00014c0001197983 */ /* 0x000f220000300800 */
[C---:B------:R-:W-:Y:S01]  /*54e00*/  LOP3.LUT P0, RZ, R5.reuse, 0x20, RZ, 0xc0, !PT ;  /* 0x0000002005ff7812 */ /* 0x040fe2000780c0ff */
[----:B------:R-:W-:Y:S01]  /*54e10*/  VIADD R0, R28, 0x1ab ;  /* 0x000001ab1c007836 */ /* 0x000fe20000000000 */
[----:B------:R-:W-:-:S11]  /*54e20*/  LOP3.LUT P1, RZ, R5, 0x200, RZ, 0xc0, !PT ;  /* 0x0000020005ff7812 */ /* 0x000fd6000782c0ff */
[----:B------:R1:W-:Y:S04]  /*54e30*/  @P0 STG.E desc[UR40][R6.64], R26 ;  /* 0x0000001a06000986 */ /* 0x0003e8000c101928 */
[----:B-1----:R-:W4:Y:S04]  /*54e40*/  LDL.LU.64 R6, [R1+0x14f8] ;  /* 0x0014f80001067983 */ /* 0x002f280000300a00 */
[----:B------:R-:W4:Y:S01]  /*54e50*/  LDL.LU R26, [R1+0x10c] ;  /* 0x00010c00011a7983 */ /* 0x000f220000300800 */
[----:B------:R-:W-:Y:S01]  /*54e60*/  ISETP.LT.AND P6, PT, R0, UR4, !P1 ;  /* 0x0000000400007c0c */ /* 0x000fe2000cfc1270 */
[----:B------:R-:W-:Y:S01]  /*54e70*/  VIADD R0, R28, 0x1ac ;  /* 0x000001ac1c007836 */ /* 0x000fe20000000000 */
[----:B------:R-:W-:Y:S01]  /*54e80*/  LOP3.LUT P5, RZ, R5, 0x10, RZ, 0xc0, !PT ;  /* 0x0000001005ff7812 */ /* 0x000fe200078ac0ff */
[----:B------:R-:W1:Y:S03]  /*54e90*/  LDCU UR4, c[0x0][0x39c] ;  /* 0x00007380ff0477ac */ /* 0x000e660008000800 */
[----:B------:R-:W-:Y:S01]  /*54ea0*/  ISETP.LT.AND P4, PT, R0, UR5, !P1 ;  /* 0x0000000500007c0c */ /* 0x000fe2000cf81270 */
[----:B------:R-:W-:Y:S01]  /*54eb0*/  VIADD R0, R28, 0x1ad ;  /* 0x000001ad1c007836 */ /* 0x000fe20000000000 */
[----:B------:R-:W1:Y:S04]  /*54ec0*/  LDCU UR5, c[0x0][0x39c] ;  /* 0x00007380ff0577ac */ /* 0x000e680008000800 */
[----:B------:R-:W-:Y:S01]  /*54ed0*/  ISETP.LT.AND P3, PT, R0, UR6, !P1 ;  /* 0x0000000600007c0c */ /* 0x000fe2000cf61270 */
[----:B------:R-:W-:Y:S01]  /*54ee0*/  VIADD R0, R28, 0x1ae ;  /* 0x000001ae1c007836 */ /* 0x000fe20000000000 */
[----:B------:R-:W1:Y:S04]  /*54ef0*/  LDCU UR6, c[0x0][0x39c] ;  /* 0x00007380ff0677ac */ /* 0x000e680008000800 */
[----:B------:R-:W-:Y:S01]  /*54f00*/  ISETP.LT.AND P2, PT, R0, UR7, !P1 ;  /* 0x0000000700007c0c */ /* 0x000fe2000cf41270 */
[----:B------:R1:W-:Y:S01]  /*54f10*/  @P5 STG.E desc[UR40][R14.64], R22 ;  /* 0x000000160e005986 */ /* 0x0003e2000c101928 */
[----:B------:R-:W-:Y:S01]  /*54f20*/  VIADD R0, R28, 0x1af ;  /* 0x000001af1c007836 */ /* 0x000fe20000000000 */
[----:B------:R-:W2:Y:S02]  /*54f30*/  LDCU UR7, c[0x0][0x39c] ;  /* 0x00007380ff0777ac */ /* 0x000ea40008000800 */
[----:B-1----:R-:W4:Y:S04]  /*54f40*/  LDL.LU.64 R14, [R1+0x1500] ;  /* 0x00150000010e7983 */ /* 0x002f280000300a00 */
        /* <DEDUP_REMOVED lines=13> */
[----:B------:R-:W-:Y:S01]  /*55020*/  ISETP.LT.AND P0, PT, R0, UR4, !P1 ;  /* 0x0000000400007c0c */ /* 0x000fe2000cf01270 */
[----:B------:R-:W-:Y:S01]  /*55030*/  VIADD R0, R28, 0x1b0 ;  /* 0x000001b01c007836 */ /* 0x000fe20000000000 */
[----:B------:R-:W1:Y:S04]  /*55040*/  LDCU UR4, c[0x0][0x39c] ;  /* 0x00007380ff0477ac */ /* 0x000e680008000800 */
[----:B------:R-:W-:-:S07]  /*55050*/  ISETP.LT.AND P5, PT, R0, UR5, !P1 ;  /* 0x0000000500007c0c */ /* 0x000fce000cfa1270 */
[----:B------:R1:W-:Y:S01]  /*55060*/  @P0 STG.E desc[UR40][R6.64], R26 ;  /* 0x0000001a06000986 */ /* 0x0003e2000c101928 */
[----:B------:R-:W-:Y:S01]  /*55070*/  VIADD R0, R28, 0x1b1 ;  /* 0x000001b11c007836 */ /* 0x000fe20000000000 */
[----:B------:R-:W1:Y:S02]  /*55080*/  LDCU UR5, c[0x0][0x39c] ;  /* 0x00007380ff0577ac */ /* 0x000e640008000800 */
[----:B-1----:R-:W4:Y:S04]  /*55090*/  LDL.LU.64 R6, [R1+0x1528] ;  /* 0x0015280001067983 */ /* 0x002f280000300a00 */
[----:B------:R-:W4:Y:S01]  /*550a0*/  LDL.LU R26, [R1+0xf8] ;  /* 0x0000f800011a7983 */ /* 0x000f220000300800 */
[----:B------:R-:W-:Y:S01]  /*550b0*/  ISETP.LT.AND P6, PT, R0, UR6, !P1 ;  /* 0x0000000600007c0c */ /* 0x000fe2000cfc1270 */
[----:B------:R-:W-:Y:S01]  /*550c0*/  VIADD R0, R28, 0x1b2 ;  /* 0x000001b21c007836 */ /* 0x000fe20000000000 */
[----:B------:R-:W1:Y:S04]  /*550d0*/  LDCU UR6, c[0x0][0x39c] ;  /* 0x00007380ff0677ac */ /* 0x000e680008000800 */
        /* <DEDUP_REMOVED lines=214> */
[----:B------:R-:W-:-:S02]  /*55e40*/  VIADD R0, R28, 0x1d6 ;  /* 0x000001d61c007836 */ /* 0x000fc40000000000 */
[----:B------:R-:W4:Y:S01]  /*55e50*/  LDL.LU.64 R4, [R1+0x1650] ;  /* 0x0016500001047983 */ /* 0x000f220000300a00 */
[----:B------:R-:W1:Y:S02]  /*55e60*/  LDCU UR6, c[0x0][0x39c] ;  /* 0x00007380ff0677ac */ /* 0x000e640008000800 */
[----:B------:R-:W-:Y:S01]  /*55e70*/  ISETP.LT.AND P4, PT, R0, UR7, !P1 ;  /* 0x0000000700007c0c */ /* 0x000fe2000cf81270 */
[----:B------:R-:W-:Y:S01]  /*55e80*/  VIADD R0, R28, 0x1d7 ;  /* 0x000001d71c007836 */ /* 0x000fe20000000000 */
[----:B------:R-:W1:Y:S04]  /*55e90*/  LDCU UR7, c[0x0][0x39c] ;  /* 0x00007380ff0777ac */ /* 0x000e680008000800 */
[----:B------:R-:W-:Y:S01]  /*55ea0*/  ISETP.LT.AND P3, PT, R0, UR4, !P1 ;  /* 0x0000000400007c0c */ /* 0x000fe2000cf61270 */
[----:B------:R-:W-:Y:S01]  /*55eb0*/  VIADD R0, R28, 0x1d8 ;  /* 0x000001d81c007836 */ /* 0x000fe20000000000 */
[----:B------:R-:W1:Y:S04]  /*55ec0*/  LDCU UR4, c[0x0][0x39c] ;  /* 0x00007380ff0477ac */ /* 0x000e680008000800 */
[----:B------:R-:W-:Y:S01]  /*55ed0*/  ISETP.LT.AND P2, PT, R0, UR5, !P1 ;  /* 0x0000000500007c0c */ /* 0x000fe2000cf41270 */
[----:B------:R-:W-:Y:S01]  /*55ee0*/  @P5 STG.E desc[UR40][R14.64], R22 ;  /* 0x000000160e005986 */ /* 0x000fe2000c101928 */
[----:B------:R-:W-:Y:S01]  /*55ef0*/  VIADD R0, R28, 0x1d9 ;  /* 0x000001d91c007836 */ /* 0x000fe20000000000 */
[----:B------:R-:W1:Y:S02]  /*55f00*/  LDCU UR5, c[0x0][0x39c] ;  /* 0x00007380ff0577ac */ /* 0x000e640008000800 */
[----:B--2---:R2:W-:Y:S02]  /*55f10*/  @P6 STG.E desc[UR40][R8.64], R27 ;  /* 0x0000001b08006986 */ /* 0x0045e4000c101928 */
[----:B-1----:R-:W-:-:S02]  /*55f20*/  ISETP.LT.AND P0, PT, R0, UR6, !P1 ;  /* 0x0000000600007c0c */ /* 0x002fc4000cf01270 */
[----:B------:R-:W1:Y:S04]  /*55f30*/  LDS.128 R8, [R19] ;  /* 0x0000000013087984 */ /* 0x000e680000000c00 */
[----:B--2---:R-:W2:Y:S04]  /*55f40*/  LDL.LU R27, [R1+0xd4] ;  /* 0x0000d400011b7983 */ /* 0x004ea80000300800 */
[----:B------:R-:W2:Y:S04]  /*55f50*/  LDL.LU.64 R16, [R1+0x1660] ;  /* 0x0016600001107983 */ /* 0x000ea80000300a00 */
[----:B------:R-:W2:Y:S04]  /*55f60*/  LDL.LU R22, [R1+0x94] ;  /* 0x0000940001167983 */ /* 0x000ea80000300800 */
[----:B------:R1:W-:Y:S04]  /*55f70*/  @P4 STG.E desc[UR40][R2.64], R24 ;  /* 0x0000001802004986 */ /* 0x0003e8000c101928 */
[----:B---3--:R3:W-:Y:S01]  /*55f80*/  @P3 STG.E desc[UR40][R12.64], R23 ;  /* 0x000000170c003986 */ /* 0x0087e2000c101928 */
[----:B------:R-:W-:Y:S01]  /*55f90*/  VIADD R0, R28, 0x1da ;  /* 0x000001da1c007836 */ /* 0x000fe20000000000 */
[----:B------:R-:W3:Y:S02]  /*55fa0*/  LDCU UR6, c[0x0][0x39c] ;  /* 0x00007380ff0677ac */ /* 0x000ee40008000800 */
[----:B----4-:R4:W-:Y:S04]  /*55fb0*/  @P2 STG.E desc[UR40][R20.64], R25 ;  /* 0x0000001914002986 */ /* 0x0109e8000c101928 */
[----:B-1----:R-:W2:Y:S04]  /*55fc0*/  LDL.LU.64 R2, [R1+0x1668] ;  /* 0x0016680001027983 */ /* 0x002ea80000300a00 */
[----:B------:R-:W2:Y:S04]  /*55fd0*/  LDL.LU R24, [R1+0xd8] ;  /* 0x0000d80001187983 */ /* 0x000ea80000300800 */
[----:B------:R-:W2:Y:S04]  /*55fe0*/  LDL.LU.64 R14, [R1+0x1678] ;  /* 0x00167800010e7983 */ /* 0x000ea80000300a00 */
[----:B---3--:R-:W3:Y:S04]  /*55ff0*/  LDL.LU R23, [R1+0x98] ;  /* 0x0000980001177983 */ /* 0x008ee80000300800 */
[----:B----4-:R-:W4:Y:S04]  /*56000*/  LDL.LU.64 R20, [R1+0x1680] ;  /* 0x0016800001147983 */ /* 0x010f280000300a00 */
[----:B------:R-:W4:Y:S04]  /*56010*/  LDL.LU R25, [R1+0xdc] ;  /* 0x0000dc0001197983 */ /* 0x000f280000300800 */
[----:B------:R-:W4:Y:S04]  /*56020*/  LDL.LU.64 R12, [R1+0x1688] ;  /* 0x00168800010c7983 */ /* 0x000f280000300a00 */
[----:B------:R-:W4:Y:S01]  /*56030*/  LDL.LU R18, [R1+0x9c] ;  /* 0x00009c0001127983 */ /* 0x000f220000300800 */
[----:B------:R-:W-:Y:S01]  /*56040*/  ISETP.LT.AND P5, PT, R0, UR7, !P1 ;  /* 0x0000000700007c0c */ /* 0x000fe2000cfa1270 */
[----:B------:R-:W-:Y:S01]  /*56050*/  VIADD R0, R28, 0x1db ;  /* 0x000001db1c007836 */ /* 0x000fe20000000000 */
[----:B------:R-:W1:Y:S01]  /*56060*/  LDCU UR7, c[0x0][0x39c] ;  /* 0x00007380ff0777ac */ /* 0x000e620008000800 */
[----:B------:R1:W-:Y:S04]  /*56070*/  @P0 STG.E desc[UR40][R6.64], R26 ;  /* 0x0000001a06000986 */ /* 0x0003e8000c101928 */
        /* <DEDUP_REMOVED lines=12> */
[----:B--2---:R2:W-:Y:S04]  /*56140*/  @P5 STG.E desc[UR40][R4.64], R27 ;  /* 0x0000001b04005986 */ /* 0x0045e8000c101928 */
[----:B------:R-:W-:Y:S01]  /*56150*/  @P6 STG.E desc[UR40][R16.64], R22 ;  /* 0x0000001610006986 */ /* 0x000fe2000c101928 */
[----:B------:R-:W-:Y:S01]  /*56160*/  VIADD R0, R28, 0x1df ;  /* 0x000001df1c007836 */ /* 0x000fe20000000000 */
[----:B------:R-:W1:Y:S02]  /*56170*/  LDCU UR7, c[0x0][0x39c] ;  /* 0x00007380ff0777ac */ /* 0x000e640008000800 */
[----:B--2---:R-:W2:Y:S04]  /*56180*/  LDL.LU.64 R26, [R1+0x1658] ;  /* 0x00165800011a7983 */ /* 0x004ea80000300a00 */
[----:B------:R1:W-:Y:S04]  /*56190*/  @P4 STG.E desc[UR40][R2.64], R24 ;  /* 0x0000001802004986 */ /* 0x0003e8000c101928 */
[----:B---3--:R3:W-:Y:S04]  /*561a0*/  @P3 STG.E desc[UR40][R14.64], R23 ;  /* 0x000000170e003986 */ /* 0x0087e8000c101928 */
[----:B----4-:R4:W-:Y:S04]  /*561b0*/  @P2 STG.E desc[UR40][R20.64], R25 ;  /* 0x0000001914002986 */ /* 0x0109e8000c101928 */
[----:B-1----:R-:W2:Y:S04]  /*561c0*/  LDL.LU.64 R2, [R1+0x16a0] ;  /* 0x0016a00001027983 */ /* 0x002ea80000300a00 */
[----:B------:R-:W2:Y:S04]  /*561d0*/  LDL.LU R24, [R1+0x24] ;  /* 0x0000240001187983 */ /* 0x000ea80000300800 */
[----:B---3--:R-:W3:Y:S04]  /*561e0*/  LDL.LU.64 R22, [R1+0x16b0] ;  /* 0x0016b00001167983 */ /* 0x008ee80000300a00 */
[----:B----4-:R-:W4:Y:S04]  /*561f0*/  LDL.LU.64 R20, [R1+0x16b8] ;  /* 0x0016b80001147983 */ /* 0x010f280000300a00 */
[----:B------:R-:W4:Y:S01]  /*56200*/  LDL.LU R25, [R1+0x28] ;  /* 0x0000280001197983 */ /* 0x000f220000300800 */
[----:B------:R-:W-:Y:S01]  /*56210*/  ISETP.LT.AND P0, PT, R0, UR4, !P1 ;  /* 0x0000000400007c0c */ /* 0x000fe2000cf01270 */
[----:B------:R-:W-:Y:S01]  /*56220*/  VIADD R0, R28, 0x1e0 ;  /* 0x000001e01c007836 */ /* 0x000fe20000000000 */
[----:B------:R-:W1:Y:S01]  /*56230*/  LDCU UR4, c[0x0][0x39c] ;  /* 0x00007380ff0477ac */ /* 0x000e620008000800 */
[----:B------:R-:W4:Y:S04]  /*56240*/  LDL.LU.64 R16, [R1+0x16a8] ;  /* 0x0016a80001107983 */ /* 0x000f280000300a00 */
[----:B------:R-:W4:Y:S01]  /*56250*/  LDL.LU.64 R14, [R1+0x1698] ;  /* 0x00169800010e7983 */ /* 0x000f220000300a00 */
[----:B------:R-:W-:-:S05]  /*56260*/  ISETP.LT.AND P5, PT, R0, UR5, !P1 ;  /* 0x0000000500007c0c */ /* 0x000fca000cfa1270 */
[----:B------:R-:W-:Y:S01]  /*56270*/  @P0 STG.E desc[UR40][R12.64], R18 ;  /* 0x000000120c000986 */ /* 0x000fe2000c101928 */
[----:B------:R-:W-:Y:S01]  /*56280*/  VIADD R0, R28, 0x1e1 ;  /* 0x000001e11c007836 */ /* 0x000fe20000000000 */
[----:B------:R-:W1:Y:S06]  /*56290*/  LDCU UR5, c[0x0][0x39c] ;  /* 0x00007380ff0577ac */ /* 0x000e6c0008000800 */
[----:B------:R-:W-:Y:S04]  /*562a0*/  @P5 STG.E desc[UR40][R6.64], R29 ;  /* 0x0000001d06005986 */ /* 0x000fe8000c101928 */
[----:B------:R-:W2:Y:S01]  /*562b0*/  LDS.128 R4, [R19+0x2000] ;  /* 0x0020000013047984 */ /* 0x000ea20000000c00 */
[----:B------:R-:W-:Y:S01]  /*562c0*/  ISETP.LT.AND P6, PT, R0, UR6, !P1 ;  /* 0x0000000600007c0c */ /* 0x000fe2000cfc1270 */
[----:B------:R-:W-:Y:S01]  /*562d0*/  VIADD R0, R28, 0x1e2 ;  /* 0x000001e21c007836 */ /* 0x000fe20000000000 */
[----:B------:R-:W2:Y:S04]  /*562e0*/  LDCU UR6, c[0x0][0x39c] ;  /* 0x00007380ff0677ac */ /* 0x000ea80008000800 */
[----:B------:R-:W-:Y:S01]  /*562f0*/  ISETP.LT.AND P4, PT, R0, UR7, !P1 ;  /* 0x0000000700007c0c */ /* 0x000fe2000cf81270 */
[----:B------:R-:W-:Y:S01]  /*56300*/  VIADD R0, R28, 0x1e3 ;  /* 0x000001e31c007836 */ /* 0x000fe20000000000 */
[----:B------:R-:W2:Y:S04]  /*56310*/  LDCU UR7, c[0x0][0x39c] ;  /* 0x00007380ff0777ac */ /* 0x000ea80008000800 */
[----:B-1----:R-:W-:Y:S01]  /*56320*/  ISETP.LT.AND P3, PT, R0, UR4, !P1 ;  /* 0x0000000400007c0c */ /* 0x002fe2000cf61270 */
[----:B------:R-:W-:Y:S01]  /*56330*/  VIADD R0, R28, 0x1e4 ;  /* 0x000001e41c007836 */ /* 0x000fe20000000000 */
[----:B------:R-:W1:Y:S04]  /*56340*/  LDCU UR4, c[0x0][0x39c] ;  /* 0x00007380ff0477ac */ /* 0x000e680008000800 */
[----:B------:R-:W-:Y:S01]  /*56350*/  ISETP.LT.AND P2, PT, R0, UR5, !P1 ;  /* 0x0000000500007c0c */ /* 0x000fe2000cf41270 */
[----:B--2---:R2:W-:Y:S01]  /*56360*/  @P6 STG.E desc[UR40][R26.64], R8 ;  /* 0x000000081a006986 */ /* 0x0045e2000c101928 */
[----:B------:R-:W-:Y:S01]  /*56370*/  VIADD R0, R28, 0x1e5 ;  /* 0x000001e51c007836 */ /* 0x000fe20000000000 */
[----:B------:R-:W1:Y:S02]  /*56380*/  LDCU UR5, c[0x0][0x39c] ;  /* 0x00007380ff0577ac */ /* 0x000e640008000800 */
[----:B--2---:R-:W2:Y:S04]  /*56390*/  LDL.LU R26, [R1+0x2c] ;  /* 0x00002c00011a7983 */ /* 0x004ea80000300800 */
[----:B------:R-:W2:Y:S04]  /*563a0*/  LDL.LU.64 R12, [R1+0x1690] ;  /* 0x00169000010c7983 */ /* 0x000ea80000300a00 */
[----:B------:R1:W-:Y:S04]  /*563b0*/  STL.64 [R1+0x1ac8], R6 ;  /* 0x001ac80601007387 */ /* 0x0003e80000100a00 */
[----:B-1----:R-:W2:Y:S04]  /*563c0*/  LDL.LU.64 R6, [R1+0x16d8] ;  /* 0x0016d80001067983 */ /* 0x002ea80000300a00 */
[----:B------:R-:W-:Y:S04]  /*563d0*/  @P4 STG.E desc[UR40][R2.64], R24 ;  /* 0x0000001802004986 */ /* 0x000fe8000c101928 */
[----:B------:R-:W2:Y:S04]  /*563e0*/  LDL.LU R27, [R1] ;  /* 0x00000000011b7983 */ /* 0x000ea80000300800 */
[----:B---3--:R1:W-:Y:S04]  /*563f0*/  @P3 STG.E desc[UR40][R22.64], R9 ;  /* 0x0000000916003986 */ /* 0x0083e8000c101928 */
[----:B----4-:R3:W-:Y:S04]  /*56400*/  @P2 STG.E desc[UR40][R20.64], R25 ;  /* 0x0000001914002986 */ /* 0x0107e8000c101928 */
[----:B-1----:R-:W4:Y:S04]  /*56410*/  LDL.LU.64 R22, [R1+0x16e8] ;  /* 0x0016e80001167983 */ /* 0x002f280000300a00 */
[----:B---3--:R-:W3:Y:S04]  /*56420*/  LDL.LU.64 R20, [R1+0x16f0] ;  /* 0x0016f00001147983 */ /* 0x008ee80000300a00 */
[----:B------:R-:W3:Y:S04]  /*56430*/  LDL.LU R2, [R1+0x4] ;  /* 0x0000040001027983 */ /* 0x000ee80000300800 */
[----:B------:R-:W3:Y:S01]  /*56440*/  LDL.LU.64 R24, [R1+0x1700] ;  /* 0x0017000001187983 */ /* 0x000ee20000300a00 */
[----:B------:R-:W-:Y:S01]  /*56450*/  ISETP.LT.AND P0, PT, R0, UR6, !P1 ;  /* 0x0000000600007c0c */ /* 0x000fe2000cf01270 */
[----:B------:R-:W-:Y:S01]  /*56460*/  VIADD R0, R28, 0x1e6 ;  /* 0x000001e61c007836 */ /* 0x000fe20000000000 */
[----:B------:R-:W1:Y:S01]  /*56470*/  LDCU UR6, c[0x0][0x39c] ;  /* 0x00007380ff0677ac */ /* 0x000e620008000800 */
[----:B------:R-:W3:Y:S03]  /*56480*/  LDL.LU R18, [R1+0x8] ;  /* 0x0000080001127983 */ /* 0x000ee60000300800 */
[----:B------:R-:W-:Y:S01]  /*56490*/  ISETP.LT.AND P5, PT, R0, UR7, !P1 ;  /* 0x0000000700007c0c */ /* 0x000fe2000cfa1270 */
[----:B------:R-:W-:Y:S01]  /*564a0*/  VIADD R0, R28, 0x1e7 ;  /* 0x000001e71c007836 */ /* 0x000fe20000000000 */
[----:B------:R-:W1:Y:S04]  /*564b0*/  LDCU UR7, c[0x0][0x39c] ;  /* 0x00007380ff0777ac */ /* 0x000e680008000800 */
[----:B------:R-:W-:Y:S01]  /*564c0*/  ISETP.LT.AND P6, PT, R0, UR4, !P1 ;  /* 0x0000000400007c0c */ /* 0x000fe2000cfc1270 */
[----:B------:R-:W-:Y:S01]  /*564d0*/  VIADD R0, R28, 0x1e8 ;  /* 0x000001e81c007836 */ /* 0x000fe20000000000 */
[----:B------:R1:W-:Y:S01]  /*564e0*/  @P0 STG.E desc[UR40][R16.64], R10 ;  /* 0x0000000a10000986 */ /* 0x0003e2000c101928 */
[----:B------:R-:W2:Y:S03]  /*564f0*/  LDCU UR4, c[0x0][0x39c] ;  /* 0x00007380ff0477ac */ /* 0x000ea60008000800 */
[----:B------:R-:W-:Y:S01]  /*56500*/  ISETP.LT.AND P4, PT, R0, UR5, !P1 ;  /* 0x0000000500007c0c */ /* 0x000fe2000cf81270 */
[----:B------:R-:W-:Y:S01]  /*56510*/  VIADD R0, R28, 0x1e9 ;  /* 0x000001e91c007836 */ /* 0x000fe20000000000 */
[----:B------:R-:W2:Y:S04]  /*56520*/  LDCU UR5, c[0x0][0x39c] ;  /* 0x00007380ff0577ac */ /* 0x000ea80008000800 */
[----:B-1----:R-:W-:Y:S01]  /*56530*/  ISETP.LT.AND P3, PT, R0, UR6, !P1 ;  /* 0x0000000600007c0c */ /* 0x002fe2000cf61270 */
[----:B------:R-:W-:Y:S01]  /*56540*/  VIADD R0, R28, 0x1ea ;  /* 0x000001ea1c007836 */ /* 0x000fe20000000000 */
[----:B------:R-:W3:Y:S04]  /*56550*/  LDL.LU.64 R16, [R1+0x16d0] ;  /* 0x0016d00001107983 */ /* 0x000ee80000300a00 */
[----:B------:R-:W3:Y:S01]  /*56560*/  LDL.LU R29, [R1+0xc] ;  /* 0x00000c00011d7983 */ /* 0x000ee20000300800 */
[----:B------:R-:W1:Y:S01]  /*56570*/  LDCU UR6, c[0x0][0x39c] ;  /* 0x00007380ff0677ac */ /* 0x000e620008000800 */
[----:B------:R-:W-:Y:S01]  /*56580*/  ISETP.LT.AND P2, PT, R0, UR7, !P1 ;  /* 0x0000000700007c0c */ /* 0x000fe2000cf41270 */
[----:B------:R-:W-:Y:S01]  /*56590*/  VIADD R0, R28, 0x1eb ;  /* 0x000001eb1c007836 */ /* 0x000fe20000000000 */
[----:B------:R-:W1:Y:S04]  /*565a0*/  LDCU UR7, c[0x0][0x39c] ;  /* 0x00007380ff0777ac */ /* 0x000e680008000800 */
[----:B------:R-:W-:Y:S01]  /*565b0*/  ISETP.LT.AND P0, PT, R0, UR8, !P1 ;  /* 0x0000000800007c0c */ /* 0x000fe2000cf01270 */
[----:B--2---:R2:W-:Y:S04]  /*565c0*/  @P5 STG.E desc[UR40][R14.64], R26 ;  /* 0x0000001a0e005986 */ /* 0x0045e8000c101928 */
[----:B------:R1:W-:Y:S01]  /*565d0*/  @P6 STG.E desc[UR40][R12.64], R11 ;  /* 0x0000000b0c006986 */ /* 0x0003e2000c101928 */
[----:B------:R-:W-:-:S03]  /*565e0*/  VIADD R0, R28, 0x1ec ;  /* 0x000001ec1c007836 */ /* 0x000fc60000000000 */
[----:B------:R-:W2:Y:S01]  /*565f0*/  LDS.128 R8, [R19+0x4000] ;  /* 0x0040000013087984 */ /* 0x000ea20000000c00 */
[----:B------:R-:W2:Y:S03]  /*56600*/  LDCU UR8, c[0x0][0x39c] ;  /* 0x00007380ff0877ac */ /* 0x000ea60008000800 */
[----:B--2---:R-:W2:Y:S04]  /*56610*/  LDL.LU.64 R14, [R1+0x16c8] ;  /* 0x0016c800010e7983 */ /* 0x004ea80000300a00 */
[----:B-1----:R-:W2:Y:S04]  /*56620*/  LDL.LU.64 R12, [R1+0x1728] ;  /* 0x00172800010c7983 */ /* 0x002ea80000300a00 */
[----:B------:R1:W-:Y:S04]  /*56630*/  @P4 STG.E desc[UR40][R6.64], R27 ;  /* 0x0000001b06004986 */ /* 0x0003e8000c101928 */
[----:B-1----:R-:W2:Y:S04]  /*56640*/  LDL.LU.64 R6, [R1+0x1ac8] ;  /* 0x001ac80001067983 */ /* 0x002ea80000300a00 */
[----:B------:R-:W2:Y:S04]  /*56650*/  LDL.LU.64 R26, [R1+0x1738] ;  /* 0x00173800011a7983 */ /* 0x000ea80000300a00 */
[----:B----4-:R1:W-:Y:S04]  /*56660*/  @P3 STG.E desc[UR40][R22.64], R4 ;  /* 0x0000000416003986 */ /* 0x0103e8000c101928 */
[----:B---3--:R3:W-:Y:S04]  /*56670*/  @P2 STG.E desc[UR40][R20.64], R2 ;  /* 0x0000000214002986 */ /* 0x0087e8000c101928 */
[----:B------:R4:W-:Y:S04]  /*56680*/  @P0 STG.E desc[UR40][R24.64], R5 ;  /* 0x0000000518000986 */ /* 0x0009e8000c101928 */
[----:B-1----:R-:W2:Y:S04]  /*56690*/  LDL.LU.64 R22, [R1+0x1ac0] ;  /* 0x001ac00001167983 */ /* 0x002ea80000300a00 */
[----:B---3--:R-:W3:Y:S04]  /*566a0*/  LDL.LU.64 R20, [R1+0x1ab8] ;  /* 0x001ab80001147983 */ /* 0x008ee80000300a00 */
[----:B----4-:R-:W4:Y:S01]  /*566b0*/  LDL.LU.64 R24, [R1+0x1ab0] ;  /* 0x001ab00001187983 */ /* 0x010f220000300a00 */
[----:B------:R-:W-:-:S03]  /*566c0*/  ISETP.LT.AND P5, PT, R0, UR4, !P1 ;  /* 0x0000000400007c0c */ /* 0x000fc6000cfa1270 */
[----:B------:R-:W2:Y:S01]  /*566d0*/  LDL.LU.64 R4, [R1+0x16e0] ;  /* 0x0016e00001047983 */ /* 0x000ea20000300a00 */
[----:B------:R-:W-:Y:S01]  /*566e0*/  VIADD R0, R28, 0x1ed ;  /* 0x000001ed1c007836 */ /* 0x000fe20000000000 */
[----:B------:R-:W1:Y:S04]  /*566f0*/  LDCU UR4, c[0x0][0x39c] ;  /* 0x00007380ff0477ac */ /* 0x000e680008000800 */
[----:B------:R-:W-:Y:S01]  /*56700*/  ISETP.LT.AND P6, PT, R0, UR5, !P1 ;  /* 0x0000000500007c0c */ /* 0x000fe2000cfc1270 */
[C---:B------:R-:W-:Y:S02]  /*56710*/  VIADD R0, R28.reuse, 0x1ee ;  /* 0x000001ee1c007836 */ /* 0x040fe40000000000 */
[----:B------:R-:W-:Y:S01]  /*56720*/  VIADD R2, R28, 0x1f1 ;  /* 0x000001f11c027836 */ /* 0x000fe20000000000 */
[----:B------:R-:W1:Y:S02]  /*56730*/  LDCU UR5, c[0x0][0x39c] ;  /* 0x00007380ff0577ac */ /* 0x000e640008000800 */
[----:B------:R-:W-:Y:S01]  /*56740*/  ISETP.LT.AND P4, PT, R0, UR6, !P1 ;  /* 0x0000000600007c0c */ /* 0x000fe2000cf81270 */
[----:B------:R-:W1:Y:S01]  /*56750*/  LDCU UR6, c[0x0][0x39c] ;  /* 0x00007380ff0677ac */ /* 0x000e620008000800 */
[----:B------:R-:W-:Y:S01]  /*56760*/  VIADD R0, R28, 0x1ef ;  /* 0x000001ef1c007836 */ /* 0x000fe20000000000 */
[----:B----4-:R4:W-:Y:S04]  /*56770*/  @P5 STG.E desc[UR40][R24.64], R18 ;  /* 0x0000001218005986 */ /* 0x0109e8000c101928 */
[----:B----4-:R-:W4:Y:S01]  /*56780*/  LDL.LU.64 R24, [R1+0x1aa8] ;  /* 0x001aa80001187983 */ /* 0x010f220000300a00 */
[----:B------:R-:W-:Y:S01]  /*56790*/  ISETP.LT.AND P3, PT, R0, UR7, !P1 ;  /* 0x0000000700007c0c */ /* 0x000fe2000cf61270 */
[----:B------:R-:W-:Y:S01]  /*567a0*/  VIADD R0, R28, 0x1f0 ;  /* 0x000001f01c007836 */ /* 0x000fe20000000000 */
[----:B-1----:R-:W-:Y:S01]  /*567b0*/  ISETP.LT.AND P0, PT, R2, UR4, !P1 ;  /* 0x0000000402007c0c */ /* 0x002fe2000cf01270 */
[----:B------:R-:W-:Y:S01]  /*567c0*/  VIADD R2, R28, 0x1f3 ;  /* 0x000001f31c027836 */ /* 0x000fe20000000000 */
[----:B--2---:R-:W-:Y:S02]  /*567d0*/  @P6 STG.E desc[UR40][R4.64], R6 ;  /* 0x0000000604006986 */ /* 0x004fe4000c101928 */
[----:B------:R-:W-:-:S02]  /*567e0*/  ISETP.LT.AND P2, PT, R0, UR8, !P1 ;  /* 0x0000000800007c0c */ /* 0x000fc4000cf41270 */
[----:B------:R-:W-:Y:S01]  /*567f0*/  ISETP.LT.AND P6, PT, R2, UR6, !P1 ;  /* 0x0000000602007c0c */ /* 0x000fe2000cfc1270 */
[C---:B------:R-:W-:Y:S01]  /*56800*/  VIADD R2, R28.reuse, 0x1f5 ;  /* 0x000001f51c027836 */ /* 0x040fe20000000000 */
[----:B------:R-:W-:Y:S04]  /*56810*/  @P4 STG.E desc[UR40][R16.64], R29 ;  /* 0x0000001d10004986 */ /* 0x000fe8000c101928 */
[----:B------:R1:W-:Y:S01]  /*56820*/  @P3 STG.E desc[UR40][R14.64], R7 ;  /* 0x000000070e003986 */ /* 0x0003e2000c101928 */
[----:B------:R-:W-:-:S03]  /*56830*/  VIADD R0, R28, 0x1f2 ;  /* 0x000001f21c007836 */ /* 0x000fc60000000000 */
[----:B------:R-:W2:Y:S01]  /*56840*/  LDS.128 R16, [R19+0x6000] ;  /* 0x0060000013107984 */ /* 0x000ea20000000c00 */
[----:B------:R-:W-:Y:S01]  /*56850*/  ISETP.LT.AND P3, PT, R2, UR6, !P1 ;  /* 0x0000000602007c0c */ /* 0x000fe2000cf61270 */
[----:B------:R-:W-:Y:S02]  /*56860*/  VIADD R2, R28, 0x1f7 ;  /* 0x000001f71c027836 */ /* 0x000fe40000000000 */
[----:B-1----:R-:W2:Y:S04]  /*56870*/  LDL.LU.64 R6, [R1+0x1720] ;  /* 0x0017200001067983 */ /* 0x002ea80000300a00 */
[----:B------:R-:W2:Y:S04]  /*56880*/  LDL.LU.64 R4, [R1+0x1718] ;  /* 0x0017180001047983 */ /* 0x000ea80000300a00 */
[----:B------:R-:W2:Y:S04]  /*56890*/  LDL.LU.64 R14, [R1+0x1710] ;  /* 0x00171000010e7983 */ /* 0x000ea80000300a00 */
[----:B----4-:R1:W-:Y:S04]  /*568a0*/  @P2 STG.E desc[UR40][R12.64], R24 ;  /* 0x000000180c002986 */ /* 0x0103e8000c101928 */
[----:B------:R4:W-:Y:S01]  /*568b0*/  @P0 STG.E desc[UR40][R26.64], R8 ;  /* 0x000000081a000986 */ /* 0x0009e2000c101928 */
[----:B------:R-:W-:-:S03]  /*568c0*/  ISETP.LT.AND P0, PT, R2, UR6, !P1 ;  /* 0x0000000602007c0c */ /* 0x000fc6000cf01270 */
[----:B-1----:R-:W2:Y:S04]  /*568d0*/  LDL.LU.64 R12, [R1+0x1708] ;  /* 0x00170800010c7983 */ /* 0x002ea80000300a00 */
[----:B----4-:R-:W4:Y:S04]  /*568e0*/  LDL.LU.64 R26, [R1+0x1aa0] ;  /* 0x001aa000011a7983 */ /* 0x010f280000300a00 */
[----:B------:R-:W2:Y:S01]  /*568f0*/  LDL.LU.64 R2, [R1+0x1740] ;  /* 0x0017400001027983 */ /* 0x000ea20000300a00 */
[----:B------:R-:W-:Y:S01]  /*56900*/  ISETP.LT.AND P5, PT, R0, UR5, !P1 ;  /* 0x0000000500007c0c */ /* 0x000fe2000cfa1270 */
[----:B------:R-:W-:-:S12]  /*56910*/  VIADD R0, R28, 0x1f4 ;  /* 0x000001f41c007836 */ /* 0x000fd80000000000 */
[----:B--2---:R1:W-:Y:S04]  /*56920*/  @P5 STG.E desc[UR40][R2.64], R25 ;  /* 0x0000001902005986 */ /* 0x0043e8000c101928 */
[----:B----4-:R2:W-:Y:S01]  /*56930*/  @P6 STG.E desc[UR40][R26.64], R9 ;  /* 0x000000091a006986 */ /* 0x0105e2000c101928 */
[----:B-1----:R-:W-:-:S03]  /*56940*/  VIADD R2, R28, 0x1f9 ;  /* 0x000001f91c027836 */ /* 0x002fc60000000000 */
[----:B------:R-:W4:Y:S04]  /*56950*/  LDL.LU.64 R24, [R1+0x1730] ;  /* 0x0017300001187983 */ /* 0x000f280000300a00 */
[----:B--2---:R-:W2:Y:S04]  /*56960*/  LDL.LU.64 R26, [R1+0x1a98] ;  /* 0x001a9800011a7983 */ /* 0x004ea80000300a00 */
[----:B------:R-:W2:Y:S01]  /*56970*/  LDL.LU.64 R8, [R1+0x1748] ;  /* 0x0017480001087983 */ /* 0x000ea20000300a00 */
[----:B------:R-:W-:-:S03]  /*56980*/  ISETP.LT.AND P6, PT, R2, UR6, !P1 ;  /* 0x0000000602007c0c */ /* 0x000fc6000cfc1270 */
[----:B------:R-:W2:Y:S01]  /*56990*/  LDL.LU.64 R2, [R1+0x1758] ;  /* 0x0017580001027983 */ /* 0x000ea20000300a00 */
[----:B------:R-:W-:Y:S01]  /*569a0*/  ISETP.LT.AND P4, PT, R0, UR6, !P1 ;  /* 0x0000000600007c0c */ /* 0x000fe2000cf81270 */
[----:B------:R-:W-:-:S12]  /*569b0*/  VIADD R0, R28, 0x1f6 ;  /* 0x000001f61c007836 */ /* 0x000fd80000000000 */
[----:B--2---:R1:W-:Y:S04]  /*569c0*/  @P4 STG.E desc[UR40][R2.64], R26 ;  /* 0x0000001a02004986 */ /* 0x0043e8000c101928 */
[----:B---3--:R2:W-:Y:S01]  /*569d0*/  @P3 STG.E desc[UR40][R20.64], R10 ;  /* 0x0000000a14003986 */ /* 0x0085e2000c101928 */
[----:B-1----:R-:W-:-:S03]  /*569e0*/  VIADD R2, R28, 0x1fb ;  /* 0x000001fb1c027836 */ /* 0x002fc60000000000 */
[----:B--2---:R-:W2:Y:S02]  /*569f0*/  LDL.LU.64 R20, [R1+0x1a90] ;  /* 0x001a900001147983 */ /* 0x004ea40000300a00 */
[----:B------:R-:W-:Y:S02]  /*56a00*/  ISETP.LT.AND P3, PT, R2, UR6, !P1 ;  /* 0x0000000602007c0c */ /* 0x000fe4000cf61270 */
[----:B------:R-:W3:Y:S01]  /*56a10*/  LDL.LU.64 R2, [R1+0x1770] ;  /* 0x0017700001027983 */ /* 0x000ee20000300a00 */
[----:B------:R-:W-:Y:S01]  /*56a20*/  ISETP.LT.AND P2, PT, R0, UR6, !P1 ;  /* 0x0000000600007c0c */ /* 0x000fe2000cf41270 */
[----:B------:R-:W-:-:S05]  /*56a30*/  VIADD R0, R28, 0x1f8 ;  /* 0x000001f81c007836 */ /* 0x000fca0000000000 */
[----:B------:R-:W-:Y:S01]  /*56a40*/  ISETP.LT.AND P5, PT, R0, UR6, !P1 ;  /* 0x0000000600007c0c */ /* 0x000fe2000cfa1270 */
[----:B------:R-:W-:-:S06]  /*56a50*/  VIADD R0, R28, 0x1fa ;  /* 0x000001fa1c007836 */ /* 0x000fcc0000000000 */
[----:B---3--:R1:W-:Y:S04]  /*56a60*/  @P2 STG.E desc[UR40][R2.64], R27 ;  /* 0x0000001b02002986 */ /* 0x0083e8000c101928 */
[----:B------:R3:W-:Y:S04]  /*56a70*/  @P0 STG.E desc[UR40][R22.64], R11 ;  /* 0x0000000b16000986 */ /* 0x0007e8000c101928 */
[----:B-1----:R-:W2:Y:S04]  /*56a80*/  LDL.LU.64 R26, [R1+0x1760] ;  /* 0x00176000011a7983 */ /* 0x002ea80000300a00 */
[----:B---3--:R-:W3:Y:S01]  /*56a90*/  LDL.LU.64 R22, [R1+0x1a88] ;  /* 0x001a880001167983 */ /* 0x008ee20000300a00 */
[----:B------:R-:W-:Y:S01]  /*56aa0*/  ISETP.LT.AND P4, PT, R0, UR6, !P1 ;  /* 0x0000000600007c0c */ /* 0x000fe2000cf81270 */
[----:B------:R-:W-:-:S02]  /*56ab0*/  VIADD R0, R28, 0x1fc ;  /* 0x000001fc1c007836 */ /* 0x000fc40000000000 */
[----:B------:R-:W-:-:S03]  /*56ac0*/  VIADD R2, R28, 0x1fd ;  /* 0x000001fd1c027836 */ /* 0x000fc60000000000 */
[----:B------:R-:W-:Y:S01]  /*56ad0*/  ISETP.LT.AND P2, PT, R0, UR6, !P1 ;  /* 0x0000000600007c0c */ /* 0x000fe2000cf41270 */
[C---:B------:R-:W-:Y:S02]  /*56ae0*/  VIADD R0, R28.reuse, 0x1fe ;  /* 0x000001fe1c007836 */ /* 0x040fe40000000000 */
[----:B------:R-:W-:Y:S01]  /*56af0*/  VIADD R28, R28, 0x1ff ;  /* 0x000001ff1c1c7836 */ /* 0x000fe20000000000 */
[----:B------:R-:W-:Y:S01]  /*56b00*/  ISETP.LT.AND P0, PT, R2, UR6, !P1 ;  /* 0x0000000602007c0c */ /* 0x000fe2000cf01270 */
[----:B--2---:R1:W-:Y:S01]  /*56b10*/  @P5 STG.E desc[UR40][R26.64], R20 ;  /* 0x000000141a005986 */ /* 0x0043e2000c101928 */
[----:B------:R-:W-:Y:S02]  /*56b20*/  ISETP.LT.AND P5, PT, R0, UR6, !P1 ;  /* 0x0000000600007c0c */ /* 0x000fe4000cfa1270 */
[----:B------:R-:W-:Y:S01]  /*56b30*/  ISETP.LT.AND P1, PT, R28, UR6, !P1 ;  /* 0x000000061c007c0c */ /* 0x000fe2000cf21270 */
[----:B------:R1:W-:Y:S04]  /*56b40*/  @P6 STG.E desc[UR40][R8.64], R16 ;  /* 0x0000001008006986 */ /* 0x0003e8000c101928 */
[----:B----4-:R1:W-:Y:S04]  /*56b50*/  @P4 STG.E desc[UR40][R24.64], R21 ;  /* 0x0000001518004986 */ /* 0x0103e8000c101928 */
[----:B------:R1:W-:Y:S04]  /*56b60*/  @P3 STG.E desc[UR40][R6.64], R17 ;  /* 0x0000001106003986 */ /* 0x0003e8000c101928 */
[----:B---3--:R1:W-:Y:S04]  /*56b70*/  @P2 STG.E desc[UR40][R4.64], R22 ;  /* 0x0000001604002986 */ /* 0x0083e8000c101928 */
[----:B------:R1:W-:Y:S04]  /*56b80*/  @P0 STG.E desc[UR40][R14.64], R18 ;  /* 0x000000120e000986 */ /* 0x0003e8000c101928 */
[----:B------:R1:W-:Y:S01]  /*56b90*/  @P5 STG.E desc[UR40][R12.64], R23 ;  /* 0x000000170c005986 */ /* 0x0003e2000c101928 */
[----:B------:R-:W-:Y:S05]  /*56ba0*/  @!P1 EXIT ;  /* 0x000000000000994d */ /* 0x000fea0003800000 */
[----:B-1----:R-:W2:Y:S04]  /*56bb0*/  LDL.LU.64 R12, [R1+0x16c0] ;  /* 0x0016c000010c7983 */ /* 0x002ea80000300a00 */
[----:B--2---:R-:W-:Y:S01]  /*56bc0*/  STG.E desc[UR40][R12.64], R19 ;  /* 0x000000130c007986 */ /* 0x004fe2000c101928 */
[----:B------:R-:W-:Y:S05]  /*56bd0*/  EXIT ;  /* 0x000000000000794d */ /* 0x000fea0003800000 */
.L_x_3:
[----:B------:R-:W-:-:S00]  /*56be0*/  BRA `(.L_x_3) ;  /* 0xfffffffc00fc7947 */ /* 0x000fc0000383ffff */
[----:B------:R-:W-:-:S00]  /*56bf0*/  NOP ;  /* 0x0000000000007918 */ /* 0x000fc00000000000 */
        /* <DEDUP_REMOVED lines=8> */
.L_x_4:


//--------------------- .nv.shared.matmul_kernel  --------------------------
	.section	.nv.shared.matmul_kernel,"aw",@nobits
	.sectionflags	@""
	.align	16
	.zero		1024


//--------------------- .nv.shared.reserved.0     --------------------------
	.section	.nv.shared.reserved.0,"aw",@nobits
	.weak		__nv_reservedSMEM_offset_0_alias
	.size		__nv_reservedSMEM_offset_0_alias, 0, 64
	.other		__nv_reservedSMEM_offset_0_alias,@"STO_CUDA_RESERVED_SHARED STV_DEFAULT"
__nv_reservedSMEM_offset_0_alias:
	.zero		0
	.zero		64


//--------------------- .nv.constant0.matmul_kernel --------------------------
	.section	.nv.constant0.matmul_kernel,"a",@progbits
	.sectionflags	@""
	.align	4
.nv.constant0.matmul_kernel:
	.zero		976


//--------------------- SYMBOLS --------------------------

	.type		.nv.reservedSmem.offset0,@object
	.size		.nv.reservedSmem.offset0,0x4
	.type		.nv.reservedSmem.cap,@object
	.size		.nv.reservedSmem.cap,0x4
